	.target	sm_100a

	.elftype	@"ET_EXEC"


//--------------------- .note.nv.tkinfo           --------------------------
	.section	.note.nv.tkinfo,"",@"SHT_NOTE"
	.sectionflags	@"SHF_NOTE_NV_TKINFO"
	.tkinfo
        /*0018*/ 	.word	0x00000002
        /*0030*/ 	.string	""
        /*0030*/ 	.string	"ptxas"
        /*0030*/ 	.string	"Cuda compilation tools, release 13.0, V13.0.88"
        /*0030*/ 	.string	"Build cuda_13.0.r13.0/compiler.36424714_0"
        /*0030*/ 	.string	"-arch sm_100a -m 64 "



//--------------------- .note.nv.cuinfo           --------------------------
	.section	.note.nv.cuinfo,"",@"SHT_NOTE"
	.sectionflags	@"SHF_NOTE_NV_CUINFO"
        /*0018*/ 	.short	0x0002
        /*001a*/ 	.short	0x0064
        /*001c*/ 	.short	0x0082
	.zero		2


//--------------------- .nv.info                  --------------------------
	.section	.nv.info,"",@"SHT_CUDA_INFO"
	.align	4


	//----- nvinfo : EIATTR_REGCOUNT
	.align		4
        /*0000*/ 	.byte	0x04, 0x2f
        /*0002*/ 	.short	(.L_34 - .L_33)
	.align		4
.L_33:
        /*0004*/ 	.word	index@(_ZN7cutlass13device_kernelINS_4fmha6kernel36Sm100FmhaFwdKernelTmaWarpspecializedIN4cute5tupleIJiiiNS5_IJNS5_IJiiEEEiEEEEEENS1_10collective38Sm100FmhaFwdMainloopTmaWarpspecializedINS_10bfloat16_tEffNS5_IJNS4_1CILi256EEENSC_ILi128EEESE_EEENS5_IJiNSC_ILi1EEES7_EEENS5_IJiSG_NS5_IJNS5_IJNSC_ILi0EEEiEEEiEEEEEESL_NS9_10CausalMaskILb1EEENS5_IJNSC_ILi2EEESG_SG_EEENSC_ILb0EEEEENS9_38Sm100FmhaFwdEpilogueTmaWarpspecializedINS_6half_tEfNS5_IJSE_SE_SE_EEESH_NS5_IJSG_S7_EEESQ_EENS2_23IndividualTileSchedulerENS2_41Sm100FmhaCtxKernelWarpspecializedScheduleEEEEEvNT_6ParamsE)
        /*0008*/ 	.word	0x00000080


	//----- nvinfo : EIATTR_FRAME_SIZE
	.align		4
.L_34:
        /*000c*/ 	.byte	0x04, 0x11
        /*000e*/ 	.short	(.L_36 - .L_35)
	.align		4
.L_35:
        /*0010*/ 	.word	index@($__internal_3_$__cuda_sm3x_div_rn_noftz_f32_slowpath)
        /*0014*/ 	.word	0x000000d0


	//----- nvinfo : EIATTR_FRAME_SIZE
	.align		4
.L_36:
        /*0018*/ 	.byte	0x04, 0x11
        /*001a*/ 	.short	(.L_38 - .L_37)
	.align		4
.L_37:
        /*001c*/ 	.word	index@($__internal_2_$__cuda_sm10x_tcgen05_guardrail_trap_unallocated_columns_being_dealloced)
        /*0020*/ 	.word	0x000000d0


	//----- nvinfo : EIATTR_FRAME_SIZE
	.align		4
.L_38:
        /*0024*/ 	.byte	0x04, 0x11
        /*0026*/ 	.short	(.L_40 - .L_39)
	.align		4
.L_39:
        /*0028*/ 	.word	index@($__internal_1_$__cuda_sm10x_tcgen05_guardrail_trap_phase_invalid_during_alloc)
        /*002c*/ 	.word	0x000000d0


	//----- nvinfo : EIATTR_FRAME_SIZE
	.align		4
.L_40:
        /*0030*/ 	.byte	0x04, 0x11
        /*0032*/ 	.short	(.L_42 - .L_41)
	.align		4
.L_41:
        /*0034*/ 	.word	index@($__internal_0_$__cuda_sm10x_tcgen05_guardrail_trap_col_being_dealloced_not_returned_by_alloc)
        /*0038*/ 	.word	0x000000d0


	//----- nvinfo : EIATTR_FRAME_SIZE
	.align		4
.L_42:
        /*003c*/ 	.byte	0x04, 0x11
        /*003e*/ 	.short	(.L_44 - .L_43)
	.align		4
.L_43:
        /*0040*/ 	.word	index@(_ZN7cutlass13device_kernelINS_4fmha6kernel36Sm100FmhaFwdKernelTmaWarpspecializedIN4cute5tupleIJiiiNS5_IJNS5_IJiiEEEiEEEEEENS1_10collective38Sm100FmhaFwdMainloopTmaWarpspecializedINS_10bfloat16_tEffNS5_IJNS4_1CILi256EEENSC_ILi128EEESE_EEENS5_IJiNSC_ILi1EEES7_EEENS5_IJiSG_NS5_IJNS5_IJNSC_ILi0EEEiEEEiEEEEEESL_NS9_10CausalMaskILb1EEENS5_IJNSC_ILi2EEESG_SG_EEENSC_ILb0EEEEENS9_38Sm100FmhaFwdEpilogueTmaWarpspecializedINS_6half_tEfNS5_IJSE_SE_SE_EEESH_NS5_IJSG_S7_EEESQ_EENS2_23IndividualTileSchedulerENS2_41Sm100FmhaCtxKernelWarpspecializedScheduleEEEEEvNT_6ParamsE)
        /*0044*/ 	.word	0x000000d0


	//----- nvinfo : EIATTR_MIN_STACK_SIZE
	.align		4
.L_44:
        /*0048*/ 	.byte	0x04, 0x12
        /*004a*/ 	.short	(.L_46 - .L_45)
	.align		4
.L_45:
        /*004c*/ 	.word	index@(_ZN7cutlass13device_kernelINS_4fmha6kernel36Sm100FmhaFwdKernelTmaWarpspecializedIN4cute5tupleIJiiiNS5_IJNS5_IJiiEEEiEEEEEENS1_10collective38Sm100FmhaFwdMainloopTmaWarpspecializedINS_10bfloat16_tEffNS5_IJNS4_1CILi256EEENSC_ILi128EEESE_EEENS5_IJiNSC_ILi1EEES7_EEENS5_IJiSG_NS5_IJNS5_IJNSC_ILi0EEEiEEEiEEEEEESL_NS9_10CausalMaskILb1EEENS5_IJNSC_ILi2EEESG_SG_EEENSC_ILb0EEEEENS9_38Sm100FmhaFwdEpilogueTmaWarpspecializedINS_6half_tEfNS5_IJSE_SE_SE_EEESH_NS5_IJSG_S7_EEESQ_EENS2_23IndividualTileSchedulerENS2_41Sm100FmhaCtxKernelWarpspecializedScheduleEEEEEvNT_6ParamsE)
        /*0050*/ 	.word	0x000000d0
.L_46:


//--------------------- .nv.compat                --------------------------
	.section	.nv.compat,"",@"SHT_CUDA_COMPAT_INFO"
	.align	4
        /*0000*/ 	.byte	0x02, 0x09, 0x01, 0x00, 0x02, 0x02, 0x02, 0x00, 0x02, 0x05, 0x05, 0x00, 0x03, 0x07, 0x01, 0x01
        /*0010*/ 	.byte	0x02, 0x03, 0x01, 0x00, 0x02, 0x06, 0x01, 0x00, 0x04, 0x0b, 0x08, 0x00, 0x01, 0x00, 0x00, 0x00
        /*0020*/ 	.byte	0x00, 0x00, 0x00, 0x00


//--------------------- .nv.info._ZN7cutlass13device_kernelINS_4fmha6kernel36Sm100FmhaFwdKernelTmaWarpspecializedIN4cute5tupleIJiiiNS5_IJNS5_IJiiEEEiEEEEEENS1_10collective38Sm100FmhaFwdMainloopTmaWarpspecializedINS_10bfloat16_tEffNS5_IJNS4_1CILi256EEENSC_ILi128EEESE_EEENS5_IJiNSC_ILi1EEES7_EEENS5_IJiSG_NS5_IJNS5_IJNSC_ILi0EEEiEEEiEEEEEESL_NS9_10CausalMaskILb1EEENS5_IJNSC_ILi2EEESG_SG_EEENSC_ILb0EEEEENS9_38Sm100FmhaFwdEpilogueTmaWarpspecializedINS_6half_tEfNS5_IJSE_SE_SE_EEESH_NS5_IJSG_S7_EEESQ_EENS2_23IndividualTileSchedulerENS2_41Sm100FmhaCtxKernelWarpspecializedScheduleEEEEEvNT_6ParamsE --------------------------
	.section	.nv.info._ZN7cutlass13device_kernelINS_4fmha6kernel36Sm100FmhaFwdKernelTmaWarpspecializedIN4cute5tupleIJiiiNS5_IJNS5_IJiiEEEiEEEEEENS1_10collective38Sm100FmhaFwdMainloopTmaWarpspecializedINS_10bfloat16_tEffNS5_IJNS4_1CILi256EEENSC_ILi128EEESE_EEENS5_IJiNSC_ILi1EEES7_EEENS5_IJiSG_NS5_IJNS5_IJNSC_ILi0EEEiEEEiEEEEEESL_NS9_10CausalMaskILb1EEENS5_IJNSC_ILi2EEESG_SG_EEENSC_ILb0EEEEENS9_38Sm100FmhaFwdEpilogueTmaWarpspecializedINS_6half_tEfNS5_IJSE_SE_SE_EEESH_NS5_IJSG_S7_EEESQ_EENS2_23IndividualTileSchedulerENS2_41Sm100FmhaCtxKernelWarpspecializedScheduleEEEEEvNT_6ParamsE,"",@"SHT_CUDA_INFO"
	.sectionflags	@""
	.align	4


	//----- nvinfo : EIATTR_CUDA_API_VERSION
	.align		4
        /*0000*/ 	.byte	0x04, 0x37
        /*0002*/ 	.short	(.L_48 - .L_47)
.L_47:
        /*0004*/ 	.word	0x00000082


	//----- nvinfo : EIATTR_KPARAM_INFO
	.align		4
.L_48:
        /*0008*/ 	.byte	0x04, 0x17
        /*000a*/ 	.short	(.L_50 - .L_49)
.L_49:
        /*000c*/ 	.word	0x00000000
        /*0010*/ 	.short	0x0000
        /*0012*/ 	.short	0x0000
        /*0014*/ 	.byte	0x00, 0xf0, 0x01, 0x18


	//----- nvinfo : EIATTR_AT_ENTRY_FRAGMENTS
	.align		4
.L_50:
        /*0018*/ 	.byte	0x04, 0x4f
        /*001a*/ 	.short	(.L_52 - .L_51)


	//   ....[0]....
.L_51:
        /*001c*/ 	.word	0x00000006


	//----- nvinfo : EIATTR_RESERVED_SMEM_USED
	.align		4
.L_52:
        /*0020*/ 	.byte	0x01, 0x41
	.zero		2


	//----- nvinfo : EIATTR_SPARSE_MMA_MASK
	.align		4
        /*0024*/ 	.byte	0x03, 0x50
        /*0026*/ 	.short	0x0000


	//----- nvinfo : EIATTR_TCGEN05_1CTA_USED
	.align		4
        /*0028*/ 	.byte	0x01, 0x51
	.zero		2


	//----- nvinfo : EIATTR_MAXREG_COUNT
	.align		4
        /*002c*/ 	.byte	0x03, 0x1b
        /*002e*/ 	.short	0x0080


	//----- nvinfo : EIATTR_NUM_BARRIERS
	.align		4
        /*0030*/ 	.byte	0x02, 0x4c
        /*0032*/ 	.byte	0x01
	.zero		1


	//----- nvinfo : EIATTR_EXTERNS
	.align		4
        /*0034*/ 	.byte	0x04, 0x0f
        /*0036*/ 	.short	(.L_54 - .L_53)


	//   ....[0]....
	.align		4
.L_53:
        /*0038*/ 	.word	index@(vprintf)


	//   ....[1]....
	.align		4
        /*003c*/ 	.word	index@(__assertfail)


	//----- nvinfo : EIATTR_ANNOTATIONS
	.align		4
.L_54:
        /*0040*/ 	.byte	0x04, 0x55
        /*0042*/ 	.short	(.L_56 - .L_55)


	//   ....[0]....
.L_55:
        /*0044*/ 	.word	0x00000001
        /*0048*/ 	.byte	0x80, 0x8a, 0x00, 0x00, 0x01, 0x00, 0x00, 0x00, 0x10, 0x90, 0x00, 0x00, 0x01, 0x00, 0x00, 0x00
        /* <DEDUP_REMOVED lines=60> */
        /*0418*/ 	.byte	0x80, 0xdd, 0x01, 0x00


	//----- nvinfo : EIATTR_MERCURY_ISA_VERSION
	.align		4
.L_56:
        /*041c*/ 	.byte	0x03, 0x5f
        /*041e*/ 	.short	0x0101


	//----- nvinfo : EIATTR_INT_WARP_WIDE_INSTR_OFFSETS
	.align		4
        /*0420*/ 	.byte	0x04, 0x31
        /*0422*/ 	.short	(.L_58 - .L_57)


	//   ....[0]....
.L_57:
        /*0424*/ 	.word	0x00022630


	//   ....[1]....
        /*0428*/ 	.word	0x00022650


	//   ....[2]....
        /*042c*/ 	.word	0x00022680


	//----- nvinfo : EIATTR_COOP_GROUP_MASK_REGIDS
	.align		4
.L_58:
        /*0430*/ 	.byte	0x04, 0x29
        /*0432*/ 	.short	(.L_60 - .L_59)


	//   ....[0]....
.L_59:
        /*0434*/ 	.word	0xffffffff


	//   ....[1]....
        /*0438*/ 	.word	0xffffffff


	//   ....[2]....
        /*043c*/ 	.word	0xffffffff


	//   ....[3]....
        /*0440*/ 	.word	0xffffffff


	//   ....[4]....
        /*0444*/ 	.word	0xffffffff


	//   ....[5]....
        /*0448*/ 	.word	0xffffffff


	//   ....[6]....
        /*044c*/ 	.word	0xffffffff


	//   ....[7]....
        /*0450*/ 	.word	0xffffffff


	//   ....[8]....
        /*0454*/ 	.word	0xffffffff


	//   ....[9]....
        /*0458*/ 	.word	0xffffffff


	//   ....[10]....
        /*045c*/ 	.word	0xffffffff


	//   ....[11]....
        /*0460*/ 	.word	0xffffffff


	//   ....[12]....
        /*0464*/ 	.word	0xffffffff


	//   ....[13]....
        /*0468*/ 	.word	0xffffffff


	//   ....[14]....
        /*046c*/ 	.word	0xffffffff


	//   ....[15]....
        /*0470*/ 	.word	0xffffffff


	//   ....[16]....
        /*0474*/ 	.word	0xffffffff


	//   ....[17]....
        /*0478*/ 	.word	0xffffffff


	//   ....[18]....
        /*047c*/ 	.word	0xffffffff


	//----- nvinfo : EIATTR_COOP_GROUP_INSTR_OFFSETS
	.align		4
.L_60:
        /*0480*/ 	.byte	0x04, 0x28
        /*0482*/ 	.short	(.L_62 - .L_61)


	//   ....[0]....
.L_61:
        /*0484*/ 	.word	0x00000110


	//   ....[1]....
        /*0488*/ 	.word	0x000008d0


	//   ....[2]....
        /*048c*/ 	.word	0x00000b00


	//   ....[3]....
        /*0490*/ 	.word	0x00000c30


	//   ....[4]....
        /*0494*/ 	.word	0x00000d70


	//   ....[5]....
        /*0498*/ 	.word	0x00001030


	//   ....[6]....
        /*049c*/ 	.word	0x00001220


	//   ....[7]....
        /*04a0*/ 	.word	0x00001330


	//   ....[8]....
        /*04a4*/ 	.word	0x00001490


	//   ....[9]....
        /*04a8*/ 	.word	0x000015f0


	//   ....[10]....
        /*04ac*/ 	.word	0x000017f0


	//   ....[11]....
        /*04b0*/ 	.word	0x00001a00


	//   ....[12]....
        /*04b4*/ 	.word	0x00001a30


	//   ....[13]....
        /*04b8*/ 	.word	0x0000a9b0


	//   ....[14]....
        /*04bc*/ 	.word	0x0000c750


	//   ....[15]....
        /*04c0*/ 	.word	0x00012a10


	//   ....[16]....
        /*04c4*/ 	.word	0x00017080


	//   ....[17]....
        /*04c8*/ 	.word	0x00022530


	//   ....[18]....
        /*04cc*/ 	.word	0x00022750


	//----- nvinfo : EIATTR_REG_RECONFIG
	.align		4
.L_62:
        /*04d0*/ 	.byte	0x01, 0x54
	.zero		2


	//----- nvinfo : EIATTR_VRC_CTA_INIT_COUNT
	.align		4
        /*04d4*/ 	.byte	0x02, 0x4a
        /*04d6*/ 	.byte	0x80
	.zero		1


	//----- nvinfo : EIATTR_SYSCALL_OFFSETS
	.align		4
        /*04d8*/ 	.byte	0x04, 0x46
        /*04da*/ 	.short	(.L_64 - .L_63)


	//   ....[0]....
.L_63:
        /*04dc*/ 	.word	0x00004dd0


	//   ....[1]....
        /*04e0*/ 	.word	0x00004e90


	//   ....[2]....
        /*04e4*/ 	.word	0x00004f00


	//   ....[3]....
        /*04e8*/ 	.word	0x00004f70


	//   ....[4]....
        /*04ec*/ 	.word	0x00004fe0


	//   ....[5]....
        /*04f0*/ 	.word	0x00005080


	//   ....[6]....
        /*04f4*/ 	.word	0x00005140


	//   ....[7]....
        /*04f8*/ 	.word	0x000051e0


	//   ....[8]....
        /*04fc*/ 	.word	0x00005280


	//   ....[9]....
        /*0500*/ 	.word	0x00005320


	//   ....[10]....
        /*0504*/ 	.word	0x00005390


	//   ....[11]....
        /*0508*/ 	.word	0x00005430


	//   ....[12]....
        /*050c*/ 	.word	0x000054d0


	//   ....[13]....
        /*0510*/ 	.word	0x00005540


	//   ....[14]....
        /*0514*/ 	.word	0x000055e0


	//   ....[15]....
        /*0518*/ 	.word	0x00005680


	//   ....[16]....
        /*051c*/ 	.word	0x00005720


	//   ....[17]....
        /*0520*/ 	.word	0x000057c0


	//   ....[18]....
        /*0524*/ 	.word	0x00005830


	//   ....[19]....
        /*0528*/ 	.word	0x000058d0


	//   ....[20]....
        /*052c*/ 	.word	0x00005970


	//   ....[21]....
        /*0530*/ 	.word	0x000059e0


	//   ....[22]....
        /*0534*/ 	.word	0x00005a80


	//   ....[23]....
        /*0538*/ 	.word	0x00005b20


	//   ....[24]....
        /*053c*/ 	.word	0x00005bc0


	//   ....[25]....
        /*0540*/ 	.word	0x00005c60


	//   ....[26]....
        /*0544*/ 	.word	0x00005cd0


	//   ....[27]....
        /*0548*/ 	.word	0x00005d70


	//   ....[28]....
        /*054c*/ 	.word	0x00005e10


	//   ....[29]....
        /*0550*/ 	.word	0x00005e80


	//   ....[30]....
        /*0554*/ 	.word	0x00005f20


	//   ....[31]....
        /*0558*/ 	.word	0x00005fc0


	//   ....[32]....
        /*055c*/ 	.word	0x00006060


	//   ....[33]....
        /*0560*/ 	.word	0x00006100


	//   ....[34]....
        /*0564*/ 	.word	0x000061a0


	//   ....[35]....
        /*0568*/ 	.word	0x00006240


	//   ....[36]....
        /*056c*/ 	.word	0x000062b0


	//   ....[37]....
        /*0570*/ 	.word	0x00006350


	//   ....[38]....
        /*0574*/ 	.word	0x000063f0


	//   ....[39]....
        /*0578*/ 	.word	0x00006460


	//   ....[40]....
        /*057c*/ 	.word	0x00006500


	//   ....[41]....
        /*0580*/ 	.word	0x000065a0


	//   ....[42]....
        /*0584*/ 	.word	0x00006640


	//   ....[43]....
        /*0588*/ 	.word	0x000066e0


	//   ....[44]....
        /*058c*/ 	.word	0x00006750


	//   ....[45]....
        /*0590*/ 	.word	0x000067f0


	//   ....[46]....
        /*0594*/ 	.word	0x00006890


	//   ....[47]....
        /*0598*/ 	.word	0x00006900


	//   ....[48]....
        /*059c*/ 	.word	0x000069a0


	//   ....[49]....
        /*05a0*/ 	.word	0x00006a40


	//   ....[50]....
        /*05a4*/ 	.word	0x00006ae0


	//   ....[51]....
        /*05a8*/ 	.word	0x00006b80


	//   ....[52]....
        /*05ac*/ 	.word	0x00006bf0


	//   ....[53]....
        /*05b0*/ 	.word	0x00006c80


	//   ....[54]....
        /*05b4*/ 	.word	0x00006d20


	//   ....[55]....
        /*05b8*/ 	.word	0x00006d90


	//   ....[56]....
        /*05bc*/ 	.word	0x00006e30


	//   ....[57]....
        /*05c0*/ 	.word	0x00006ed0


	//   ....[58]....
        /*05c4*/ 	.word	0x00006f70


	//   ....[59]....
        /*05c8*/ 	.word	0x00007010


	//   ....[60]....
        /*05cc*/ 	.word	0x0000aae0


	//   ....[61]....
        /*05d0*/ 	.word	0x0000ac30


	//   ....[62]....
        /*05d4*/ 	.word	0x0000ae10


	//   ....[63]....
        /*05d8*/ 	.word	0x0000af60


	//   ....[64]....
        /*05dc*/ 	.word	0x0000b140


	//   ....[65]....
        /*05e0*/ 	.word	0x0000b290


	//   ....[66]....
        /*05e4*/ 	.word	0x0000b470


	//   ....[67]....
        /*05e8*/ 	.word	0x0000b5c0


	//   ....[68]....
        /*05ec*/ 	.word	0x0000b7a0


	//   ....[69]....
        /*05f0*/ 	.word	0x0000b8f0


	//   ....[70]....
        /*05f4*/ 	.word	0x0000bad0


	//   ....[71]....
        /*05f8*/ 	.word	0x0000bc20


	//   ....[72]....
        /*05fc*/ 	.word	0x0000be00


	//   ....[73]....
        /*0600*/ 	.word	0x0000bf50


	//   ....[74]....
        /*0604*/ 	.word	0x0000c140


	//   ....[75]....
        /*0608*/ 	.word	0x0000c320


	//   ....[76]....
        /*060c*/ 	.word	0x0000c5d0


	//   ....[77]....
        /*0610*/ 	.word	0x0000c880


	//   ....[78]....
        /*0614*/ 	.word	0x0000c9d0


	//   ....[79]....
        /*0618*/ 	.word	0x0000cbb0


	//   ....[80]....
        /*061c*/ 	.word	0x0000cd00


	//   ....[81]....
        /*0620*/ 	.word	0x0000cee0


	//   ....[82]....
        /*0624*/ 	.word	0x0000d030


	//   ....[83]....
        /*0628*/ 	.word	0x0000d210


	//   ....[84]....
        /*062c*/ 	.word	0x0000d360


	//   ....[85]....
        /*0630*/ 	.word	0x0000d540


	//   ....[86]....
        /*0634*/ 	.word	0x0000d690


	//   ....[87]....
        /*0638*/ 	.word	0x0000d870


	//   ....[88]....
        /*063c*/ 	.word	0x0000d9c0


	//   ....[89]....
        /*0640*/ 	.word	0x0000dba0


	//   ....[90]....
        /*0644*/ 	.word	0x0000dcf0


	//   ....[91]....
        /*0648*/ 	.word	0x0000dee0


	//   ....[92]....
        /*064c*/ 	.word	0x0000e0c0


	//   ....[93]....
        /*0650*/ 	.word	0x0000e700


	//   ....[94]....
        /*0654*/ 	.word	0x0000ea40


	//   ....[95]....
        /*0658*/ 	.word	0x0000ed50


	//   ....[96]....
        /*065c*/ 	.word	0x0000f060


	//   ....[97]....
        /*0660*/ 	.word	0x0000f370


	//   ....[98]....
        /*0664*/ 	.word	0x0000f680


	//   ....[99]....
        /*0668*/ 	.word	0x0000f990


	//   ....[100]....
        /*066c*/ 	.word	0x0000fca0


	//   ....[101]....
        /*0670*/ 	.word	0x00010590


	//   ....[102]....
        /*0674*/ 	.word	0x00010920


	//   ....[103]....
        /*0678*/ 	.word	0x00010c30


	//   ....[104]....
        /*067c*/ 	.word	0x00010f40


	//   ....[105]....
        /*0680*/ 	.word	0x00011250


	//   ....[106]....
        /*0684*/ 	.word	0x00011560


	//   ....[107]....
        /*0688*/ 	.word	0x00011870


	//   ....[108]....
        /*068c*/ 	.word	0x00011b80


	//   ....[109]....
        /*0690*/ 	.word	0x00011e90


	//   ....[110]....
        /*0694*/ 	.word	0x00012c50


	//   ....[111]....
        /*0698*/ 	.word	0x00012dc0


	//   ....[112]....
        /*069c*/ 	.word	0x00012f30


	//   ....[113]....
        /*06a0*/ 	.word	0x000130a0


	//   ....[114]....
        /*06a4*/ 	.word	0x00013630


	//   ....[115]....
        /*06a8*/ 	.word	0x00016160


	//   ....[116]....
        /*06ac*/ 	.word	0x00016460


	//   ....[117]....
        /*06b0*/ 	.word	0x00016e90


	//   ....[118]....
        /*06b4*/ 	.word	0x000172c0


	//   ....[119]....
        /*06b8*/ 	.word	0x00017430


	//   ....[120]....
        /*06bc*/ 	.word	0x000175a0


	//   ....[121]....
        /*06c0*/ 	.word	0x00017710


	//   ....[122]....
        /*06c4*/ 	.word	0x0001a4e0


	//   ....[123]....
        /*06c8*/ 	.word	0x0001d030


	//   ....[124]....
        /*06cc*/ 	.word	0x0001d340


	//   ....[125]....
        /*06d0*/ 	.word	0x0001dd20


	//----- nvinfo : EIATTR_MBARRIER_INSTR_OFFSETS
	.align		4
.L_64:
        /*06d4*/ 	.byte	0x04, 0x39
        /*06d6*/ 	.short	(.L_66 - .L_65)


	//   ....[0]....
.L_65:
        /*06d8*/ 	.word	0x000009b0
        /*06dc*/ 	.word	0x000000ff
        /*06e0*/ 	.word	0x00028000
        /*06e4*/ 	.short	0x0100
        /*06e6*/ 	.byte	0x04
	.zero		1


	//   ....[1]....
        /*06e8*/ 	.word	0x000009c0
        /*06ec*/ 	.word	0x000000ff
        /*06f0*/ 	.word	0x00028010
        /*06f4*/ 	.short	0x0100
        /*06f6*/ 	.byte	0x04
	.zero		1


	//   ....[2]....
        /*06f8*/ 	.word	0x000009d0
        /*06fc*/ 	.word	0x000000ff
        /*0700*/ 	.word	0x00028008
        /*0704*/ 	.short	0x0100
        /*0706*/ 	.byte	0x04
	.zero		1


	//   ....[3]....
        /*0708*/ 	.word	0x000009e0
        /*070c*/ 	.word	0x000000ff
        /*0710*/ 	.word	0x00028018
        /*0714*/ 	.short	0x0100
        /*0716*/ 	.byte	0x04
	.zero		1


	//   ....[4]....
        /*0718*/ 	.word	0x00000bc0
        /*071c*/ 	.word	0x000000ff
        /*0720*/ 	.word	0x00028020
        /*0724*/ 	.short	0x0100
        /*0726*/ 	.byte	0x04
	.zero		1


	//   ....[5]....
        /*0728*/ 	.word	0x00000bd0
        /*072c*/ 	.word	0x000000ff
        /*0730*/ 	.word	0x00028038
        /*0734*/ 	.short	0x0100
        /*0736*/ 	.byte	0x04
	.zero		1


	//   ....[6]....
        /*0738*/ 	.word	0x00000be0
        /*073c*/ 	.word	0x000000ff
        /*0740*/ 	.word	0x00028028
        /*0744*/ 	.short	0x0100
        /*0746*/ 	.byte	0x04
	.zero		1


	//   ....[7]....
        /*0748*/ 	.word	0x00000bf0
        /*074c*/ 	.word	0x000000ff
        /*0750*/ 	.word	0x00028040
        /*0754*/ 	.short	0x0100
        /*0756*/ 	.byte	0x04
	.zero		1


	//   ....[8]....
        /*0758*/ 	.word	0x00000c00
        /*075c*/ 	.word	0x000000ff
        /*0760*/ 	.word	0x00028030
        /*0764*/ 	.short	0x0100
        /*0766*/ 	.byte	0x04
	.zero		1


	//   ....[9]....
        /*0768*/ 	.word	0x00000c10
        /*076c*/ 	.word	0x000000ff
        /*0770*/ 	.word	0x00028048
        /*0774*/ 	.short	0x0100
        /*0776*/ 	.byte	0x04
	.zero		1


	//   ....[10]....
        /*0778*/ 	.word	0x00000d40
        /*077c*/ 	.word	0x000000ff
        /*0780*/ 	.word	0x00028050
        /*0784*/ 	.short	0x0100
        /*0786*/ 	.byte	0x04
	.zero		1


	//   ....[11]....
        /*0788*/ 	.word	0x00000d50
        /*078c*/ 	.word	0x000000ff
        /*0790*/ 	.word	0x00028058
        /*0794*/ 	.short	0x0100
        /*0796*/ 	.byte	0x04
	.zero		1


	//   ....[12]....
        /*0798*/ 	.word	0x00000f00
        /*079c*/ 	.word	0x000000ff
        /*07a0*/ 	.word	0x00028060
        /*07a4*/ 	.short	0x0100
        /*07a6*/ 	.byte	0x04
	.zero		1


	//   ....[13]....
        /*07a8*/ 	.word	0x00000f10
        /*07ac*/ 	.word	0x000000ff
        /*07b0*/ 	.word	0x00028068
        /*07b4*/ 	.short	0x0100
        /*07b6*/ 	.byte	0x04
	.zero		1


	//   ....[14]....
        /*07b8*/ 	.word	0x000010f0
        /*07bc*/ 	.word	0x000000ff
        /*07c0*/ 	.word	0x00028070
        /*07c4*/ 	.short	0x0100
        /*07c6*/ 	.byte	0x04
	.zero		1


	//   ....[15]....
        /*07c8*/ 	.word	0x00001100
        /*07cc*/ 	.word	0x000000ff
        /*07d0*/ 	.word	0x00028078
        /*07d4*/ 	.short	0x0100
        /*07d6*/ 	.byte	0x04
	.zero		1


	//   ....[16]....
        /*07d8*/ 	.word	0x00001300
        /*07dc*/ 	.word	0x000000ff
        /*07e0*/ 	.word	0x00028080
        /*07e4*/ 	.short	0x0100
        /*07e6*/ 	.byte	0x04
	.zero		1


	//   ....[17]....
        /*07e8*/ 	.word	0x00001310
        /*07ec*/ 	.word	0x000000ff
        /*07f0*/ 	.word	0x00028088
        /*07f4*/ 	.short	0x0100
        /*07f6*/ 	.byte	0x04
	.zero		1


	//   ....[18]....
        /*07f8*/ 	.word	0x00001440
        /*07fc*/ 	.word	0x000000ff
        /*0800*/ 	.word	0x00028090
        /*0804*/ 	.short	0x0100
        /*0806*/ 	.byte	0x04
	.zero		1


	//   ....[19]....
        /*0808*/ 	.word	0x00001450
        /*080c*/ 	.word	0x000000ff
        /*0810*/ 	.word	0x000280a0
        /*0814*/ 	.short	0x0100
        /*0816*/ 	.byte	0x04
	.zero		1


	//   ....[20]....
        /*0818*/ 	.word	0x00001460
        /*081c*/ 	.word	0x000000ff
        /*0820*/ 	.word	0x00028098
        /*0824*/ 	.short	0x0100
        /*0826*/ 	.byte	0x04
	.zero		1


	//   ....[21]....
        /*0828*/ 	.word	0x00001470
        /*082c*/ 	.word	0x000000ff
        /*0830*/ 	.word	0x000280a8
        /*0834*/ 	.short	0x0100
        /*0836*/ 	.byte	0x04
	.zero		1


	//   ....[22]....
        /*0838*/ 	.word	0x000015a0
        /*083c*/ 	.word	0x000000ff
        /*0840*/ 	.word	0x000280b0
        /*0844*/ 	.short	0x0100
        /*0846*/ 	.byte	0x04
	.zero		1


	//   ....[23]....
        /*0848*/ 	.word	0x000015b0
        /*084c*/ 	.word	0x000000ff
        /*0850*/ 	.word	0x000280c0
        /*0854*/ 	.short	0x0100
        /*0856*/ 	.byte	0x04
	.zero		1


	//   ....[24]....
        /*0858*/ 	.word	0x000015c0
        /*085c*/ 	.word	0x000000ff
        /*0860*/ 	.word	0x000280b8
        /*0864*/ 	.short	0x0100
        /*0866*/ 	.byte	0x04
	.zero		1


	//   ....[25]....
        /*0868*/ 	.word	0x000015d0
        /*086c*/ 	.word	0x000000ff
        /*0870*/ 	.word	0x000280c8
        /*0874*/ 	.short	0x0100
        /*0876*/ 	.byte	0x04
	.zero		1


	//   ....[26]....
        /*0878*/ 	.word	0x000016c0
        /*087c*/ 	.word	0x000000ff
        /*0880*/ 	.word	0x000280d0
        /*0884*/ 	.short	0x0100
        /*0886*/ 	.byte	0x04
	.zero		1


	//   ....[27]....
        /*0888*/ 	.word	0x000016d0
        /*088c*/ 	.word	0x000000ff
        /*0890*/ 	.word	0x000280d8
        /*0894*/ 	.short	0x0100
        /*0896*/ 	.byte	0x04
	.zero		1


	//   ....[28]....
        /*0898*/ 	.word	0x00001bb0
        /*089c*/ 	.word	0x000000ff
        /*08a0*/ 	.word	0x00028000
        /*08a4*/ 	.short	0x010a
        /*08a6*/ 	.byte	0x14
	.zero		1


	//   ....[29]....
        /*08a8*/ 	.word	0x00001bf0
        /*08ac*/ 	.word	0x000000ff
        /*08b0*/ 	.word	0x00028020
        /*08b4*/ 	.short	0x010a
        /*08b6*/ 	.byte	0x14
	.zero		1


	//   ....[30]....
        /*08b8*/ 	.word	0x00001c90
        /*08bc*/ 	.word	0x000000ff
        /*08c0*/ 	.word	0x00028058
        /*08c4*/ 	.short	0x010a
        /*08c6*/ 	.byte	0x14
	.zero		1


	//   ....[31]....
        /*08c8*/ 	.word	0x00002140
        /*08cc*/ 	.word	0x000000ff
        /*08d0*/ 	.word	0x00028008
        /*08d4*/ 	.short	0x010a
        /*08d6*/ 	.byte	0x14
	.zero		1


	//   ....[32]....
        /*08d8*/ 	.word	0x000021a0
        /*08dc*/ 	.word	0x000000ff
        /*08e0*/ 	.word	0x00028068
        /*08e4*/ 	.short	0x010a
        /*08e6*/ 	.byte	0x14
	.zero		1


	//   ....[33]....
        /*08e8*/ 	.word	0x00002670
        /*08ec*/ 	.word	0x000000ff
        /*08f0*/ 	.word	0x00028028
        /*08f4*/ 	.short	0x010a
        /*08f6*/ 	.byte	0x14
	.zero		1


	//   ....[34]....
        /*08f8*/ 	.word	0x000026b0
        /*08fc*/ 	.word	0x000000ff
        /*0900*/ 	.word	0x000280a0
        /*0904*/ 	.short	0x010a
        /*0906*/ 	.byte	0x14
	.zero		1


	//   ....[35]....
        /*0908*/ 	.word	0x000026f0
        /*090c*/ 	.word	0x000000ff
        /*0910*/ 	.word	0x00028058
        /*0914*/ 	.short	0x010a
        /*0916*/ 	.byte	0x14
	.zero		1


	//   ....[36]....
        /*0918*/ 	.word	0x00002d10
        /*091c*/ 	.word	0x000000ff
        /*0920*/ 	.word	0x00028020
        /*0924*/ 	.short	0x010a
        /*0926*/ 	.byte	0x05
	.zero		1


	//   ....[37]....
        /*0928*/ 	.word	0x00003260
        /*092c*/ 	.word	0x000000ff
        /*0930*/ 	.word	0x000280a8
        /*0934*/ 	.short	0x010a
        /*0936*/ 	.byte	0x18
	.zero		1


	//   ....[38]....
        /*0938*/ 	.word	0x000032d0
        /*093c*/ 	.word	0x000000ff
        /*0940*/ 	.word	0x00028068
        /*0944*/ 	.short	0x010a
        /*0946*/ 	.byte	0x18
	.zero		1


	//   ....[39]....
        /*0948*/ 	.word	0x00003d60
        /*094c*/ 	.word	0x000000ff
        /*0950*/ 	.word	0x00028020
        /*0954*/ 	.short	0x010a
        /*0956*/ 	.byte	0x04
	.zero		1


	//   ....[40]....
        /*0958*/ 	.word	0x00003db0
        /*095c*/ 	.word	0x000000ff
        /*0960*/ 	.word	0x000280a0
        /*0964*/ 	.short	0x010a
        /*0966*/ 	.byte	0x18
	.zero		1


	//   ....[41]....
        /*0968*/ 	.word	0x00003e20
        /*096c*/ 	.word	0x000000ff
        /*0970*/ 	.word	0x00028058
        /*0974*/ 	.short	0x010a
        /*0976*/ 	.byte	0x18
	.zero		1


	//   ....[42]....
        /*0978*/ 	.word	0x000044e0
        /*097c*/ 	.word	0x000000ff
        /*0980*/ 	.word	0x000280a8
        /*0984*/ 	.short	0x010a
        /*0986*/ 	.byte	0x15
	.zero		1


	//   ....[43]....
        /*0988*/ 	.word	0x00004550
        /*098c*/ 	.word	0x000000ff
        /*0990*/ 	.word	0x00028068
        /*0994*/ 	.short	0x010a
        /*0996*/ 	.byte	0x15
	.zero		1


	//   ....[44]....
        /*0998*/ 	.word	0x00004c30
        /*099c*/ 	.word	0x00000011
        /*09a0*/ 	.word	0x000280c0
        /*09a4*/ 	.short	0x010a
        /*09a6*/ 	.byte	0xff
	.zero		1


	//   ....[45]....
        /*09a8*/ 	.word	0x00008760
        /*09ac*/ 	.word	0x00000011
        /*09b0*/ 	.word	0x000280b0
        /*09b4*/ 	.short	0x0101
        /*09b6*/ 	.byte	0xff
	.zero		1


	//   ....[46]....
        /*09b8*/ 	.word	0x00009fc0
        /*09bc*/ 	.word	0x00000011
        /*09c0*/ 	.word	0x000280c8
        /*09c4*/ 	.short	0x010a
        /*09c6*/ 	.byte	0xff
	.zero		1


	//   ....[47]....
        /*09c8*/ 	.word	0x0000a2d0
        /*09cc*/ 	.word	0x00000011
        /*09d0*/ 	.word	0x000280b8
        /*09d4*/ 	.short	0x0101
        /*09d6*/ 	.byte	0xff
	.zero		1


	//   ....[48]....
        /*09d8*/ 	.word	0x0000a420
        /*09dc*/ 	.word	0x000000ff
        /*09e0*/ 	.word	0x00028070
        /*09e4*/ 	.short	0x010a
        /*09e6*/ 	.byte	0x24
	.zero		1


	//   ....[49]....
        /*09e8*/ 	.word	0x0000a4a0
        /*09ec*/ 	.word	0x000000ff
        /*09f0*/ 	.word	0x00000000
        /*09f4*/ 	.short	0x0101
        /*09f6*/ 	.byte	0x05
	.zero		1


	//   ....[50]....
        /*09f8*/ 	.word	0x0000a4d0
        /*09fc*/ 	.word	0x000000ff
        /*0a00*/ 	.word	0x00028080
        /*0a04*/ 	.short	0x010a
        /*0a06*/ 	.byte	0x24
	.zero		1


	//   ....[51]....
        /*0a08*/ 	.word	0x0000a830
        /*0a0c*/ 	.word	0x000000ff
        /*0a10*/ 	.word	0x00028070
        /*0a14*/ 	.short	0x010a
        /*0a16*/ 	.byte	0x24
	.zero		1


	//   ....[52]....
        /*0a18*/ 	.word	0x0000a990
        /*0a1c*/ 	.word	0x000000ff
        /*0a20*/ 	.word	0x00028090
        /*0a24*/ 	.short	0x010a
        /*0a26*/ 	.byte	0x24
	.zero		1


	//   ....[53]....
        /*0a28*/ 	.word	0x0000c3d0
        /*0a2c*/ 	.word	0x000000ff
        /*0a30*/ 	.word	0x00000000
        /*0a34*/ 	.short	0x0101
        /*0a36*/ 	.byte	0x04
	.zero		1


	//   ....[54]....
        /*0a38*/ 	.word	0x0000c450
        /*0a3c*/ 	.word	0x000000ff
        /*0a40*/ 	.word	0x00000000
        /*0a44*/ 	.short	0x0101
        /*0a46*/ 	.byte	0x04
	.zero		1


	//   ....[55]....
        /*0a48*/ 	.word	0x0000c4b0
        /*0a4c*/ 	.word	0x000000ff
        /*0a50*/ 	.word	0x00028080
        /*0a54*/ 	.short	0x010a
        /*0a56*/ 	.byte	0x24
	.zero		1


	//   ....[56]....
        /*0a58*/ 	.word	0x0000c730
        /*0a5c*/ 	.word	0x000000ff
        /*0a60*/ 	.word	0x00028098
        /*0a64*/ 	.short	0x010a
        /*0a66*/ 	.byte	0x24
	.zero		1


	//   ....[57]....
        /*0a68*/ 	.word	0x0000e160
        /*0a6c*/ 	.word	0x000000ff
        /*0a70*/ 	.word	0x00000000
        /*0a74*/ 	.short	0x0101
        /*0a76*/ 	.byte	0x05
	.zero		1


	//   ....[58]....
        /*0a78*/ 	.word	0x0000e200
        /*0a7c*/ 	.word	0x000000ff
        /*0a80*/ 	.word	0x00000000
        /*0a84*/ 	.short	0x0101
        /*0a86*/ 	.byte	0x04
	.zero		1


	//   ....[59]....
        /*0a88*/ 	.word	0x0000e2b0
        /*0a8c*/ 	.word	0x00000000
        /*0a90*/ 	.word	0x00000000
        /*0a94*/ 	.short	0x0101
        /*0a96*/ 	.byte	0xff
	.zero		1


	//   ....[60]....
        /*0a98*/ 	.word	0x0000e300
        /*0a9c*/ 	.word	0x0000001a
        /*0aa0*/ 	.word	0x00028070
        /*0aa4*/ 	.short	0x010a
        /*0aa6*/ 	.byte	0xff
	.zero		1


	//   ....[61]....
        /*0aa8*/ 	.word	0x0000e370
        /*0aac*/ 	.word	0x000000ff
        /*0ab0*/ 	.word	0x00000000
        /*0ab4*/ 	.short	0x0101
        /*0ab6*/ 	.byte	0x05
	.zero		1


	//   ....[62]....
        /*0ab8*/ 	.word	0x0000e3d0
        /*0abc*/ 	.word	0x0000001a
        /*0ac0*/ 	.word	0x00028090
        /*0ac4*/ 	.short	0x010a
        /*0ac6*/ 	.byte	0xff
	.zero		1


	//   ....[63]....
        /*0ac8*/ 	.word	0x0000e450
        /*0acc*/ 	.word	0x0000001a
        /*0ad0*/ 	.word	0x000280c0
        /*0ad4*/ 	.short	0x010a
        /*0ad6*/ 	.byte	0xff
	.zero		1


	//   ....[64]....
        /*0ad8*/ 	.word	0x000103c0
        /*0adc*/ 	.word	0x00000000
        /*0ae0*/ 	.word	0x00000000
        /*0ae4*/ 	.short	0x0101
        /*0ae6*/ 	.byte	0xff
	.zero		1


	//   ....[65]....
        /*0ae8*/ 	.word	0x000103f0
        /*0aec*/ 	.word	0x0000001a
        /*0af0*/ 	.word	0x000280b0
        /*0af4*/ 	.short	0x0101
        /*0af6*/ 	.byte	0xff
	.zero		1


	//   ....[66]....
        /*0af8*/ 	.word	0x00010470
        /*0afc*/ 	.word	0x0000001a
        /*0b00*/ 	.word	0x00028080
        /*0b04*/ 	.short	0x010a
        /*0b06*/ 	.byte	0xff
	.zero		1


	//   ....[67]....
        /*0b08*/ 	.word	0x00010620
        /*0b0c*/ 	.word	0x00000022
        /*0b10*/ 	.word	0x00000000
        /*0b14*/ 	.short	0x0101
        /*0b16*/ 	.byte	0xff
	.zero		1


	//   ....[68]....
        /*0b18*/ 	.word	0x00010670
        /*0b1c*/ 	.word	0x0000001a
        /*0b20*/ 	.word	0x00028098
        /*0b24*/ 	.short	0x010a
        /*0b26*/ 	.byte	0xff
	.zero		1


	//   ....[69]....
        /*0b28*/ 	.word	0x000106f0
        /*0b2c*/ 	.word	0x0000001a
        /*0b30*/ 	.word	0x000280c8
        /*0b34*/ 	.short	0x010a
        /*0b36*/ 	.byte	0xff
	.zero		1


	//   ....[70]....
        /*0b38*/ 	.word	0x00012590
        /*0b3c*/ 	.word	0x00000000
        /*0b40*/ 	.word	0x00000000
        /*0b44*/ 	.short	0x0101
        /*0b46*/ 	.byte	0xff
	.zero		1


	//   ....[71]....
        /*0b48*/ 	.word	0x000125c0
        /*0b4c*/ 	.word	0x0000001a
        /*0b50*/ 	.word	0x000280b8
        /*0b54*/ 	.short	0x0101
        /*0b56*/ 	.byte	0xff
	.zero		1


	//   ....[72]....
        /*0b58*/ 	.word	0x00012840
        /*0b5c*/ 	.word	0x000000ff
        /*0b60*/ 	.word	0x00000000
        /*0b64*/ 	.short	0x010a
        /*0b66*/ 	.byte	0x04
	.zero		1


	//   ....[73]....
        /*0b68*/ 	.word	0x00012b30
        /*0b6c*/ 	.word	0x000000ff
        /*0b70*/ 	.word	0x00000000
        /*0b74*/ 	.short	0x010a
        /*0b76*/ 	.byte	0x04
	.zero		1


	//   ....[74]....
        /*0b78*/ 	.word	0x00013730
        /*0b7c*/ 	.word	0x000000ff
        /*0b80*/ 	.word	0x00000000
        /*0b84*/ 	.short	0x0101
        /*0b86*/ 	.byte	0x04
	.zero		1


	//   ....[75]....
        /*0b88*/ 	.word	0x000137a0
        /*0b8c*/ 	.word	0x00000004
        /*0b90*/ 	.word	0x000280d0
        /*0b94*/ 	.short	0x010a
        /*0b96*/ 	.byte	0x35
	.zero		1


	//   ....[76]....
        /*0b98*/ 	.word	0x00014ac0
        /*0b9c*/ 	.word	0x00000000
        /*0ba0*/ 	.word	0x000280d0
        /*0ba4*/ 	.short	0x0101
        /*0ba6*/ 	.byte	0x26
	.zero		1


	//   ....[77]....
        /*0ba8*/ 	.word	0x00016580
        /*0bac*/ 	.word	0x000000ff
        /*0bb0*/ 	.word	0x00000000
        /*0bb4*/ 	.short	0x0101
        /*0bb6*/ 	.byte	0x04
	.zero		1


	//   ....[78]....
        /*0bb8*/ 	.word	0x00016700
        /*0bbc*/ 	.word	0x000000ff
        /*0bc0*/ 	.word	0x00000000
        /*0bc4*/ 	.short	0x010a
        /*0bc6*/ 	.byte	0x04
	.zero		1


	//   ....[79]....
        /*0bc8*/ 	.word	0x00016d70
        /*0bcc*/ 	.word	0x000000ff
        /*0bd0*/ 	.word	0x00000000
        /*0bd4*/ 	.short	0x010a
        /*0bd6*/ 	.byte	0x04
	.zero		1


	//   ....[80]....
        /*0bd8*/ 	.word	0x00017190
        /*0bdc*/ 	.word	0x000000ff
        /*0be0*/ 	.word	0x00000000
        /*0be4*/ 	.short	0x010a
        /*0be6*/ 	.byte	0x04
	.zero		1


	//   ....[81]....
        /*0be8*/ 	.word	0x0001a5f0
        /*0bec*/ 	.word	0x000000ff
        /*0bf0*/ 	.word	0x00000000
        /*0bf4*/ 	.short	0x0101
        /*0bf6*/ 	.byte	0x04
	.zero		1


	//   ....[82]....
        /*0bf8*/ 	.word	0x0001a660
        /*0bfc*/ 	.word	0x00000004
        /*0c00*/ 	.word	0x000280d0
        /*0c04*/ 	.short	0x010a
        /*0c06*/ 	.byte	0x35
	.zero		1


	//   ....[83]....
        /*0c08*/ 	.word	0x0001cce0
        /*0c0c*/ 	.word	0x00000000
        /*0c10*/ 	.word	0x000280d0
        /*0c14*/ 	.short	0x0101
        /*0c16*/ 	.byte	0x32
	.zero		1


	//   ....[84]....
        /*0c18*/ 	.word	0x0001d460
        /*0c1c*/ 	.word	0x000000ff
        /*0c20*/ 	.word	0x00000000
        /*0c24*/ 	.short	0x0101
        /*0c26*/ 	.byte	0x04
	.zero		1


	//   ....[85]....
        /*0c28*/ 	.word	0x0001d5c0
        /*0c2c*/ 	.word	0x000000ff
        /*0c30*/ 	.word	0x00000000
        /*0c34*/ 	.short	0x010a
        /*0c36*/ 	.byte	0x04
	.zero		1


	//   ....[86]....
        /*0c38*/ 	.word	0x0001dc00
        /*0c3c*/ 	.word	0x000000ff
        /*0c40*/ 	.word	0x00000000
        /*0c44*/ 	.short	0x010a
        /*0c46*/ 	.byte	0x04
	.zero		1


	//   ....[87]....
        /*0c48*/ 	.word	0x0001dec0
        /*0c4c*/ 	.word	0x000000ff
        /*0c50*/ 	.word	0x00000000
        /*0c54*/ 	.short	0x0101
        /*0c56*/ 	.byte	0x04
	.zero		1


	//   ....[88]....
        /*0c58*/ 	.word	0x0001df60
        /*0c5c*/ 	.word	0x000000ff
        /*0c60*/ 	.word	0x00000000
        /*0c64*/ 	.short	0x010a
        /*0c66*/ 	.byte	0x04
	.zero		1


	//   ....[89]....
        /*0c68*/ 	.word	0x0001e020
        /*0c6c*/ 	.word	0x000000ff
        /*0c70*/ 	.word	0x00000000
        /*0c74*/ 	.short	0x0101
        /*0c76*/ 	.byte	0x04
	.zero		1


	//   ....[90]....
        /*0c78*/ 	.word	0x0001e420
        /*0c7c*/ 	.word	0x000000ff
        /*0c80*/ 	.word	0x00028010
        /*0c84*/ 	.short	0x010a
        /*0c86*/ 	.byte	0x08
	.zero		1


	//   ....[91]....
        /*0c88*/ 	.word	0x0001e640
        /*0c8c*/ 	.word	0x000000ff
        /*0c90*/ 	.word	0x00028038
        /*0c94*/ 	.short	0x010a
        /*0c96*/ 	.byte	0x08
	.zero		1


	//   ....[92]....
        /*0c98*/ 	.word	0x0001e870
        /*0c9c*/ 	.word	0x000000ff
        /*0ca0*/ 	.word	0x00028018
        /*0ca4*/ 	.short	0x010a
        /*0ca6*/ 	.byte	0x08
	.zero		1


	//   ....[93]....
        /*0ca8*/ 	.word	0x0001eaa0
        /*0cac*/ 	.word	0x000000ff
        /*0cb0*/ 	.word	0x00028040
        /*0cb4*/ 	.short	0x010a
        /*0cb6*/ 	.byte	0x08
	.zero		1


	//   ....[94]....
        /*0cb8*/ 	.word	0x0001ee20
        /*0cbc*/ 	.word	0x000000ff
        /*0cc0*/ 	.word	0x00028038
        /*0cc4*/ 	.short	0x010a
        /*0cc6*/ 	.byte	0x29
	.zero		1


	//   ....[95]....
        /*0cc8*/ 	.word	0x0001f060
        /*0ccc*/ 	.word	0x000000ff
        /*0cd0*/ 	.word	0x00028038
        /*0cd4*/ 	.short	0x010a
        /*0cd6*/ 	.byte	0x19
	.zero		1


	//   ....[96]....
        /*0cd8*/ 	.word	0x0001f2c0
        /*0cdc*/ 	.word	0x000000ff
        /*0ce0*/ 	.word	0x00028038
        /*0ce4*/ 	.short	0x010a
        /*0ce6*/ 	.byte	0x21
	.zero		1


	//   ....[97]....
        /*0ce8*/ 	.word	0x0001f510
        /*0cec*/ 	.word	0x000000ff
        /*0cf0*/ 	.word	0x00028038
        /*0cf4*/ 	.short	0x010a
        /*0cf6*/ 	.byte	0x19
	.zero		1


	//   ....[98]....
        /*0cf8*/ 	.word	0x0001f770
        /*0cfc*/ 	.word	0x000000ff
        /*0d00*/ 	.word	0x00028038
        /*0d04*/ 	.short	0x010a
        /*0d06*/ 	.byte	0x19
	.zero		1


	//   ....[99]....
        /*0d08*/ 	.word	0x0001f9d0
        /*0d0c*/ 	.word	0x000000ff
        /*0d10*/ 	.word	0x00028038
        /*0d14*/ 	.short	0x010a
        /*0d16*/ 	.byte	0x19
	.zero		1


	//   ....[100]....
        /*0d18*/ 	.word	0x0001fc30
        /*0d1c*/ 	.word	0x000000ff
        /*0d20*/ 	.word	0x00028038
        /*0d24*/ 	.short	0x010a
        /*0d26*/ 	.byte	0x19
	.zero		1


	//   ....[101]....
        /*0d28*/ 	.word	0x0001fe90
        /*0d2c*/ 	.word	0x000000ff
        /*0d30*/ 	.word	0x00028038
        /*0d34*/ 	.short	0x010a
        /*0d36*/ 	.byte	0x19
	.zero		1


	//   ....[102]....
        /*0d38*/ 	.word	0x00020190
        /*0d3c*/ 	.word	0x000000ff
        /*0d40*/ 	.word	0x00028038
        /*0d44*/ 	.short	0x010a
        /*0d46*/ 	.byte	0x19
	.zero		1


	//   ....[103]....
        /*0d48*/ 	.word	0x000203e0
        /*0d4c*/ 	.word	0x000000ff
        /*0d50*/ 	.word	0x00028038
        /*0d54*/ 	.short	0x010a
        /*0d56*/ 	.byte	0x19
	.zero		1


	//   ....[104]....
        /*0d58*/ 	.word	0x000208b0
        /*0d5c*/ 	.word	0x000000ff
        /*0d60*/ 	.word	0x000280b0
        /*0d64*/ 	.short	0x010a
        /*0d66*/ 	.byte	0x18
	.zero		1


	//   ....[105]....
        /*0d68*/ 	.word	0x00021540
        /*0d6c*/ 	.word	0x000000ff
        /*0d70*/ 	.word	0x000280b8
        /*0d74*/ 	.short	0x010a
        /*0d76*/ 	.byte	0x18
	.zero		1


	//   ....[106]....
        /*0d78*/ 	.word	0x00022470
        /*0d7c*/ 	.word	0x000000ff
        /*0d80*/ 	.word	0x00000000
        /*0d84*/ 	.short	0x0101
        /*0d86*/ 	.byte	0x04
	.zero		1


	//   ....[107]....
        /*0d88*/ 	.word	0x000224f0
        /*0d8c*/ 	.word	0x000000ff
        /*0d90*/ 	.word	0x00000000
        /*0d94*/ 	.short	0x0101
        /*0d96*/ 	.byte	0x04
	.zero		1


	//   ....[108]....
        /*0d98*/ 	.word	0x00022780
        /*0d9c*/ 	.word	0x00000003
        /*0da0*/ 	.word	0x00028000
        /*0da4*/ 	.short	0x010a
        /*0da6*/ 	.byte	0xff
	.zero		1


	//   ....[109]....
        /*0da8*/ 	.word	0x000227e0
        /*0dac*/ 	.word	0x00000003
        /*0db0*/ 	.word	0x00028020
        /*0db4*/ 	.short	0x010a
        /*0db6*/ 	.byte	0xff
	.zero		1


	//   ....[110]....
        /*0db8*/ 	.word	0x00022840
        /*0dbc*/ 	.word	0x00000004
        /*0dc0*/ 	.word	0x00028058
        /*0dc4*/ 	.short	0x010a
        /*0dc6*/ 	.byte	0xff
	.zero		1


	//   ....[111]....
        /*0dc8*/ 	.word	0x000228a0
        /*0dcc*/ 	.word	0x00000003
        /*0dd0*/ 	.word	0x00028008
        /*0dd4*/ 	.short	0x010a
        /*0dd6*/ 	.byte	0xff
	.zero		1


	//   ....[112]....
        /*0dd8*/ 	.word	0x00022900
        /*0ddc*/ 	.word	0x00000004
        /*0de0*/ 	.word	0x00028068
        /*0de4*/ 	.short	0x010a
        /*0de6*/ 	.byte	0xff
	.zero		1


	//   ....[113]....
        /*0de8*/ 	.word	0x00022960
        /*0dec*/ 	.word	0x00000003
        /*0df0*/ 	.word	0x00028028
        /*0df4*/ 	.short	0x010a
        /*0df6*/ 	.byte	0xff
	.zero		1


	//   ....[114]....
        /*0df8*/ 	.word	0x000229c0
        /*0dfc*/ 	.word	0x00000000
        /*0e00*/ 	.word	0x000280a0
        /*0e04*/ 	.short	0x010a
        /*0e06*/ 	.byte	0xff
	.zero		1


	//   ....[115]....
        /*0e08*/ 	.word	0x00022a20
        /*0e0c*/ 	.word	0x00000003
        /*0e10*/ 	.word	0x00028058
        /*0e14*/ 	.short	0x010a
        /*0e16*/ 	.byte	0xff
	.zero		1


	//   ....[116]....
        /*0e18*/ 	.word	0x00022a80
        /*0e1c*/ 	.word	0x00000003
        /*0e20*/ 	.word	0x00028020
        /*0e24*/ 	.short	0x010a
        /*0e26*/ 	.byte	0xff
	.zero		1


	//   ....[117]....
        /*0e28*/ 	.word	0x00022ae0
        /*0e2c*/ 	.word	0x00000000
        /*0e30*/ 	.word	0x000280a8
        /*0e34*/ 	.short	0x010a
        /*0e36*/ 	.byte	0xff
	.zero		1


	//   ....[118]....
        /*0e38*/ 	.word	0x00022b40
        /*0e3c*/ 	.word	0x00000000
        /*0e40*/ 	.word	0x00028068
        /*0e44*/ 	.short	0x010a
        /*0e46*/ 	.byte	0xff
	.zero		1


	//   ....[119]....
        /*0e48*/ 	.word	0x00022ba0
        /*0e4c*/ 	.word	0x00000000
        /*0e50*/ 	.word	0x00028020
        /*0e54*/ 	.short	0x010a
        /*0e56*/ 	.byte	0xff
	.zero		1


	//   ....[120]....
        /*0e58*/ 	.word	0x00022c00
        /*0e5c*/ 	.word	0x00000000
        /*0e60*/ 	.word	0x000280a0
        /*0e64*/ 	.short	0x010a
        /*0e66*/ 	.byte	0xff
	.zero		1


	//   ....[121]....
        /*0e68*/ 	.word	0x00022c60
        /*0e6c*/ 	.word	0x00000003
        /*0e70*/ 	.word	0x00028058
        /*0e74*/ 	.short	0x010a
        /*0e76*/ 	.byte	0xff
	.zero		1


	//   ....[122]....
        /*0e78*/ 	.word	0x00022cc0
        /*0e7c*/ 	.word	0x00000000
        /*0e80*/ 	.word	0x000280a8
        /*0e84*/ 	.short	0x010a
        /*0e86*/ 	.byte	0xff
	.zero		1


	//   ....[123]....
        /*0e88*/ 	.word	0x00022d20
        /*0e8c*/ 	.word	0x00000000
        /*0e90*/ 	.word	0x00028068
        /*0e94*/ 	.short	0x010a
        /*0e96*/ 	.byte	0xff
	.zero		1


	//   ....[124]....
        /*0e98*/ 	.word	0x00022d70
        /*0e9c*/ 	.word	0x00000011
        /*0ea0*/ 	.word	0x000280c0
        /*0ea4*/ 	.short	0x010a
        /*0ea6*/ 	.byte	0xff
	.zero		1


	//   ....[125]....
        /*0ea8*/ 	.word	0x00022dc0
        /*0eac*/ 	.word	0x00000011
        /*0eb0*/ 	.word	0x000280c8
        /*0eb4*/ 	.short	0x010a
        /*0eb6*/ 	.byte	0xff
	.zero		1


	//   ....[126]....
        /*0eb8*/ 	.word	0x00022e20
        /*0ebc*/ 	.word	0x00000000
        /*0ec0*/ 	.word	0x00028070
        /*0ec4*/ 	.short	0x010a
        /*0ec6*/ 	.byte	0xff
	.zero		1


	//   ....[127]....
        /*0ec8*/ 	.word	0x00022e80
        /*0ecc*/ 	.word	0x00000000
        /*0ed0*/ 	.word	0x00028080
        /*0ed4*/ 	.short	0x010a
        /*0ed6*/ 	.byte	0xff
	.zero		1


	//   ....[128]....
        /*0ed8*/ 	.word	0x00022ee0
        /*0edc*/ 	.word	0x00000000
        /*0ee0*/ 	.word	0x00028070
        /*0ee4*/ 	.short	0x010a
        /*0ee6*/ 	.byte	0xff
	.zero		1


	//   ....[129]....
        /*0ee8*/ 	.word	0x00022f40
        /*0eec*/ 	.word	0x00000000
        /*0ef0*/ 	.word	0x00028090
        /*0ef4*/ 	.short	0x010a
        /*0ef6*/ 	.byte	0xff
	.zero		1


	//   ....[130]....
        /*0ef8*/ 	.word	0x00022fa0
        /*0efc*/ 	.word	0x00000000
        /*0f00*/ 	.word	0x00028080
        /*0f04*/ 	.short	0x010a
        /*0f06*/ 	.byte	0xff
	.zero		1


	//   ....[131]....
        /*0f08*/ 	.word	0x00023000
        /*0f0c*/ 	.word	0x00000000
        /*0f10*/ 	.word	0x00028098
        /*0f14*/ 	.short	0x010a
        /*0f16*/ 	.byte	0xff
	.zero		1


	//   ....[132]....
        /*0f18*/ 	.word	0x00023050
        /*0f1c*/ 	.word	0x0000001a
        /*0f20*/ 	.word	0x00028070
        /*0f24*/ 	.short	0x010a
        /*0f26*/ 	.byte	0xff
	.zero		1


	//   ....[133]....
        /*0f28*/ 	.word	0x000230a0
        /*0f2c*/ 	.word	0x0000001a
        /*0f30*/ 	.word	0x00028090
        /*0f34*/ 	.short	0x010a
        /*0f36*/ 	.byte	0xff
	.zero		1


	//   ....[134]....
        /*0f38*/ 	.word	0x000230f0
        /*0f3c*/ 	.word	0x0000001a
        /*0f40*/ 	.word	0x000280c0
        /*0f44*/ 	.short	0x010a
        /*0f46*/ 	.byte	0xff
	.zero		1


	//   ....[135]....
        /*0f48*/ 	.word	0x00023140
        /*0f4c*/ 	.word	0x0000001a
        /*0f50*/ 	.word	0x00028080
        /*0f54*/ 	.short	0x010a
        /*0f56*/ 	.byte	0xff
	.zero		1


	//   ....[136]....
        /*0f58*/ 	.word	0x00023190
        /*0f5c*/ 	.word	0x0000001a
        /*0f60*/ 	.word	0x00028098
        /*0f64*/ 	.short	0x010a
        /*0f66*/ 	.byte	0xff
	.zero		1


	//   ....[137]....
        /*0f68*/ 	.word	0x000231e0
        /*0f6c*/ 	.word	0x0000001a
        /*0f70*/ 	.word	0x000280c8
        /*0f74*/ 	.short	0x010a
        /*0f76*/ 	.byte	0xff
	.zero		1


	//   ....[138]....
        /*0f78*/ 	.word	0x00023240
        /*0f7c*/ 	.word	0x00000000
        /*0f80*/ 	.word	0x00000000
        /*0f84*/ 	.short	0x010a
        /*0f86*/ 	.byte	0xff
	.zero		1


	//   ....[139]....
        /*0f88*/ 	.word	0x000232a0
        /*0f8c*/ 	.word	0x00000000
        /*0f90*/ 	.word	0x00000000
        /*0f94*/ 	.short	0x010a
        /*0f96*/ 	.byte	0xff
	.zero		1


	//   ....[140]....
        /*0f98*/ 	.word	0x00023300
        /*0f9c*/ 	.word	0x00000004
        /*0fa0*/ 	.word	0x000280d0
        /*0fa4*/ 	.short	0x010a
        /*0fa6*/ 	.byte	0xff
	.zero		1


	//   ....[141]....
        /*0fa8*/ 	.word	0x00023360
        /*0fac*/ 	.word	0x00000005
        /*0fb0*/ 	.word	0x00000000
        /*0fb4*/ 	.short	0x010a
        /*0fb6*/ 	.byte	0xff
	.zero		1


	//   ....[142]....
        /*0fb8*/ 	.word	0x000233c0
        /*0fbc*/ 	.word	0x00000003
        /*0fc0*/ 	.word	0x00000000
        /*0fc4*/ 	.short	0x010a
        /*0fc6*/ 	.byte	0xff
	.zero		1


	//   ....[143]....
        /*0fc8*/ 	.word	0x00023420
        /*0fcc*/ 	.word	0x00000000
        /*0fd0*/ 	.word	0x00000000
        /*0fd4*/ 	.short	0x010a
        /*0fd6*/ 	.byte	0xff
	.zero		1


	//   ....[144]....
        /*0fd8*/ 	.word	0x00023480
        /*0fdc*/ 	.word	0x00000004
        /*0fe0*/ 	.word	0x000280d0
        /*0fe4*/ 	.short	0x010a
        /*0fe6*/ 	.byte	0xff
	.zero		1


	//   ....[145]....
        /*0fe8*/ 	.word	0x000234e0
        /*0fec*/ 	.word	0x00000003
        /*0ff0*/ 	.word	0x00000000
        /*0ff4*/ 	.short	0x010a
        /*0ff6*/ 	.byte	0xff
	.zero		1


	//   ....[146]....
        /*0ff8*/ 	.word	0x00023540
        /*0ffc*/ 	.word	0x00000003
        /*1000*/ 	.word	0x00000000
        /*1004*/ 	.short	0x010a
        /*1006*/ 	.byte	0xff
	.zero		1


	//   ....[147]....
        /*1008*/ 	.word	0x000235a0
        /*100c*/ 	.word	0x00000000
        /*1010*/ 	.word	0x00000000
        /*1014*/ 	.short	0x010a
        /*1016*/ 	.byte	0xff
	.zero		1


	//   ....[148]....
        /*1018*/ 	.word	0x00023600
        /*101c*/ 	.word	0x00000000
        /*1020*/ 	.word	0x00028010
        /*1024*/ 	.short	0x010a
        /*1026*/ 	.byte	0xff
	.zero		1


	//   ....[149]....
        /*1028*/ 	.word	0x00023660
        /*102c*/ 	.word	0x00000000
        /*1030*/ 	.word	0x00028038
        /*1034*/ 	.short	0x010a
        /*1036*/ 	.byte	0xff
	.zero		1


	//   ....[150]....
        /*1038*/ 	.word	0x000236c0
        /*103c*/ 	.word	0x00000000
        /*1040*/ 	.word	0x00028018
        /*1044*/ 	.short	0x010a
        /*1046*/ 	.byte	0xff
	.zero		1


	//   ....[151]....
        /*1048*/ 	.word	0x00023720
        /*104c*/ 	.word	0x00000000
        /*1050*/ 	.word	0x00028040
        /*1054*/ 	.short	0x010a
        /*1056*/ 	.byte	0xff
	.zero		1


	//   ....[152]....
        /*1058*/ 	.word	0x00023780
        /*105c*/ 	.word	0x00000000
        /*1060*/ 	.word	0x00028038
        /*1064*/ 	.short	0x010a
        /*1066*/ 	.byte	0xff
	.zero		1


	//   ....[153]....
        /*1068*/ 	.word	0x000237e0
        /*106c*/ 	.word	0x00000000
        /*1070*/ 	.word	0x00028038
        /*1074*/ 	.short	0x010a
        /*1076*/ 	.byte	0xff
	.zero		1


	//   ....[154]....
        /*1078*/ 	.word	0x00023840
        /*107c*/ 	.word	0x00000000
        /*1080*/ 	.word	0x00028038
        /*1084*/ 	.short	0x010a
        /*1086*/ 	.byte	0xff
	.zero		1


	//   ....[155]....
        /*1088*/ 	.word	0x000238a0
        /*108c*/ 	.word	0x00000000
        /*1090*/ 	.word	0x00028038
        /*1094*/ 	.short	0x010a
        /*1096*/ 	.byte	0xff
	.zero		1


	//   ....[156]....
        /*1098*/ 	.word	0x00023900
        /*109c*/ 	.word	0x00000000
        /*10a0*/ 	.word	0x00028038
        /*10a4*/ 	.short	0x010a
        /*10a6*/ 	.byte	0xff
	.zero		1


	//   ....[157]....
        /*10a8*/ 	.word	0x00023960
        /*10ac*/ 	.word	0x00000000
        /*10b0*/ 	.word	0x00028038
        /*10b4*/ 	.short	0x010a
        /*10b6*/ 	.byte	0xff
	.zero		1


	//   ....[158]....
        /*10b8*/ 	.word	0x000239c0
        /*10bc*/ 	.word	0x00000000
        /*10c0*/ 	.word	0x00028038
        /*10c4*/ 	.short	0x010a
        /*10c6*/ 	.byte	0xff
	.zero		1


	//   ....[159]....
        /*10c8*/ 	.word	0x00023a20
        /*10cc*/ 	.word	0x00000000
        /*10d0*/ 	.word	0x00028038
        /*10d4*/ 	.short	0x010a
        /*10d6*/ 	.byte	0xff
	.zero		1


	//   ....[160]....
        /*10d8*/ 	.word	0x00023a80
        /*10dc*/ 	.word	0x00000000
        /*10e0*/ 	.word	0x00028038
        /*10e4*/ 	.short	0x010a
        /*10e6*/ 	.byte	0xff
	.zero		1


	//   ....[161]....
        /*10e8*/ 	.word	0x00023ae0
        /*10ec*/ 	.word	0x00000000
        /*10f0*/ 	.word	0x00028038
        /*10f4*/ 	.short	0x010a
        /*10f6*/ 	.byte	0xff
	.zero		1


	//   ....[162]....
        /*10f8*/ 	.word	0x00023b40
        /*10fc*/ 	.word	0x00000003
        /*1100*/ 	.word	0x000280b0
        /*1104*/ 	.short	0x010a
        /*1106*/ 	.byte	0xff
	.zero		1


	//   ....[163]....
        /*1108*/ 	.word	0x00023ba0
        /*110c*/ 	.word	0x00000003
        /*1110*/ 	.word	0x000280b8
        /*1114*/ 	.short	0x010a
        /*1116*/ 	.byte	0xff
	.zero		1


	//----- nvinfo : EIATTR_NUM_MBARRIERS
	.align		4
.L_66:
        /*1118*/ 	.byte	0x03, 0x38
        /*111a*/ 	.short	0x001c


	//----- nvinfo : EIATTR_EXIT_INSTR_OFFSETS
	.align		4
        /*111c*/ 	.byte	0x04, 0x1c
        /*111e*/ 	.short	(.L_68 - .L_67)


	//   ....[0]....
.L_67:
        /*1120*/ 	.word	0x000017c0


	//   ....[1]....
        /*1124*/ 	.word	0x00001a40


	//   ....[2]....
        /*1128*/ 	.word	0x00004a90


	//   ....[3]....
        /*112c*/ 	.word	0x00004ad0


	//   ....[4]....
        /*1130*/ 	.word	0x00004b50


	//   ....[5]....
        /*1134*/ 	.word	0x0000a2e0


	//   ....[6]....
        /*1138*/ 	.word	0x000125d0


	//   ....[7]....
        /*113c*/ 	.word	0x00012670


	//   ....[8]....
        /*1140*/ 	.word	0x0001e030


	//   ....[9]....
        /*1144*/ 	.word	0x0001e0c0


	//   ....[10]....
        /*1148*/ 	.word	0x0001e160


	//   ....[11]....
        /*114c*/ 	.word	0x0001eca0


	//   ....[12]....
        /*1150*/ 	.word	0x00020110


	//   ....[13]....
        /*1154*/ 	.word	0x00020620


	//   ....[14]....
        /*1158*/ 	.word	0x00020690


	//   ....[15]....
        /*115c*/ 	.word	0x00022760


	//----- nvinfo : EIATTR_INDIRECT_BRANCH_TARGETS
	.align		4
.L_68:
        /*1160*/ 	.byte	0x04, 0x34
        /*1162*/ 	.short	(.L_70 - .L_69)


	//   ....[0]....
.L_69:
        /*1164*/ 	.word	.L_x_505@srel
        /*1168*/ 	.short	0x0
        /*116a*/ 	.short	0x0
        /*116c*/ 	.word	0x3
        /*1170*/ 	.word	.L_x_506@srel
        /*1174*/ 	.word	.L_x_507@srel
        /*1178*/ 	.word	.L_x_508@srel


	//----- nvinfo : EIATTR_MAX_THREADS
	.align		4
.L_70:
        /*117c*/ 	.byte	0x04, 0x05
        /*117e*/ 	.short	(.L_72 - .L_71)
.L_71:
        /*1180*/ 	.word	0x00000200
        /*1184*/ 	.word	0x00000001
        /*1188*/ 	.word	0x00000001


	//----- nvinfo : EIATTR_CRS_STACK_SIZE
	.align		4
.L_72:
        /*118c*/ 	.byte	0x04, 0x1e
        /*118e*/ 	.short	(.L_74 - .L_73)
.L_73:
        /*1190*/ 	.word	0x00000000


	//----- nvinfo : EIATTR_CBANK_PARAM_SIZE
	.align		4
.L_74:
        /*1194*/ 	.byte	0x03, 0x19
        /*1196*/ 	.short	0x0600


	//----- nvinfo : EIATTR_PARAM_CBANK
	.align		4
        /*1198*/ 	.byte	0x04, 0x0a
        /*119a*/ 	.short	(.L_76 - .L_75)
	.align		4
.L_75:
        /*119c*/ 	.word	index@(.nv.constant0._ZN7cutlass13device_kernelINS_4fmha6kernel36Sm100FmhaFwdKernelTmaWarpspecializedIN4cute5tupleIJiiiNS5_IJNS5_IJiiEEEiEEEEEENS1_10collective38Sm100FmhaFwdMainloopTmaWarpspecializedINS_10bfloat16_tEffNS5_IJNS4_1CILi256EEENSC_ILi128EEESE_EEENS5_IJiNSC_ILi1EEES7_EEENS5_IJiSG_NS5_IJNS5_IJNSC_ILi0EEEiEEEiEEEEEESL_NS9_10CausalMaskILb1EEENS5_IJNSC_ILi2EEESG_SG_EEENSC_ILb0EEEEENS9_38Sm100FmhaFwdEpilogueTmaWarpspecializedINS_6half_tEfNS5_IJSE_SE_SE_EEESH_NS5_IJSG_S7_EEESQ_EENS2_23IndividualTileSchedulerENS2_41Sm100FmhaCtxKernelWarpspecializedScheduleEEEEEvNT_6ParamsE)
        /*11a0*/ 	.short	0x0380
        /*11a2*/ 	.short	0x0600


	//----- nvinfo : EIATTR_SW_WAR
	.align		4
.L_76:
        /*11a4*/ 	.byte	0x04, 0x36
        /*11a6*/ 	.short	(.L_78 - .L_77)
.L_77:
        /*11a8*/ 	.word	0x00000008
.L_78:


//--------------------- .nv.callgraph             --------------------------
	.section	.nv.callgraph,"",@"SHT_CUDA_CALLGRAPH"
	.align	4
	.sectionentsize	8
	.align		4
        /*0000*/ 	.word	0x00000000
	.align		4
        /*0004*/ 	.word	0xffffffff
	.align		4
        /*0008*/ 	.word	index@(_ZN7cutlass13device_kernelINS_4fmha6kernel36Sm100FmhaFwdKernelTmaWarpspecializedIN4cute5tupleIJiiiNS5_IJNS5_IJiiEEEiEEEEEENS1_10collective38Sm100FmhaFwdMainloopTmaWarpspecializedINS_10bfloat16_tEffNS5_IJNS4_1CILi256EEENSC_ILi128EEESE_EEENS5_IJiNSC_ILi1EEES7_EEENS5_IJiSG_NS5_IJNS5_IJNSC_ILi0EEEiEEEiEEEEEESL_NS9_10CausalMaskILb1EEENS5_IJNSC_ILi2EEESG_SG_EEENSC_ILb0EEEEENS9_38Sm100FmhaFwdEpilogueTmaWarpspecializedINS_6half_tEfNS5_IJSE_SE_SE_EEESH_NS5_IJSG_S7_EEESQ_EENS2_23IndividualTileSchedulerENS2_41Sm100FmhaCtxKernelWarpspecializedScheduleEEEEEvNT_6ParamsE)
	.align		4
        /*000c*/ 	.word	index@(__assertfail)
	.align		4
        /*0010*/ 	.word	index@(_ZN7cutlass13device_kernelINS_4fmha6kernel36Sm100FmhaFwdKernelTmaWarpspecializedIN4cute5tupleIJiiiNS5_IJNS5_IJiiEEEiEEEEEENS1_10collective38Sm100FmhaFwdMainloopTmaWarpspecializedINS_10bfloat16_tEffNS5_IJNS4_1CILi256EEENSC_ILi128EEESE_EEENS5_IJiNSC_ILi1EEES7_EEENS5_IJiSG_NS5_IJNS5_IJNSC_ILi0EEEiEEEiEEEEEESL_NS9_10CausalMaskILb1EEENS5_IJNSC_ILi2EEESG_SG_EEENSC_ILb0EEEEENS9_38Sm100FmhaFwdEpilogueTmaWarpspecializedINS_6half_tEfNS5_IJSE_SE_SE_EEESH_NS5_IJSG_S7_EEESQ_EENS2_23IndividualTileSchedulerENS2_41Sm100FmhaCtxKernelWarpspecializedScheduleEEEEEvNT_6ParamsE)
	.align		4
        /*0014*/ 	.word	index@(vprintf)
	.align		4
        /*0018*/ 	.word	0x00000000
	.align		4
        /*001c*/ 	.word	0xfffffffe
	.align		4
        /*0020*/ 	.word	0x00000000
	.align		4
        /*0024*/ 	.word	0xfffffffd
	.align		4
        /*0028*/ 	.word	0x00000000
	.align		4
        /*002c*/ 	.word	0xfffffffc


//--------------------- .nv.constant4             --------------------------
	.section	.nv.constant4,"a",@progbits
	.align	8
	.align		8
.nv.constant4:
        /*0000*/ 	.dword	vprintf
	.align		8
        /*0008*/ 	.dword	__assertfail
	.align		8
        /*0010*/ 	.dword	__unnamed_1
	.align		8
        /*0018*/ 	.dword	__unnamed_2
	.align		8
        /*0020*/ 	.dword	__unnamed_3
	.align		8
        /*0028*/ 	.dword	__unnamed_4
	.align		8
        /*0030*/ 	.dword	__unnamed_5
	.align		8
        /*0038*/ 	.dword	__unnamed_6
	.align		8
        /*0040*/ 	.dword	__unnamed_7
	.align		8
        /*0048*/ 	.dword	_ZN39_INTERNAL_a938d90f_4_k_cu_f1db8a69_26604cuda3std3__45__cpo5beginE
	.align		8
        /*0050*/ 	.dword	_ZN39_INTERNAL_a938d90f_4_k_cu_f1db8a69_26604cuda3std3__45__cpo3endE
	.align		8
        /*0058*/ 	.dword	_ZN39_INTERNAL_a938d90f_4_k_cu_f1db8a69_26604cuda3std3__45__cpo6cbeginE
	.align		8
        /*0060*/ 	.dword	_ZN39_INTERNAL_a938d90f_4_k_cu_f1db8a69_26604cuda3std3__45__cpo4cendE
	.align		8
        /*0068*/ 	.dword	_ZN39_INTERNAL_a938d90f_4_k_cu_f1db8a69_26604cuda3std3__441_GLOBAL__N__a938d90f_4_k_cu_f1db8a69_26606ignoreE
	.align		8
        /*0070*/ 	.dword	_ZN39_INTERNAL_a938d90f_4_k_cu_f1db8a69_26604cuda3std3__419piecewise_constructE
	.align		8
        /*0078*/ 	.dword	_ZN39_INTERNAL_a938d90f_4_k_cu_f1db8a69_26604cuda3std3__48in_placeE
	.align		8
        /*0080*/ 	.dword	_ZN39_INTERNAL_a938d90f_4_k_cu_f1db8a69_26604cuda3std6ranges3__45__cpo4swapE
	.align		8
        /*0088*/ 	.dword	_ZN39_INTERNAL_a938d90f_4_k_cu_f1db8a69_26604cuda3std6ranges3__45__cpo9iter_moveE
	.align		8
        /*0090*/ 	.dword	_ZN39_INTERNAL_a938d90f_4_k_cu_f1db8a69_26604cute7productE
	.align		8
        /*0098*/ 	.dword	_ZN39_INTERNAL_a938d90f_4_k_cu_f1db8a69_26604cute1_E
	.align		8
        /*00a0*/ 	.dword	$str$22
	.align		8
        /*00a8*/ 	.dword	$str$23
	.align		8
        /*00b0*/ 	.dword	$str$26
	.align		8
        /*00b8*/ 	.dword	$str$27
	.align		8
        /*00c0*/ 	.dword	$str$28
	.align		8
        /*00c8*/ 	.dword	$str$29
	.align		8
        /*00d0*/ 	.dword	$str$30
	.align		8
        /*00d8*/ 	.dword	$str$31
	.align		8
        /*00e0*/ 	.dword	$str$32
	.align		8
        /*00e8*/ 	.dword	$str$33
	.align		8
        /*00f0*/ 	.dword	$str$34
	.align		8
        /*00f8*/ 	.dword	$str$35
	.align		8
        /*0100*/ 	.dword	$str$36
	.align		8
        /*0108*/ 	.dword	$str$37


//--------------------- .nv.constant2._ZN7cutlass13device_kernelINS_4fmha6kernel36Sm100FmhaFwdKernelTmaWarpspecializedIN4cute5tupleIJiiiNS5_IJNS5_IJiiEEEiEEEEEENS1_10collective38Sm100FmhaFwdMainloopTmaWarpspecializedINS_10bfloat16_tEffNS5_IJNS4_1CILi256EEENSC_ILi128EEESE_EEENS5_IJiNSC_ILi1EEES7_EEENS5_IJiSG_NS5_IJNS5_IJNSC_ILi0EEEiEEEiEEEEEESL_NS9_10CausalMaskILb1EEENS5_IJNSC_ILi2EEESG_SG_EEENSC_ILb0EEEEENS9_38Sm100FmhaFwdEpilogueTmaWarpspecializedINS_6half_tEfNS5_IJSE_SE_SE_EEESH_NS5_IJSG_S7_EEESQ_EENS2_23IndividualTileSchedulerENS2_41Sm100FmhaCtxKernelWarpspecializedScheduleEEEEEvNT_6ParamsE --------------------------
	.section	.nv.constant2._ZN7cutlass13device_kernelINS_4fmha6kernel36Sm100FmhaFwdKernelTmaWarpspecializedIN4cute5tupleIJiiiNS5_IJNS5_IJiiEEEiEEEEEENS1_10collective38Sm100FmhaFwdMainloopTmaWarpspecializedINS_10bfloat16_tEffNS5_IJNS4_1CILi256EEENSC_ILi128EEESE_EEENS5_IJiNSC_ILi1EEES7_EEENS5_IJiSG_NS5_IJNS5_IJNSC_ILi0EEEiEEEiEEEEEESL_NS9_10CausalMaskILb1EEENS5_IJNSC_ILi2EEESG_SG_EEENSC_ILb0EEEEENS9_38Sm100FmhaFwdEpilogueTmaWarpspecializedINS_6half_tEfNS5_IJSE_SE_SE_EEESH_NS5_IJSG_S7_EEESQ_EENS2_23IndividualTileSchedulerENS2_41Sm100FmhaCtxKernelWarpspecializedScheduleEEEEEvNT_6ParamsE,"a",@progbits
	.sectionflags	@""
	.align	4
.nv.constant2._ZN7cutlass13device_kernelINS_4fmha6kernel36Sm100FmhaFwdKernelTmaWarpspecializedIN4cute5tupleIJiiiNS5_IJNS5_IJiiEEEiEEEEEENS1_10collective38Sm100FmhaFwdMainloopTmaWarpspecializedINS_10bfloat16_tEffNS5_IJNS4_1CILi256EEENSC_ILi128EEESE_EEENS5_IJiNSC_ILi1EEES7_EEENS5_IJiSG_NS5_IJNS5_IJNSC_ILi0EEEiEEEiEEEEEESL_NS9_10CausalMaskILb1EEENS5_IJNSC_ILi2EEESG_SG_EEENSC_ILb0EEEEENS9_38Sm100FmhaFwdEpilogueTmaWarpspecializedINS_6half_tEfNS5_IJSE_SE_SE_EEESH_NS5_IJSG_S7_EEESQ_EENS2_23IndividualTileSchedulerENS2_41Sm100FmhaCtxKernelWarpspecializedScheduleEEEEEvNT_6ParamsE:
        /*0000*/ 	.byte	0xd0, 0xe0, 0x01, 0x00, 0x30, 0x06, 0x02, 0x00, 0xa0, 0xe0, 0x01, 0x00


//--------------------- .text._ZN7cutlass13device_kernelINS_4fmha6kernel36Sm100FmhaFwdKernelTmaWarpspecializedIN4cute5tupleIJiiiNS5_IJNS5_IJiiEEEiEEEEEENS1_10collective38Sm100FmhaFwdMainloopTmaWarpspecializedINS_10bfloat16_tEffNS5_IJNS4_1CILi256EEENSC_ILi128EEESE_EEENS5_IJiNSC_ILi1EEES7_EEENS5_IJiSG_NS5_IJNS5_IJNSC_ILi0EEEiEEEiEEEEEESL_NS9_10CausalMaskILb1EEENS5_IJNSC_ILi2EEESG_SG_EEENSC_ILb0EEEEENS9_38Sm100FmhaFwdEpilogueTmaWarpspecializedINS_6half_tEfNS5_IJSE_SE_SE_EEESH_NS5_IJSG_S7_EEESQ_EENS2_23IndividualTileSchedulerENS2_41Sm100FmhaCtxKernelWarpspecializedScheduleEEEEEvNT_6ParamsE --------------------------
	.section	.text._ZN7cutlass13device_kernelINS_4fmha6kernel36Sm100FmhaFwdKernelTmaWarpspecializedIN4cute5tupleIJiiiNS5_IJNS5_IJiiEEEiEEEEEENS1_10collective38Sm100FmhaFwdMainloopTmaWarpspecializedINS_10bfloat16_tEffNS5_IJNS4_1CILi256EEENSC_ILi128EEESE_EEENS5_IJiNSC_ILi1EEES7_EEENS5_IJiSG_NS5_IJNS5_IJNSC_ILi0EEEiEEEiEEEEEESL_NS9_10CausalMaskILb1EEENS5_IJNSC_ILi2EEESG_SG_EEENSC_ILb0EEEEENS9_38Sm100FmhaFwdEpilogueTmaWarpspecializedINS_6half_tEfNS5_IJSE_SE_SE_EEESH_NS5_IJSG_S7_EEESQ_EENS2_23IndividualTileSchedulerENS2_41Sm100FmhaCtxKernelWarpspecializedScheduleEEEEEvNT_6ParamsE,"ax",@progbits
	.align	128
.text._ZN7cutlass13device_kernelINS_4fmha6kernel36Sm100FmhaFwdKernelTmaWarpspecializedIN4cute5tupleIJiiiNS5_IJNS5_IJiiEEEiEEEEEENS1_10collective38Sm100FmhaFwdMainloopTmaWarpspecializedINS_10bfloat16_tEffNS5_IJNS4_1CILi256EEENSC_ILi128EEESE_EEENS5_IJiNSC_ILi1EEES7_EEENS5_IJiSG_NS5_IJNS5_IJNSC_ILi0EEEiEEEiEEEEEESL_NS9_10CausalMaskILb1EEENS5_IJNSC_ILi2EEESG_SG_EEENSC_ILb0EEEEENS9_38Sm100FmhaFwdEpilogueTmaWarpspecializedINS_6half_tEfNS5_IJSE_SE_SE_EEESH_NS5_IJSG_S7_EEESQ_EENS2_23IndividualTileSchedulerENS2_41Sm100FmhaCtxKernelWarpspecializedScheduleEEEEEvNT_6ParamsE:
        .type           _ZN7cutlass13device_kernelINS_4fmha6kernel36Sm100FmhaFwdKernelTmaWarpspecializedIN4cute5tupleIJiiiNS5_IJNS5_IJiiEEEiEEEEEENS1_10collective38Sm100FmhaFwdMainloopTmaWarpspecializedINS_10bfloat16_tEffNS5_IJNS4_1CILi256EEENSC_ILi128EEESE_EEENS5_IJiNSC_ILi1EEES7_EEENS5_IJiSG_NS5_IJNS5_IJNSC_ILi0EEEiEEEiEEEEEESL_NS9_10CausalMaskILb1EEENS5_IJNSC_ILi2EEESG_SG_EEENSC_ILb0EEEEENS9_38Sm100FmhaFwdEpilogueTmaWarpspecializedINS_6half_tEfNS5_IJSE_SE_SE_EEESH_NS5_IJSG_S7_EEESQ_EENS2_23IndividualTileSchedulerENS2_41Sm100FmhaCtxKernelWarpspecializedScheduleEEEEEvNT_6ParamsE,@function
        .size           _ZN7cutlass13device_kernelINS_4fmha6kernel36Sm100FmhaFwdKernelTmaWarpspecializedIN4cute5tupleIJiiiNS5_IJNS5_IJiiEEEiEEEEEENS1_10collective38Sm100FmhaFwdMainloopTmaWarpspecializedINS_10bfloat16_tEffNS5_IJNS4_1CILi256EEENSC_ILi128EEESE_EEENS5_IJiNSC_ILi1EEES7_EEENS5_IJiSG_NS5_IJNS5_IJNSC_ILi0EEEiEEEiEEEEEESL_NS9_10CausalMaskILb1EEENS5_IJNSC_ILi2EEESG_SG_EEENSC_ILb0EEEEENS9_38Sm100FmhaFwdEpilogueTmaWarpspecializedINS_6half_tEfNS5_IJSE_SE_SE_EEESH_NS5_IJSG_S7_EEESQ_EENS2_23IndividualTileSchedulerENS2_41Sm100FmhaCtxKernelWarpspecializedScheduleEEEEEvNT_6ParamsE,(.L_x_509 - _ZN7cutlass13device_kernelINS_4fmha6kernel36Sm100FmhaFwdKernelTmaWarpspecializedIN4cute5tupleIJiiiNS5_IJNS5_IJiiEEEiEEEEEENS1_10collective38Sm100FmhaFwdMainloopTmaWarpspecializedINS_10bfloat16_tEffNS5_IJNS4_1CILi256EEENSC_ILi128EEESE_EEENS5_IJiNSC_ILi1EEES7_EEENS5_IJiSG_NS5_IJNS5_IJNSC_ILi0EEEiEEEiEEEEEESL_NS9_10CausalMaskILb1EEENS5_IJNSC_ILi2EEESG_SG_EEENSC_ILb0EEEEENS9_38Sm100FmhaFwdEpilogueTmaWarpspecializedINS_6half_tEfNS5_IJSE_SE_SE_EEESH_NS5_IJSG_S7_EEESQ_EENS2_23IndividualTileSchedulerENS2_41Sm100FmhaCtxKernelWarpspecializedScheduleEEEEEvNT_6ParamsE)
        .other          _ZN7cutlass13device_kernelINS_4fmha6kernel36Sm100FmhaFwdKernelTmaWarpspecializedIN4cute5tupleIJiiiNS5_IJNS5_IJiiEEEiEEEEEENS1_10collective38Sm100FmhaFwdMainloopTmaWarpspecializedINS_10bfloat16_tEffNS5_IJNS4_1CILi256EEENSC_ILi128EEESE_EEENS5_IJiNSC_ILi1EEES7_EEENS5_IJiSG_NS5_IJNS5_IJNSC_ILi0EEEiEEEiEEEEEESL_NS9_10CausalMaskILb1EEENS5_IJNSC_ILi2EEESG_SG_EEENSC_ILb0EEEEENS9_38Sm100FmhaFwdEpilogueTmaWarpspecializedINS_6half_tEfNS5_IJSE_SE_SE_EEESH_NS5_IJSG_S7_EEESQ_EENS2_23IndividualTileSchedulerENS2_41Sm100FmhaCtxKernelWarpspecializedScheduleEEEEEvNT_6ParamsE,@"STO_CUDA_ENTRY STV_DEFAULT"
_ZN7cutlass13device_kernelINS_4fmha6kernel36Sm100FmhaFwdKernelTmaWarpspecializedIN4cute5tupleIJiiiNS5_IJNS5_IJiiEEEiEEEEEENS1_10collective38Sm100FmhaFwdMainloopTmaWarpspecializedINS_10bfloat16_tEffNS5_IJNS4_1CILi256EEENSC_ILi128EEESE_EEENS5_IJiNSC_ILi1EEES7_EEENS5_IJiSG_NS5_IJNS5_IJNSC_ILi0EEEiEEEiEEEEEESL_NS9_10CausalMaskILb1EEENS5_IJNSC_ILi2EEESG_SG_EEENSC_ILb0EEEEENS9_38Sm100FmhaFwdEpilogueTmaWarpspecializedINS_6half_tEfNS5_IJSE_SE_SE_EEESH_NS5_IJSG_S7_EEESQ_EENS2_23IndividualTileSchedulerENS2_41Sm100FmhaCtxKernelWarpspecializedScheduleEEEEEvNT_6ParamsE:
[----:B------:R-:W1:Y:S02]  /*0000*/  LDC R1, c[0x0][0x37c] ;  /* 0x0000df00ff017b82 */ /* 0x000e640000000800 */
[----:B-1----:R-:W-:Y:S01]  /*0010*/  IADD3 R1, PT, PT, R1, -0xd0, RZ ;  /* 0xffffff3001017810 */ /* 0x002fe20007ffe0ff */
[----:B------:R-:W1:Y:S01]  /*0020*/  S2R R16, SR_TID.X ;  /* 0x0000000000107919 */ /* 0x000e620000002100 */
[----:B------:R-:W2:Y:S01]  /*0030*/  LDCU UR5, c[0x0][0x2f8] ;  /* 0x00005f00ff0577ac */ /* 0x000ea20008000800 */
[----:B------:R-:W3:Y:S01]  /*0040*/  LDCU UR4, c[0x0][0x2fc] ;  /* 0x00005f80ff0477ac */ /* 0x000ee20008000800 */
[----:B------:R-:W-:Y:S02]  /*0050*/  UPLOP3.LUT UP2, UPT, UPT, UPT, UPT, 0x40, 0x4 ;  /* 0x000000000004789c */ /* 0x000fe40003f4e870 */
[----:B------:R-:W-:Y:S02]  /*0060*/  UPLOP3.LUT UP1, UPT, UPT, UPT, UPT, 0x80, 0x8 ;  /* 0x000000000008789c */ /* 0x000fe40003f2f070 */
[----:B------:R-:W-:-:S02]  /*0070*/  UP2UR UR41, UPR, URZ, 0x4 ;  /* 0x00000004ff297883 */ /* 0x000fc40008000000 */
[----:B------:R-:W-:Y:S02]  /*0080*/  UPLOP3.LUT UP2, UPT, UPT, UPT, UPT, 0x80, 0x8 ;  /* 0x000000000008789c */ /* 0x000fe40003f4f070 */
[----:B------:R-:W-:Y:S01]  /*0090*/  UPLOP3.LUT UP0, UPT, UPT, UPT, UPT, 0x40, 0x4 ;  /* 0x000000000004789c */ /* 0x000fe20003f0e870 */
[----:B--2---:R-:W-:Y:S01]  /*00a0*/  IADD3 R22, P0, PT, R1, UR5, RZ ;  /* 0x0000000501167c10 */ /* 0x004fe2000ff1e0ff */
[----:B------:R-:W-:Y:S02]  /*00b0*/  UPLOP3.LUT UP6, UPT, UPT, UPT, UPT, 0x40, 0x4 ;  /* 0x000000000004789c */ /* 0x000fe40003fce870 */
[----:B------:R-:W-:Y:S02]  /*00c0*/  UPLOP3.LUT UP5, UPT, UPT, UPT, UPT, 0x40, 0x4 ;  /* 0x000000000004789c */ /* 0x000fe40003fae870 */
[----:B------:R-:W-:Y:S01]  /*00d0*/  UPLOP3.LUT UP4, UPT, UPT, UPT, UPT, 0x40, 0x4 ;  /* 0x000000000004789c */ /* 0x000fe20003f8e870 */
[----:B---3--:R-:W-:Y:S01]  /*00e0*/  IMAD.X R19, RZ, RZ, UR4, P0 ;  /* 0x00000004ff137e24 */ /* 0x008fe200080e06ff */
[----:B------:R-:W-:Y:S01]  /*00f0*/  UP2UR UR39, UPR, URZ, 0x4 ;  /* 0x00000004ff277883 */ /* 0x000fe20008000000 */
[----:B-1----:R-:W-:-:S05]  /*0100*/  SHF.R.U32.HI R17, RZ, 0x5, R16 ;  /* 0x00000005ff117819 */ /* 0x002fca0000011610 */
[----:B------:R-:W1:Y:S02]  /*0110*/  SHFL.IDX PT, R0, R17, RZ, 0x1f ;  /* 0x00001fff11007589 */ /* 0x000e6400000e0000 */
[----:B-1----:R-:W-:-:S04]  /*0120*/  SHF.R.S32.HI R3, RZ, 0x1f, R0 ;  /* 0x0000001fff037819 */ /* 0x002fc80000011400 */
[----:B------:R-:W-:-:S04]  /*0130*/  LEA.HI R2, R3, R0, RZ, 0x2 ;  /* 0x0000000003027211 */ /* 0x000fc800078f10ff */
[----:B------:R-:W-:-:S04]  /*0140*/  SHF.R.S32.HI R2, RZ, 0x2, R2 ;  /* 0x00000002ff027819 */ /* 0x000fc80000011402 */
[----:B------:R-:W-:-:S13]  /*0150*/  ISETP.NE.AND P1, PT, R2, RZ, PT ;  /* 0x000000ff0200720c */ /* 0x000fda0003f25270 */
[----:B------:R-:W-:Y:S05]  /*0160*/  @!P1 BRA `(.L_x_0) ;  /* 0x0000000400249947 */ /* 0x000fea0003800000 */
[----:B------:R-:W-:-:S13]  /*0170*/  ISETP.NE.AND P0, PT, R2, 0x2, PT ;  /* 0x000000020200780c */ /* 0x000fda0003f05270 */
[----:B------:R-:W-:Y:S05]  /*0180*/  @!P0 BRA `(.L_x_1) ;  /* 0x0000000000f48947 */ /* 0x000fea0003800000 */
[----:B------:R-:W-:-:S13]  /*0190*/  ISETP.NE.AND P0, PT, R2, 0x1, PT ;  /* 0x000000010200780c */ /* 0x000fda0003f05270 */
[----:B------:R-:W-:Y:S05]  /*01a0*/  @P0 BRA `(.L_x_2) ;  /* 0x00000000002c0947 */ /* 0x000fea0003800000 */
[----:B------:R-:W-:Y:S01]  /*01b0*/  HFMA2 R2, -RZ, RZ, 0, 5.9604644775390625e-08 ;  /* 0x00000001ff027431 */ /* 0x000fe200000001ff */
[----:B------:R-:W-:Y:S02]  /*01c0*/  UPLOP3.LUT UP3, UPT, UPT, UPT, UPT, 0x40, 0x4 ;  /* 0x000000000004789c */ /* 0x000fe40003f6e870 */
[----:B------:R-:W-:Y:S02]  /*01d0*/  UPLOP3.LUT UP2, UPT, UPT, UPT, UPT, 0x40, 0x4 ;  /* 0x000000000004789c */ /* 0x000fe40003f4e870 */
[----:B------:R-:W-:Y:S02]  /*01e0*/  UPLOP3.LUT UP1, UPT, UPT, UPT, UPT, 0x80, 0x8 ;  /* 0x000000000008789c */ /* 0x000fe40003f2f070 */
[----:B------:R-:W-:Y:S02]  /*01f0*/  UPLOP3.LUT UP0, UPT, UPT, UPT, UPT, 0x40, 0x4 ;  /* 0x000000000004789c */ /* 0x000fe40003f0e870 */
[----:B------:R-:W-:Y:S02]  /*0200*/  UPLOP3.LUT UP6, UPT, UPT, UPT, UPT, 0x40, 0x4 ;  /* 0x000000000004789c */ /* 0x000fe40003fce870 */
[----:B------:R-:W-:-:S02]  /*0210*/  UPLOP3.LUT UP5, UPT, UPT, UPT, UPT, 0x40, 0x4 ;  /* 0x000000000004789c */ /* 0x000fc40003fae870 */
[----:B------:R-:W-:Y:S02]  /*0220*/  UPLOP3.LUT UP4, UPT, UPT, UPT, UPT, 0x80, 0x8 ;  /* 0x000000000008789c */ /* 0x000fe40003f8f070 */
[----:B------:R-:W-:Y:S02]  /*0230*/  UP2UR UR41, UPR, URZ, 0x8 ;  /* 0x00000008ff297883 */ /* 0x000fe40008000000 */
[----:B------:R-:W-:Y:S01]  /*0240*/  UP2UR UR39, UPR, URZ, 0x4 ;  /* 0x00000004ff277883 */ /* 0x000fe20008000000 */
[----:B------:R-:W-:Y:S11]  /*0250*/  BRA `(.L_x_0) ;  /* 0x0000000000e87947 */ /* 0x000ff60003800000 */
.L_x_2:
[----:B------:R-:W-:Y:S01]  /*0260*/  ISETP.NE.AND P0, PT, R0, 0xc, PT ;  /* 0x0000000c0000780c */ /* 0x000fe20003f05270 */
[----:B------:R-:W-:Y:S01]  /*0270*/  UPLOP3.LUT UP2, UPT, UPT, UPT, UPT, 0x40, 0x4 ;  /* 0x000000000004789c */ /* 0x000fe20003f4e870 */
[----:B------:R-:W-:Y:S01]  /*0280*/  HFMA2 R2, -RZ, RZ, 0, 1.78813934326171875e-07 ;  /* 0x00000003ff027431 */ /* 0x000fe200000001ff */
[----:B------:R-:W-:Y:S02]  /*0290*/  UPLOP3.LUT UP1, UPT, UPT, UPT, UPT, 0x80, 0x8 ;  /* 0x000000000008789c */ /* 0x000fe40003f2f070 */
[----:B------:R-:W-:Y:S02]  /*02a0*/  UP2UR UR41, UPR, URZ, 0x4 ;  /* 0x00000004ff297883 */ /* 0x000fe40008000000 */
[----:B------:R-:W-:Y:S02]  /*02b0*/  UPLOP3.LUT UP2, UPT, UPT, UPT, UPT, 0x40, 0x4 ;  /* 0x000000000004789c */ /* 0x000fe40003f4e870 */
[----:B------:R-:W-:Y:S02]  /*02c0*/  UPLOP3.LUT UP0, UPT, UPT, UPT, UPT, 0x40, 0x4 ;  /* 0x000000000004789c */ /* 0x000fe40003f0e870 */
[----:B------:R-:W-:-:S02]  /*02d0*/  UPLOP3.LUT UP6, UPT, UPT, UPT, UPT, 0x40, 0x4 ;  /* 0x000000000004789c */ /* 0x000fc40003fce870 */
[----:B------:R-:W-:Y:S02]  /*02e0*/  UPLOP3.LUT UP5, UPT, UPT, UPT, UPT, 0x80, 0x8 ;  /* 0x000000000008789c */ /* 0x000fe40003faf070 */
[----:B------:R-:W-:Y:S02]  /*02f0*/  UPLOP3.LUT UP4, UPT, UPT, UPT, UPT, 0x40, 0x4 ;  /* 0x000000000004789c */ /* 0x000fe40003f8e870 */
[----:B------:R-:W-:Y:S01]  /*0300*/  UP2UR UR39, UPR, URZ, 0x4 ;  /* 0x00000004ff277883 */ /* 0x000fe20008000000 */
[----:B------:R-:W-:Y:S11]  /*0310*/  @!P0 BRA `(.L_x_0) ;  /* 0x0000000000b88947 */ /* 0x000ff60003800000 */
[----:B------:R-:W-:-:S13]  /*0320*/  ISETP.NE.AND P0, PT, R0, 0xe, PT ;  /* 0x0000000e0000780c */ /* 0x000fda0003f05270 */
[----:B------:R-:W-:Y:S05]  /*0330*/  @!P0 BRA `(.L_x_3) ;  /* 0x00000000005c8947 */ /* 0x000fea0003800000 */
[----:B------:R-:W-:-:S13]  /*0340*/  ISETP.NE.AND P0, PT, R0, 0xd, PT ;  /* 0x0000000d0000780c */ /* 0x000fda0003f05270 */
[----:B------:R-:W-:Y:S05]  /*0350*/  @P0 BRA `(.L_x_4) ;  /* 0x00000000002c0947 */ /* 0x000fea0003800000 */
[----:B------:R-:W-:Y:S01]  /*0360*/  HFMA2 R2, -RZ, RZ, 0, 2.384185791015625e-07 ;  /* 0x00000004ff027431 */ /* 0x000fe200000001ff */
        /* <DEDUP_REMOVED lines=10> */
.L_x_4:
[----:B------:R-:W-:Y:S01]  /*0410*/  HFMA2 R2, -RZ, RZ, 0, 3.5762786865234375e-07 ;  /* 0x00000006ff027431 */ /* 0x000fe200000001ff */
[----:B------:R-:W-:Y:S02]  /*0420*/  UPLOP3.LUT UP3, UPT, UPT, UPT, UPT, 0x40, 0x4 ;  /* 0x000000000004789c */ /* 0x000fe40003f6e870 */
[----:B------:R-:W-:Y:S02]  /*0430*/  UPLOP3.LUT UP2, UPT, UPT, UPT, UPT, 0x40, 0x4 ;  /* 0x000000000004789c */ /* 0x000fe40003f4e870 */
[----:B------:R-:W-:Y:S02]  /*0440*/  UPLOP3.LUT UP0, UPT, UPT, UPT, UPT, 0x40, 0x4 ;  /* 0x000000000004789c */ /* 0x000fe40003f0e870 */
[----:B------:R-:W-:Y:S02]  /*0450*/  UPLOP3.LUT UP6, UPT, UPT, UPT, UPT, 0x40, 0x4 ;  /* 0x000000000004789c */ /* 0x000fe40003fce870 */
[----:B------:R-:W-:Y:S02]  /*0460*/  UPLOP3.LUT UP5, UPT, UPT, UPT, UPT, 0x40, 0x4 ;  /* 0x000000000004789c */ /* 0x000fe40003fae870 */
[----:B------:R-:W-:-:S02]  /*0470*/  UPLOP3.LUT UP4, UPT, UPT, UPT, UPT, 0x40, 0x4 ;  /* 0x000000000004789c */ /* 0x000fc40003f8e870 */
[----:B------:R-:W-:Y:S02]  /*0480*/  UP2UR UR41, UPR, URZ, 0x8 ;  /* 0x00000008ff297883 */ /* 0x000fe40008000000 */
[----:B------:R-:W-:Y:S01]  /*0490*/  UP2UR UR39, UPR, URZ, 0x4 ;  /* 0x00000004ff277883 */ /* 0x000fe20008000000 */
[----:B------:R-:W-:Y:S11]  /*04a0*/  BRA `(.L_x_0) ;  /* 0x0000000000547947 */ /* 0x000ff60003800000 */
.L_x_3:
[----:B------:R-:W-:Y:S01]  /*04b0*/  HFMA2 R2, -RZ, RZ, 0, 2.98023223876953125e-07 ;  /* 0x00000005ff027431 */ /* 0x000fe200000001ff */
        /* <DEDUP_REMOVED lines=10> */
.L_x_1:
[----:B------:R-:W-:Y:S01]  /*0560*/  HFMA2 R2, -RZ, RZ, 0, 1.1920928955078125e-07 ;  /* 0x00000002ff027431 */ /* 0x000fe200000001ff */
        /* <DEDUP_REMOVED lines=8> */
[----:B------:R-:W-:-:S12]  /*05f0*/  UP2UR UR39, UPR, URZ, 0x4 ;  /* 0x00000004ff277883 */ /* 0x000fd80008000000 */
.L_x_0:
[----:B------:R-:W-:Y:S01]  /*0600*/  ELECT P0, URZ, PT ;  /* 0x0000000000ff782f */ /* 0x000fe20003800000 */
[----:B------:R-:W-:Y:S03]  /*0610*/  BSSY.RECONVERGENT B0, `(.L_x_5) ;  /* 0x000000f000007945 */ /* 0x000fe60003800200 */
[----:B------:R-:W-:Y:S02]  /*0620*/  PLOP3.LUT P2, PT, P0, PT, UP0, 0x5d, 0xd5 ;  /* 0x0000000000d5781c */ /* 0x000fe4000074eb0d */
[----:B------:R-:W-:-:S11]  /*0630*/  PLOP3.LUT P1, PT, P0, PT, UP6, 0x5d, 0xd5 ;  /* 0x0000000000d5781c */ /* 0x000fd6000072eb6d */
[----:B------:R-:W-:Y:S05]  /*0640*/  @P2 BRA `(.L_x_6) ;  /* 0x00000000002c2947 */ /* 0x000fea0003800000 */
[----:B------:R-:W1:Y:S02]  /*0650*/  LDCU.64 UR4, c[0x0][0x348] ;  /* 0x00006900ff0477ac */ /* 0x000e640008000a00 */
[----:B-1----:R-:W-:-:S04]  /*0660*/  UIADD3 UR8, UP0, UPT, UR4, 0x80, URZ ;  /* 0x0000008004087890 */ /* 0x002fc8000ff1e0ff */
[----:B------:R-:W-:Y:S02]  /*0670*/  UIADD3.X UR9, UPT, UPT, URZ, UR5, URZ, UP0, !UPT ;  /* 0x00000005ff097290 */ /* 0x000fe400087fe4ff */
[----:B------:R-:W-:-:S04]  /*0680*/  UIADD3 UR6, UP0, UPT, UR4, 0x180, URZ ;  /* 0x0000018004067890 */ /* 0x000fc8000ff1e0ff */
[----:B------:R-:W-:Y:S02]  /*0690*/  UIADD3.X UR7, UPT, UPT, URZ, UR5, URZ, UP0, !UPT ;  /* 0x00000005ff077290 */ /* 0x000fe400087fe4ff */
[----:B------:R-:W-:Y:S01]  /*06a0*/  UIADD3 UR4, UP0, UPT, UR4, 0x280, URZ ;  /* 0x0000028004047890 */ /* 0x000fe2000ff1e0ff */
[----:B------:R1:W-:Y:S03]  /*06b0*/  UTMACCTL.PF [UR8] ;  /* 0x00000000080079b9 */ /* 0x0003e60008040000 */
[----:B------:R-:W-:-:S03]  /*06c0*/  UIADD3.X UR5, UPT, UPT, URZ, UR5, URZ, UP0, !UPT ;  /* 0x00000005ff057290 */ /* 0x000fc600087fe4ff */
[----:B------:R1:W-:Y:S06]  /*06d0*/  UTMACCTL.PF [UR6] ;  /* 0x00000000060079b9 */ /* 0x0003ec0008040000 */
[----:B------:R1:W-:Y:S02]  /*06e0*/  UTMACCTL.PF [UR4] ;  /* 0x00000000040079b9 */ /* 0x0003e40008040000 */
[----:B-1----:R-:W-:Y:S01]  /*06f0*/  NOP ;  /* 0x0000000000007918 */ /* 0x002fe20000000000 */
.L_x_6:
[----:B------:R-:W-:Y:S05]  /*0700*/  BSYNC.RECONVERGENT B0 ;  /* 0x0000000000007941 */ /* 0x000fea0003800200 */
.L_x_5:
[----:B------:R-:W-:Y:S04]  /*0710*/  BSSY.RECONVERGENT B0, `(.L_x_7) ;  /* 0x000001b000007945 */ /* 0x000fe80003800200 */
[----:B------:R-:W-:Y:S05]  /*0720*/  @P1 BRA `(.L_x_8) ;  /* 0x0000000000241947 */ /* 0x000fea0003800000 */
[----:B------:R-:W1:Y:S01]  /*0730*/  LDCU.64 UR4, c[0x0][0x348] ;  /* 0x00006900ff0477ac */ /* 0x000e620008000a00 */
[----:B------:R-:W-:Y:S02]  /*0740*/  PLOP3.LUT P6, PT, PT, PT, PT, 0x80, 0x8 ;  /* 0x000000000008781c */ /* 0x000fe40003fcf070 */
[----:B------:R-:W-:Y:S02]  /*0750*/  PLOP3.LUT P5, PT, PT, PT, PT, 0x8, 0x80 ;  /* 0x000000000080781c */ /* 0x000fe40003fae170 */
[----:B------:R-:W-:Y:S02]  /*0760*/  PLOP3.LUT P4, PT, PT, PT, PT, 0x80, 0x8 ;  /* 0x000000000008781c */ /* 0x000fe40003f8f070 */
[----:B------:R-:W-:Y:S01]  /*0770*/  PLOP3.LUT P3, PT, PT, PT, PT, 0x80, 0x8 ;  /* 0x000000000008781c */ /* 0x000fe20003f6f070 */
[----:B-1----:R-:W-:-:S04]  /*0780*/  UIADD3 UR4, UP0, UPT, UR4, 0x400, URZ ;  /* 0x0000040004047890 */ /* 0x002fc8000ff1e0ff */
[----:B------:R-:W-:-:S09]  /*0790*/  UIADD3.X UR5, UPT, UPT, URZ, UR5, URZ, UP0, !UPT ;  /* 0x00000005ff057290 */ /* 0x000fd200087fe4ff */
[----:B------:R1:W-:Y:S02]  /*07a0*/  UTMACCTL.PF [UR4] ;  /* 0x00000000040079b9 */ /* 0x0003e40008040000 */
[----:B-1----:R-:W-:Y:S05]  /*07b0*/  BRA `(.L_x_9) ;  /* 0x0000000000407947 */ /* 0x002fea0003800000 */
.L_x_8:
[----:B------:R-:W-:-:S13]  /*07c0*/  ISETP.NE.AND P1, PT, R2, 0x3, PT ;  /* 0x000000030200780c */ /* 0x000fda0003f25270 */
[----:B------:R-:W-:Y:S05]  /*07d0*/  @!P1 BRA `(.L_x_10) ;  /* 0x0000000000289947 */ /* 0x000fea0003800000 */
[----:B------:R-:W-:Y:S02]  /*07e0*/  ISETP.NE.AND P1, PT, R2, 0x4, PT ;  /* 0x000000040200780c */ /* 0x000fe40003f25270 */
[----:B------:R-:W-:Y:S02]  /*07f0*/  PLOP3.LUT P4, PT, PT, PT, PT, 0x80, 0x8 ;  /* 0x000000000008781c */ /* 0x000fe40003f8f070 */
[----:B------:R-:W-:Y:S02]  /*0800*/  PLOP3.LUT P5, PT, PT, PT, PT, 0x8, 0x80 ;  /* 0x000000000080781c */ /* 0x000fe40003fae170 */
[----:B------:R-:W-:Y:S02]  /*0810*/  PLOP3.LUT P6, PT, PT, PT, PT, 0x80, 0x8 ;  /* 0x000000000008781c */ /* 0x000fe40003fcf070 */
[----:B------:R-:W-:-:S05]  /*0820*/  PLOP3.LUT P3, PT, PT, PT, PT, 0x80, 0x8 ;  /* 0x000000000008781c */ /* 0x000fca0003f6f070 */
[----:B------:R-:W-:Y:S08]  /*0830*/  @P1 BRA `(.L_x_9) ;  /* 0x0000000000201947 */ /* 0x000ff00003800000 */
[----:B------:R-:W-:Y:S02]  /*0840*/  PLOP3.LUT P5, PT, PT, PT, PT, 0x8, 0x80 ;  /* 0x000000000080781c */ /* 0x000fe40003fae170 */
[----:B------:R-:W-:Y:S02]  /*0850*/  PLOP3.LUT P6, PT, PT, PT, PT, 0x8, 0x80 ;  /* 0x000000000080781c */ /* 0x000fe40003fce170 */
[----:B------:R-:W-:Y:S01]  /*0860*/  PLOP3.LUT P3, PT, PT, PT, PT, 0x8, 0x80 ;  /* 0x000000000080781c */ /* 0x000fe20003f6e170 */
[----:B------:R-:W-:-:S12]  /*0870*/  BRA `(.L_x_9) ;  /* 0x0000000000107947 */ /* 0x000fd80003800000 */
.L_x_10:
[----:B------:R-:W-:Y:S02]  /*0880*/  PLOP3.LUT P6, PT, PT, PT, PT, 0x8, 0x80 ;  /* 0x000000000080781c */ /* 0x000fe40003fce170 */
[----:B------:R-:W-:Y:S02]  /*0890*/  PLOP3.LUT P5, PT, PT, PT, PT, 0x80, 0x8 ;  /* 0x000000000008781c */ /* 0x000fe40003faf070 */
[----:B------:R-:W-:Y:S02]  /*08a0*/  PLOP3.LUT P4, PT, PT, PT, PT, 0x8, 0x80 ;  /* 0x000000000080781c */ /* 0x000fe40003f8e170 */
[----:B------:R-:W-:-:S13]  /*08b0*/  PLOP3.LUT P3, PT, PT, PT, PT, 0x80, 0x8 ;  /* 0x000000000008781c */ /* 0x000fda0003f6f070 */
.L_x_9:
[----:B------:R-:W-:Y:S05]  /*08c0*/  BSYNC.RECONVERGENT B0 ;  /* 0x0000000000007941 */ /* 0x000fea0003800200 */
.L_x_7:
[----:B------:R-:W1:Y:S01]  /*08d0*/  SHFL.IDX PT, R0, R17, RZ, 0x1f ;  /* 0x00001fff11007589 */ /* 0x000e6200000e0000 */
[----:B------:R-:W-:Y:S02]  /*08e0*/  ISETP.NE.AND P1, PT, R2, 0x3, PT ;  /* 0x000000030200780c */ /* 0x000fe40003f25270 */
[----:B------:R-:W-:Y:S02]  /*08f0*/  PLOP3.LUT P0, PT, P0, PT, UP1, 0xae, 0xea ;  /* 0x0000000000ea781c */ /* 0x000fe4000070f51e */
[----:B-1----:R-:W-:-:S13]  /*0900*/  ISETP.NE.AND P2, PT, R0, RZ, PT ;  /* 0x000000ff0000720c */ /* 0x002fda0003f45270 */
[----:B------:R-:W-:Y:S05]  /*0910*/  @P2 BRA `(.L_x_11) ;  /* 0x0000000000382947 */ /* 0x000fea0003800000 */
[----:B------:R-:W1:Y:S01]  /*0920*/  S2UR UR4, SR_CgaCtaId ;  /* 0x00000000000479c3 */ /* 0x000e620000008800 */
[----:B------:R-:W-:Y:S01]  /*0930*/  UMOV UR5, 0x400 ;  /* 0x0000040000057882 */ /* 0x000fe20000000000 */
[----:B------:R-:W-:Y:S01]  /*0940*/  UMOV UR6, 0x1 ;  /* 0x0000000100067882 */ /* 0x000fe20000000000 */
[----:B------:R-:W-:Y:S01]  /*0950*/  ELECT P2, URZ, PT ;  /* 0x0000000000ff782f */ /* 0x000fe20003840000 */
[----:B------:R-:W-:-:S04]  /*0960*/  UIADD3 UR6, UPT, UPT, -UR6, 0x100000, URZ ;  /* 0x0010000006067890 */ /* 0x000fc8000fffe1ff */
[----:B------:R-:W-:Y:S02]  /*0970*/  USHF.L.U32 UR7, UR6, 0xb, URZ ;  /* 0x0000000b06077899 */ /* 0x000fe400080006ff */
[----:B------:R-:W-:Y:S02]  /*0980*/  USHF.L.U32 UR6, UR6, 0x1, URZ ;  /* 0x0000000106067899 */ /* 0x000fe400080006ff */
[----:B-1----:R-:W-:Y:S01]  /*0990*/  ULEA UR4, UR4, UR5, 0x18 ;  /* 0x0000000504047291 */ /* 0x002fe2000f8ec0ff */
[----:B------:R-:W1:Y:S11]  /*09a0*/  FENCE.VIEW.ASYNC.S ;  /* 0x00000000000073c6 */ /* 0x000e760000000000 */
[----:B-1----:R1:W2:Y:S01]  /*09b0*/  SYNCS.EXCH.64 URZ, [UR4+0x28000], UR6 ;  /* 0x0280000604ff75b2 */ /* 0x0022a20008000100 */
[----:B------:R1:W3:Y:S01]  /*09c0*/  SYNCS.EXCH.64 URZ, [UR4+0x28010], UR6 ;  /* 0x0280100604ff75b2 */ /* 0x0002e20008000100 */
[----:B------:R1:W4:Y:S01]  /*09d0*/  SYNCS.EXCH.64 URZ, [UR4+0x28008], UR6 ;  /* 0x0280080604ff75b2 */ /* 0x0003220008000100 */
[----:B------:R1:W1:Y:S01]  /*09e0*/  SYNCS.EXCH.64 URZ, [UR4+0x28018], UR6 ;  /* 0x0280180604ff75b2 */ /* 0x0002620008000100 */
[----:B------:R-:W-:Y:S01]  /*09f0*/  NOP ;  /* 0x0000000000007918 */ /* 0x000fe20000000000 */
.L_x_11:
[----:B------:R-:W-:Y:S01]  /*0a00*/  NOP ;  /* 0x0000000000007918 */ /* 0x000fe20000000000 */
[----:B------:R-:W-:Y:S05]  /*0a10*/  @!P1 BRA `(.L_x_12) ;  /* 0x0000000000289947 */ /* 0x000fea0003800000 */
[----:B------:R-:W-:Y:S01]  /*0a20*/  ISETP.NE.AND P1, PT, R2, 0x4, PT ;  /* 0x000000040200780c */ /* 0x000fe20003f25270 */
[----:B------:R-:W-:Y:S02]  /*0a30*/  UPLOP3.LUT UP3, UPT, UPT, UPT, UPT, 0x80, 0x8 ;  /* 0x000000000008789c */ /* 0x000fe40003f6f070 */
[----:B------:R-:W-:Y:S02]  /*0a40*/  UPLOP3.LUT UP2, UPT, UPT, UPT, UPT, 0x40, 0x4 ;  /* 0x000000000004789c */ /* 0x000fe40003f4e870 */
[----:B------:R-:W-:Y:S02]  /*0a50*/  UPLOP3.LUT UP1, UPT, UPT, UPT, UPT, 0x80, 0x8 ;  /* 0x000000000008789c */ /* 0x000fe40003f2f070 */
[----:B------:R-:W-:-:S06]  /*0a60*/  UPLOP3.LUT UP0, UPT, UPT, UPT, UPT, 0x80, 0x8 ;  /* 0x000000000008789c */ /* 0x000fcc0003f0f070 */
[----:B------:R-:W-:Y:S05]  /*0a70*/  @P1 BRA `(.L_x_13) ;  /* 0x0000000000201947 */ /* 0x000fea0003800000 */
[----:B------:R-:W-:Y:S02]  /*0a80*/  UPLOP3.LUT UP2, UPT, UPT, UPT, UPT, 0x40, 0x4 ;  /* 0x000000000004789c */ /* 0x000fe40003f4e870 */
[----:B------:R-:W-:Y:S02]  /*0a90*/  UPLOP3.LUT UP3, UPT, UPT, UPT, UPT, 0x40, 0x4 ;  /* 0x000000000004789c */ /* 0x000fe40003f6e870 */
[----:B------:R-:W-:Y:S01]  /*0aa0*/  UPLOP3.LUT UP0, UPT, UPT, UPT, UPT, 0x40, 0x4 ;  /* 0x000000000004789c */ /* 0x000fe20003f0e870 */
[----:B------:R-:W-:Y:S05]  /*0ab0*/  BRA `(.L_x_13) ;  /* 0x0000000000107947 */ /* 0x000fea0003800000 */
.L_x_12:
[----:B------:R-:W-:Y:S02]  /*0ac0*/  UPLOP3.LUT UP3, UPT, UPT, UPT, UPT, 0x40, 0x4 ;  /* 0x000000000004789c */ /* 0x000fe40003f6e870 */
[----:B------:R-:W-:Y:S02]  /*0ad0*/  UPLOP3.LUT UP2, UPT, UPT, UPT, UPT, 0x80, 0x8 ;  /* 0x000000000008789c */ /* 0x000fe40003f4f070 */
[----:B------:R-:W-:Y:S02]  /*0ae0*/  UPLOP3.LUT UP1, UPT, UPT, UPT, UPT, 0x40, 0x4 ;  /* 0x000000000004789c */ /* 0x000fe40003f2e870 */
[----:B------:R-:W-:Y:S02]  /*0af0*/  UPLOP3.LUT UP0, UPT, UPT, UPT, UPT, 0x80, 0x8 ;  /* 0x000000000008789c */ /* 0x000fe40003f0f070 */
.L_x_13:
[----:B------:R-:W5:Y:S02]  /*0b00*/  SHFL.IDX PT, R0, R17, RZ, 0x1f ;  /* 0x00001fff11007589 */ /* 0x000f6400000e0000 */
[----:B-----5:R-:W-:-:S13]  /*0b10*/  ISETP.NE.AND P1, PT, R0, RZ, PT ;  /* 0x000000ff0000720c */ /* 0x020fda0003f25270 */
[----:B------:R-:W-:Y:S05]  /*0b20*/  @P1 BRA `(.L_x_14) ;  /* 0x0000000000401947 */ /* 0x000fea0003800000 */
[----:B-1----:R-:W1:Y:S01]  /*0b30*/  S2UR UR4, SR_CgaCtaId ;  /* 0x00000000000479c3 */ /* 0x002e620000008800 */
        /* <DEDUP_REMOVED lines=8> */
[----:B-1----:R1:W1:Y:S01]  /*0bc0*/  SYNCS.EXCH.64 URZ, [UR4+0x28020], UR6 ;  /* 0x0280200604ff75b2 */ /* 0x0022620008000100 */
[----:B------:R1:W1:Y:S01]  /*0bd0*/  SYNCS.EXCH.64 URZ, [UR4+0x28038], UR6 ;  /* 0x0280380604ff75b2 */ /* 0x0002620008000100 */
[----:B------:R1:W1:Y:S01]  /*0be0*/  SYNCS.EXCH.64 URZ, [UR4+0x28028], UR6 ;  /* 0x0280280604ff75b2 */ /* 0x0002620008000100 */
[----:B------:R1:W1:Y:S01]  /*0bf0*/  SYNCS.EXCH.64 URZ, [UR4+0x28040], UR6 ;  /* 0x0280400604ff75b2 */ /* 0x0002620008000100 */
[----:B------:R1:W1:Y:S01]  /*0c00*/  SYNCS.EXCH.64 URZ, [UR4+0x28030], UR6 ;  /* 0x0280300604ff75b2 */ /* 0x0002620008000100 */
[----:B------:R1:W1:Y:S01]  /*0c10*/  SYNCS.EXCH.64 URZ, [UR4+0x28048], UR6 ;  /* 0x0280480604ff75b2 */ /* 0x0002620008000100 */
[----:B------:R-:W-:Y:S01]  /*0c20*/  NOP ;  /* 0x0000000000007918 */ /* 0x000fe20000000000 */
.L_x_14:
[----:B------:R-:W5:Y:S01]  /*0c30*/  SHFL.IDX PT, R0, R17, RZ, 0x1f ;  /* 0x00001fff11007589 */ /* 0x000f6200000e0000 */
[----:B------:R-:W-:Y:S01]  /*0c40*/  NOP ;  /* 0x0000000000007918 */ /* 0x000fe20000000000 */
[----:B-----5:R-:W-:-:S13]  /*0c50*/  ISETP.NE.AND P1, PT, R0, RZ, PT ;  /* 0x000000ff0000720c */ /* 0x020fda0003f25270 */
[----:B------:R-:W-:Y:S05]  /*0c60*/  @P1 BRA `(.L_x_15) ;  /* 0x0000000000401947 */ /* 0x000fea0003800000 */
[----:B-1----:R-:W1:Y:S01]  /*0c70*/  S2UR UR4, SR_CgaCtaId ;  /* 0x00000000000479c3 */ /* 0x002e620000008800 */
[----:B------:R-:W-:Y:S01]  /*0c80*/  UMOV UR5, 0x400 ;  /* 0x0000040000057882 */ /* 0x000fe20000000000 */
[----:B------:R-:W-:Y:S01]  /*0c90*/  UMOV UR6, 0x1 ;  /* 0x0000000100067882 */ /* 0x000fe20000000000 */
[----:B------:R-:W-:Y:S01]  /*0ca0*/  UMOV UR8, 0x80 ;  /* 0x0000008000087882 */ /* 0x000fe20000000000 */
[----:B------:R-:W-:-:S04]  /*0cb0*/  UIADD3 UR6, UPT, UPT, -UR6, 0x100000, URZ ;  /* 0x0010000006067890 */ /* 0x000fc8000fffe1ff */
[----:B------:R-:W-:Y:S02]  /*0cc0*/  USHF.L.U32 UR7, UR6, 0xb, URZ ;  /* 0x0000000b06077899 */ /* 0x000fe400080006ff */
[----:B------:R-:W-:Y:S02]  /*0cd0*/  USHF.L.U32 UR6, UR6, 0x1, URZ ;  /* 0x0000000106067899 */ /* 0x000fe400080006ff */
[----:B------:R-:W-:-:S04]  /*0ce0*/  UIADD3 UR8, UPT, UPT, -UR8, 0x100000, URZ ;  /* 0x0010000008087890 */ /* 0x000fc8000fffe1ff */
[----:B------:R-:W-:Y:S02]  /*0cf0*/  USHF.L.U32 UR9, UR8, 0xb, URZ ;  /* 0x0000000b08097899 */ /* 0x000fe400080006ff */
[----:B------:R-:W-:Y:S01]  /*0d00*/  USHF.L.U32 UR8, UR8, 0x1, URZ ;  /* 0x0000000108087899 */ /* 0x000fe200080006ff */
[----:B------:R-:W-:Y:S01]  /*0d10*/  ELECT P1, URZ, PT ;  /* 0x0000000000ff782f */ /* 0x000fe20003820000 */
[----:B-1----:R-:W-:Y:S01]  /*0d20*/  ULEA UR4, UR4, UR5, 0x18 ;  /* 0x0000000504047291 */ /* 0x002fe2000f8ec0ff */
[----:B------:R-:W1:Y:S11]  /*0d30*/  FENCE.VIEW.ASYNC.S ;  /* 0x00000000000073c6 */ /* 0x000e760000000000 */
[----:B-1----:R1:W1:Y:S01]  /*0d40*/  SYNCS.EXCH.64 URZ, [UR4+0x28050], UR6 ;  /* 0x0280500604ff75b2 */ /* 0x0022620008000100 */
[----:B------:R1:W1:Y:S01]  /*0d50*/  SYNCS.EXCH.64 URZ, [UR4+0x28058], UR8 ;  /* 0x0280580804ff75b2 */ /* 0x0002620008000100 */
[----:B------:R-:W-:Y:S01]  /*0d60*/  NOP ;  /* 0x0000000000007918 */ /* 0x000fe20000000000 */
.L_x_15:
[----:B------:R-:W5:Y:S01]  /*0d70*/  SHFL.IDX PT, R0, R17, RZ, 0x1f ;  /* 0x00001fff11007589 */ /* 0x000f6200000e0000 */
[----:B-1----:R-:W-:Y:S01]  /*0d80*/  UP2UR UR4, UPR, URZ, 0x1 ;  /* 0x00000001ff047883 */ /* 0x002fe20008000000 */
[----:B------:R-:W-:Y:S01]  /*0d90*/  ISETP.NE.AND P2, PT, R2, 0x2, PT ;  /* 0x000000020200780c */ /* 0x000fe20003f45270 */
[----:B------:R-:W-:Y:S01]  /*0da0*/  UISETP.NE.AND UP0, UPT, UR39, URZ, UPT ;  /* 0x000000ff2700728c */ /* 0x000fe2000bf05270 */
[----:B------:R-:W-:-:S03]  /*0db0*/  NOP ;  /* 0x0000000000007918 */ /* 0x000fc60000000000 */
[----:B------:R-:W-:Y:S02]  /*0dc0*/  USEL UR5, URZ, 0x2, !UP0 ;  /* 0x00000002ff057887 */ /* 0x000fe4000c000000 */
[----:B------:R-:W-:Y:S02]  /*0dd0*/  UISETP.NE.AND UP0, UPT, UR4, URZ, UPT ;  /* 0x000000ff0400728c */ /* 0x000fe4000bf05270 */
[----:B------:R-:W-:Y:S02]  /*0de0*/  USEL UR4, URZ, 0x2, !UP4 ;  /* 0x00000002ff047887 */ /* 0x000fe4000e000000 */
[----:B------:R-:W-:Y:S02]  /*0df0*/  USEL UR51, UR5, 0x1, !UP5 ;  /* 0x0000000105337887 */ /* 0x000fe4000e800000 */
[----:B------:R-:W-:Y:S01]  /*0e00*/  USEL UR52, UR4, 0x1, !UP5 ;  /* 0x0000000104347887 */ /* 0x000fe2000e800000 */
[----:B-----5:R-:W-:-:S13]  /*0e10*/  ISETP.NE.AND P1, PT, R0, RZ, PT ;  /* 0x000000ff0000720c */ /* 0x020fda0003f25270 */
[----:B------:R-:W-:Y:S05]  /*0e20*/  @P1 BRA `(.L_x_16) ;  /* 0x0000000000401947 */ /* 0x000fea0003800000 */
[----:B------:R-:W1:Y:S01]  /*0e30*/  S2UR UR4, SR_CgaCtaId ;  /* 0x00000000000479c3 */ /* 0x000e620000008800 */
        /* <DEDUP_REMOVED lines=15> */
.L_x_16:
[----:B------:R-:W-:Y:S01]  /*0f30*/  NOP ;  /* 0x0000000000007918 */ /* 0x000fe20000000000 */
[----:B------:R-:W-:Y:S05]  /*0f40*/  @!P2 BRA `(.L_x_17) ;  /* 0x000000000024a947 */ /* 0x000fea0003800000 */
[----:B------:R-:W-:Y:S01]  /*0f50*/  ISETP.NE.AND P1, PT, R2, RZ, PT ;  /* 0x000000ff0200720c */ /* 0x000fe20003f25270 */
[----:B-1----:R-:W-:Y:S02]  /*0f60*/  UP2UR UR4, UPR, URZ, 0x1 ;  /* 0x00000001ff047883 */ /* 0x002fe40008000000 */
[----:B------:R-:W-:Y:S01]  /*0f70*/  UPLOP3.LUT UP0, UPT, UPT, UPT, UPT, 0x80, 0x8 ;  /* 0x000000000008789c */ /* 0x000fe20003f0f070 */
[----:B------:R-:W-:-:S03]  /*0f80*/  UMOV UR11, URZ ;  /* 0x000000ff000b7c82 */ /* 0x000fc60008000000 */
[----:B------:R-:W-:Y:S02]  /*0f90*/  UP2UR UR42, UPR, URZ, 0x1 ;  /* 0x00000001ff2a7883 */ /* 0x000fe40008000000 */
[----:B------:R-:W-:-:S04]  /*0fa0*/  UISETP.NE.AND UP0, UPT, UR4, URZ, UPT ;  /* 0x000000ff0400728c */ /* 0x000fc8000bf05270 */
[----:B------:R-:W-:Y:S07]  /*0fb0*/  @P1 BRA `(.L_x_18) ;  /* 0x00000000001c1947 */ /* 0x000fee0003800000 */
[----:B------:R-:W-:Y:S01]  /*0fc0*/  UMOV UR11, 0x1 ;  /* 0x00000001000b7882 */ /* 0x000fe20000000000 */
[----:B------:R-:W-:Y:S05]  /*0fd0*/  BRA `(.L_x_18) ;  /* 0x0000000000147947 */ /* 0x000fea0003800000 */
.L_x_17:
[----:B-1----:R-:W-:Y:S02]  /*0fe0*/  UP2UR UR4, UPR, URZ, 0x1 ;  /* 0x00000001ff047883 */ /* 0x002fe40008000000 */
[----:B------:R-:W-:Y:S01]  /*0ff0*/  UPLOP3.LUT UP0, UPT, UPT, UPT, UPT, 0x40, 0x4 ;  /* 0x000000000004789c */ /* 0x000fe20003f0e870 */
[----:B------:R-:W-:-:S03]  /*1000*/  UMOV UR11, 0x2 ;  /* 0x00000002000b7882 */ /* 0x000fc60000000000 */
[----:B------:R-:W-:Y:S02]  /*1010*/  UP2UR UR42, UPR, URZ, 0x1 ;  /* 0x00000001ff2a7883 */ /* 0x000fe40008000000 */
[----:B------:R-:W-:Y:S02]  /*1020*/  UISETP.NE.AND UP0, UPT, UR4, URZ, UPT ;  /* 0x000000ff0400728c */ /* 0x000fe4000bf05270 */
.L_x_18:
[----:B------:R-:W1:Y:S02]  /*1030*/  SHFL.IDX PT, R0, R17, RZ, 0x1f ;  /* 0x00001fff11007589 */ /* 0x000e6400000e0000 */
        /* <DEDUP_REMOVED lines=13> */
[----:B------:R-:W-:Y:S01]  /*1110*/  NOP ;  /* 0x0000000000007918 */ /* 0x000fe20000000000 */
.L_x_19:
[----:B------:R-:W-:Y:S01]  /*1120*/  NOP ;  /* 0x0000000000007918 */ /* 0x000fe20000000000 */
[----:B------:R-:W-:Y:S05]  /*1130*/  @!P2 BRA `(.L_x_20) ;  /* 0x000000000024a947 */ /* 0x000fea0003800000 */
[----:B------:R-:W-:Y:S01]  /*1140*/  ISETP.NE.AND P1, PT, R2, 0x1, PT ;  /* 0x000000010200780c */ /* 0x000fe20003f25270 */
        /* <DEDUP_REMOVED lines=8> */
.L_x_20:
[----:B-1----:R-:W-:Y:S02]  /*11d0*/  UP2UR UR4, UPR, URZ, 0x1 ;  /* 0x00000001ff047883 */ /* 0x002fe40008000000 */
[----:B------:R-:W-:Y:S01]  /*11e0*/  UPLOP3.LUT UP0, UPT, UPT, UPT, UPT, 0x40, 0x4 ;  /* 0x000000000004789c */ /* 0x000fe20003f0e870 */
[----:B------:R-:W-:-:S03]  /*11f0*/  UMOV UR10, 0x2 ;  /* 0x00000002000a7882 */ /* 0x000fc60000000000 */
[----:B------:R-:W-:Y:S02]  /*1200*/  UP2UR UR45, UPR, URZ, 0x1 ;  /* 0x00000001ff2d7883 */ /* 0x000fe40008000000 */
[----:B------:R-:W-:Y:S02]  /*1210*/  UISETP.NE.AND UP0, UPT, UR4, URZ, UPT ;  /* 0x000000ff0400728c */ /* 0x000fe4000bf05270 */
.L_x_21:
[----:B------:R-:W1:Y:S01]  /*1220*/  SHFL.IDX PT, R0, R17, RZ, 0x1f ;  /* 0x00001fff11007589 */ /* 0x000e6200000e0000 */
[----:B------:R-:W-:Y:S02]  /*1230*/  USEL UR49, URZ, 0x1, !UP4 ;  /* 0x00000001ff317887 */ /* 0x000fe4000e000000 */
[----:B------:R-:W-:Y:S01]  /*1240*/  USEL UR44, URZ, 0x1, UP4 ;  /* 0x00000001ff2c7887 */ /* 0x000fe2000a000000 */
        /* <DEDUP_REMOVED lines=14> */
.L_x_22:
        /* <DEDUP_REMOVED lines=19> */
[----:B------:R1:W1:Y:S01]  /*1460*/  SYNCS.EXCH.64 URZ, [UR4+0x28098], UR8 ;  /* 0x0280980804ff75b2 */ /* 0x0002620008000100 */
[----:B------:R1:W1:Y:S01]  /*1470*/  SYNCS.EXCH.64 URZ, [UR4+0x280a8], UR6 ;  /* 0x0280a80604ff75b2 */ /* 0x0002620008000100 */
[----:B------:R-:W-:Y:S01]  /*1480*/  NOP ;  /* 0x0000000000007918 */ /* 0x000fe20000000000 */
.L_x_23:
        /* <DEDUP_REMOVED lines=22> */
.L_x_24:
[----:B------:R-:W5:Y:S01]  /*15f0*/  SHFL.IDX PT, R0, R17, RZ, 0x1f ;  /* 0x00001fff11007589 */ /* 0x000f6200000e0000 */
[----:B------:R-:W-:Y:S01]  /*1600*/  NOP ;  /* 0x0000000000007918 */ /* 0x000fe20000000000 */
        /* <DEDUP_REMOVED lines=14> */
.L_x_25:
[----:B------:R-:W-:Y:S01]  /*16f0*/  ISETP.GT.AND P1, PT, R2, 0x3, PT ;  /* 0x000000030200780c */ /* 0x000fe20003f24270 */
[----:B------:R-:W-:Y:S01]  /*1700*/  NOP ;  /* 0x0000000000007918 */ /* 0x000fe20000000000 */
[----:B-1234-:R-:W-:Y:S11]  /*1710*/  BAR.SYNC.DEFER_BLOCKING 0x0 ;  /* 0x0000000000007b1d */ /* 0x01eff60000010000 */
[----:B------:R-:W-:Y:S05]  /*1720*/  @P1 BRA `(.L_x_26) ;  /* 0x000001c800441947 */ /* 0x000fea0003800000 */
[----:B------:R-:W-:-:S13]  /*1730*/  ISETP.GE.U32.AND P0, PT, R2, 0x2, PT ;  /* 0x000000020200780c */ /* 0x000fda0003f06070 */
[----:B------:R-:W-:Y:S05]  /*1740*/  @!P0 BRA `(.L_x_27) ;  /* 0x0000010c00a48947 */ /* 0x000fea0003800000 */
[----:B------:R-:W-:Y:S05]  /*1750*/  @!P2 BRA `(.L_x_28) ;  /* 0x0000003000e0a947 */ /* 0x000fea0003800000 */
[----:B------:R-:W-:-:S08]  /*1760*/  NOP ;  /* 0x0000000000007918 */ /* 0x000fd00000000000 */
[----:B------:R-:W1:-:S00]  /*1770*/  USETMAXREG.DEALLOC.CTAPOOL 0x20 ;  /* 0x00000020000079c8 */ /* 0x000e4000080e0500 */
[----:B------:R-:W2:Y:S08]  /*1780*/  S2UR UR10, SR_CTAID.X ;  /* 0x00000000000a79c3 */ /* 0x000eb00000002500 */
[----:B-1----:R-:W1:Y:S01]  /*1790*/  LDC R0, c[0x0][0x380] ;  /* 0x0000e000ff007b82 */ /* 0x002e620000000800 */
[----:B--2---:R-:W-:-:S06]  /*17a0*/  USHF.L.U32 UR4, UR10, 0x8, URZ ;  /* 0x000000080a047899 */ /* 0x004fcc00080006ff */
[----:B-1----:R-:W-:-:S13]  /*17b0*/  ISETP.LE.U32.AND P0, PT, R0, UR4, PT ;  /* 0x0000000400007c0c */ /* 0x002fda000bf03070 */
[----:B------:R-:W-:Y:S05]  /*17c0*/  @P0 EXIT ;  /* 0x000000000000094d */ /* 0x000fea0003800000 */
[----:B------:R-:W1:Y:S01]  /*17d0*/  S2UR UR20, SR_CgaCtaId ;  /* 0x00000000001479c3 */ /* 0x000e620000008800 */
[----:B------:R-:W-:Y:S01]  /*17e0*/  UMOV UR4, 0x40 ;  /* 0x0000004000047882 */ /* 0x000fe20000000000 */
[----:B------:R-:W-:Y:S01]  /*17f0*/  NOP ;  /* 0x0000000000007918 */ /* 0x000fe20000000000 */
[----:B-1----:R-:W-:-:S03]  /*1800*/  ULEA UR5, UR20, UR4, 0x18 ;  /* 0x0000000414057291 */ /* 0x002fc6000f8ec0ff */
[----:B------:R-:W-:Y:S02]  /*1810*/  UMOV UR4, 0x400 ;  /* 0x0000040000047882 */ /* 0x000fe40000000000 */
[----:B------:R-:W-:-:S04]  /*1820*/  ULEA UR20, UR20, UR4, 0x18 ;  /* 0x0000000414147291 */ /* 0x000fc8000f8ec0ff */
[----:B------:R-:W1:Y:S02]  /*1830*/  LDS.U8 R0, [UR5+0x1c] ;  /* 0x00001c05ff007984 */ /* 0x000e640008000000 */
[----:B-1----:R-:W-:-:S13]  /*1840*/  ISETP.NE.AND P0, PT, R0, RZ, PT ;  /* 0x000000ff0000720c */ /* 0x002fda0003f05270 */
[----:B------:R-:W-:Y:S05]  /*1850*/  @P0 BRA `(.L_x_29) ;  /* 0x0000000000580947 */ /* 0x000fea0003800000 */
[----:B------:R-:W-:-:S13]  /*1860*/  ELECT P0, URZ, PT ;  /* 0x0000000000ff782f */ /* 0x000fda0003800000 */
[----:B------:R-:W-:Y:S05]  /*1870*/  @!P0 BRA `(.L_x_30) ;  /* 0x0000000000608947 */ /* 0x000fea0003800000 */
[----:B------:R-:W-:Y:S01]  /*1880*/  UMOV UR4, 0x10 ;  /* 0x0000001000047882 */ /* 0x000fe20000000000 */
[----:B------:R-:W-:Y:S01]  /*1890*/  HFMA2 R0, -RZ, RZ, 0, 5.9604644775390625e-08 ;  /* 0x00000001ff007431 */ /* 0x000fe200000001ff */
[----:B------:R-:W-:-:S03]  /*18a0*/  MOV R2, 0xffff ;  /* 0x0000ffff00027802 */ /* 0x000fc60000000f00 */
[----:B------:R-:W-:Y:S04]  /*18b0*/  DEPBAR.LE SB1, 0x36 ;  /* 0x00009d800000791a */ /* 0x000fe80000000000 */
[----:B------:R-:W1:Y:S02]  /*18c0*/  UTCATOMSWS.FIND_AND_SET.ALIGN UP0, UR4, UR4 ;  /* 0x00000004000475e3 */ /* 0x000e640008000800 */
[----:B-1----:R-:W-:Y:S01]  /*18d0*/  MOV R3, UR4 ;  /* 0x0000000400037c02 */ /* 0x002fe20008000f00 */
[----:B------:R-:W-:Y:S06]  /*18e0*/  BRA.U UP0, `(.L_x_31) ;  /* 0x0000000100187547 */ /* 0x000fec000b800000 */
.L_x_32:
[----:B------:R-:W-:Y:S05]  /*18f0*/  NANOSLEEP 0x64 ;  /* 0x000000640000795d */ /* 0x000fea0003800000 */
[----:B------:R-:W-:-:S05]  /*1900*/  UMOV UR4, 0x10 ;  /* 0x0000001000047882 */ /* 0x000fca0000000000 */
[----:B------:R-:W-:Y:S04]  /*1910*/  DEPBAR.LE SB1, 0x36 ;  /* 0x00009d800000791a */ /* 0x000fe80000000000 */
[----:B------:R-:W1:Y:S02]  /*1920*/  UTCATOMSWS.FIND_AND_SET.ALIGN UP0, UR4, UR4 ;  /* 0x00000004000475e3 */ /* 0x000e640008000800 */
[----:B-1----:R-:W-:Y:S01]  /*1930*/  MOV R3, UR4 ;  /* 0x0000000400037c02 */ /* 0x002fe20008000f00 */
[----:B------:R-:W-:Y:S05]  /*1940*/  BRA.U !UP0, `(.L_x_32) ;  /* 0xfffffffd08e87547 */ /* 0x000fea000b83ffff */
.L_x_31:
[-C--:B------:R-:W-:Y:S02]  /*1950*/  SHF.L.U32 R2, R2, R3.reuse, RZ ;  /* 0x0000000302027219 */ /* 0x080fe400000006ff */
[----:B------:R-:W-:Y:S01]  /*1960*/  SHF.L.U32 R0, R0, R3, RZ ;  /* 0x0000000300007219 */ /* 0x000fe200000006ff */
[----:B------:R-:W-:Y:S02]  /*1970*/  IMAD.SHL.U32 R3, R3, 0x20, RZ ;  /* 0x0000002003037824 */ /* 0x000fe400078e00ff */
[----:B------:R1:W-:Y:S04]  /*1980*/  ATOMS.OR RZ, [UR5+0x14], R2 ;  /* 0x00001402ffff798c */ /* 0x0003e8000b000005 */
[----:B------:R1:W-:Y:S04]  /*1990*/  ATOMS.OR RZ, [UR5+0x18], R0 ;  /* 0x00001800ffff798c */ /* 0x0003e8000b000005 */
[----:B------:R1:W-:Y:S01]  /*19a0*/  STS [UR20+0x280e0], R3 ;  /* 0x0280e003ff007988 */ /* 0x0003e20008000814 */
[----:B------:R-:W-:Y:S05]  /*19b0*/  BRA `(.L_x_30) ;  /* 0x0000000000107947 */ /* 0x000fea0003800000 */
.L_x_29:
[----:B------:R-:W-:Y:S02]  /*19c0*/  MOV R0, 0xffffffff ;  /* 0xffffffff00007802 */ /* 0x000fe40000000f00 */
[----:B------:R-:W-:-:S03]  /*19d0*/  MOV R2, 0x1a00 ;  /* 0x00001a0000027802 */ /* 0x000fc60000000f00 */
[----:B------:R1:W-:Y:S04]  /*19e0*/  STS [UR20+0x280e0], R0 ;  /* 0x0280e000ff007988 */ /* 0x0003e80008000814 */
[----:B-1----:R-:W-:Y:S05]  /*19f0*/  CALL.REL.NOINC `($__internal_1_$__cuda_sm10x_tcgen05_guardrail_trap_phase_invalid_during_alloc) ;  /* 0x0000022000887944 */ /* 0x002fea0003c00000 */
.L_x_30:
[----:B------:R-:W-:Y:S05]  /*1a00*/  WARPSYNC.ALL ;  /* 0x0000000000007948 */ /* 0x000fea0003800000 */
[----:B------:R-:W2:Y:S02]  /*1a10*/  LDCU UR9, c[0x0][0x384] ;  /* 0x00007080ff0977ac */ /* 0x000ea40008000800 */
[----:B--2---:R-:W-:Y:S01]  /*1a20*/  ISETP.NE.AND P0, PT, RZ, UR9, PT ;  /* 0x00000009ff007c0c */ /* 0x004fe2000bf05270 */
[----:B------:R-:W-:-:S12]  /*1a30*/  NOP ;  /* 0x0000000000007918 */ /* 0x000fd80000000000 */
[----:B------:R-:W-:Y:S05]  /*1a40*/  @!P0 EXIT ;  /* 0x000000000000894d */ /* 0x000fea0003800000 */
[----:B------:R-:W-:Y:S01]  /*1a50*/  UIADD3 UR7, UPT, UPT, UR9, 0x7f, URZ ;  /* 0x0000007f09077890 */ /* 0x000fe2000fffe0ff */
[----:B------:R-:W-:Y:S01]  /*1a60*/  BSSY.RECONVERGENT B0, `(.L_x_33) ;  /* 0x0000013000007945 */ /* 0x000fe20003800200 */
[----:B------:R-:W-:Y:S02]  /*1a70*/  ULEA UR8, UR10, 0x2, 0x1 ;  /* 0x000000020a087891 */ /* 0x000fe4000f8e08ff */
[----:B------:R-:W-:Y:S02]  /*1a80*/  USHF.R.S32.HI UR6, URZ, 0x1f, UR7 ;  /* 0x0000001fff067899 */ /* 0x000fe40008011407 */
[----:B------:R-:W-:Y:S02]  /*1a90*/  UIADD3 UR4, UPT, UPT, UR20, 0x10000, URZ ;  /* 0x0001000014047890 */ /* 0x000fe4000fffe0ff */
[----:B------:R-:W-:Y:S02]  /*1aa0*/  ULEA.HI UR6, UR6, UR7, URZ, 0x7 ;  /* 0x0000000706067291 */ /* 0x000fe4000f8f38ff */
[----:B------:R-:W-:-:S02]  /*1ab0*/  USHF.R.U32.HI UR5, URZ, 0x4, UR20 ;  /* 0x00000004ff057899 */ /* 0x000fc40008011614 */
[----:B------:R-:W-:Y:S02]  /*1ac0*/  ULOP3.LUT UR8, UR8, 0x1fffffe, URZ, 0xc0, !UPT ;  /* 0x01fffffe08087892 */ /* 0x000fe4000f8ec0ff */
[----:B------:R-:W-:Y:S02]  /*1ad0*/  USHF.R.U32.HI UR4, URZ, 0x4, UR4 ;  /* 0x00000004ff047899 */ /* 0x000fe40008011604 */
[----:B------:R-:W-:Y:S02]  /*1ae0*/  USHF.R.S32.HI UR6, URZ, 0x7, UR6 ;  /* 0x00000007ff067899 */ /* 0x000fe40008011406 */
[----:B------:R-:W-:Y:S02]  /*1af0*/  ULOP3.LUT UR7, UR5, 0x3fff, URZ, 0xc0, !UPT ;  /* 0x00003fff05077892 */ /* 0x000fe4000f8ec0ff */
[----:B------:R-:W-:Y:S02]  /*1b00*/  ULOP3.LUT UR5, UR4, 0x3fff, URZ, 0xc0, !UPT ;  /* 0x00003fff04057892 */ /* 0x000fe4000f8ec0ff */
[----:B------:R-:W-:-:S02]  /*1b10*/  UISETP.LT.AND UP0, UPT, UR6, UR8, UPT ;  /* 0x000000080600728c */ /* 0x000fc4000bf01270 */
[----:B------:R-:W-:Y:S02]  /*1b20*/  ULOP3.LUT UR4, UR7, 0x10000, URZ, 0xfc, !UPT ;  /* 0x0001000007047892 */ /* 0x000fe4000f8efcff */
[----:B------:R-:W-:Y:S02]  /*1b30*/  ULOP3.LUT UR60, UR5, 0x10000, URZ, 0xfc, !UPT ;  /* 0x00010000053c7892 */ /* 0x000fe4000f8efcff */
[----:B------:R-:W-:Y:S02]  /*1b40*/  ULOP3.LUT UR58, UR5, 0x4000000, URZ, 0xfc, !UPT ;  /* 0x04000000053a7892 */ /* 0x000fe4000f8efcff */
[----:B------:R-:W-:Y:S01]  /*1b50*/  USEL UR57, UR6, UR8, UP0 ;  /* 0x0000000806397287 */ /* 0x000fe20008000000 */
[----:B------:R-:W-:Y:S01]  /*1b60*/  UMOV UR61, 0x40004040 ;  /* 0x40004040003d7882 */ /* 0x000fe20000000000 */
[----:B------:R-:W-:Y:S06]  /*1b70*/  @!P4 BRA `(.L_x_34) ;  /* 0x000000000004c947 */ /* 0x000fec0003800000 */
[----:B------:R-:W-:Y:S05]  /*1b80*/  BPT.TRAP 0x1 ;  /* 0x000000040000795c */ /* 0x000fea0000300000 */
.L_x_34:
[----:B------:R-:W-:Y:S05]  /*1b90*/  BSYNC.RECONVERGENT B0 ;  /* 0x0000000000007941 */ /* 0x000fea0003800200 */
.L_x_33:
[----:B------:R-:W-:-:S04]  /*1ba0*/  SHF.L.U32 R6, RZ, 0x1f, RZ ;  /* 0x0000001fff067819 */ /* 0x000fc800000006ff */
[----:B------:R-:W2:Y:S02]  /*1bb0*/  SYNCS.PHASECHK.TRANS64.TRYWAIT P0, [UR20+0x28000], R6 ;  /* 0x02800006ff0075a7 */ /* 0x000ea40008001114 */
[----:B--2---:R-:W-:Y:S05]  /*1bc0*/  @!P0 BRA `(.L_x_35) ;  /* 0x0000020800e88947 */ /* 0x004fea0003800000 */
.L_x_398:
[----:B------:R-:W-:Y:S05]  /*1bd0*/  BRA.U !UP1, `(.L_x_36) ;  /* 0x0000000109047547 */ /* 0x000fea000b800000 */
[----:B------:R-:W-:Y:S05]  /*1be0*/  BPT.TRAP 0x1 ;  /* 0x000000040000795c */ /* 0x000fea0000300000 */
.L_x_36:
[----:B------:R-:W2:Y:S01]  /*1bf0*/  SYNCS.PHASECHK.TRANS64.TRYWAIT P0, [UR20+0x28020], R6 ;  /* 0x02802006ff0075a7 */ /* 0x000ea20008001114 */
[----:B------:R-:W-:Y:S01]  /*1c00*/  ULOP3.LUT UR72, UR51, 0x1, URZ, 0xc0, !UPT ;  /* 0x0000000133487892 */ /* 0x000fe2000f8ec0ff */
[----:B--2---:R-:W-:Y:S11]  /*1c10*/  @!P0 BRA `(.L_x_37) ;  /* 0x0000020800ec8947 */ /* 0x004ff60003800000 */
.L_x_400:
[----:B------:R-:W-:-:S09]  /*1c20*/  UISETP.NE.U32.AND UP0, UPT, UR72, 0x1, UPT ;  /* 0x000000014800788c */ /* 0x000fd2000bf05070 */
[----:B------:R-:W-:Y:S05]  /*1c30*/  BRA.U !UP0, `(.L_x_38) ;  /* 0x0000000108047547 */ /* 0x000fea000b800000 */
[----:B------:R-:W-:Y:S05]  /*1c40*/  BPT.TRAP 0x1 ;  /* 0x000000040000795c */ /* 0x000fea0000300000 */
.L_x_38:
[----:B------:R-:W-:Y:S01]  /*1c50*/  IMAD.MOV.U32 R5, RZ, RZ, 0x1 ;  /* 0x00000001ff057424 */ /* 0x000fe200078e00ff */
[----:B-1----:R-:W-:Y:S01]  /*1c60*/  CS2R R2, SRZ ;  /* 0x0000000000027805 */ /* 0x002fe2000001ff00 */
[----:B------:R-:W-:-:S03]  /*1c70*/  IMAD.MOV.U32 R0, RZ, RZ, RZ ;  /* 0x000000ffff007224 */ /* 0x000fc600078e00ff */
[----:B------:R-:W-:-:S04]  /*1c80*/  SHF.L.U32 R5, R5, 0x1f, RZ ;  /* 0x0000001f05057819 */ /* 0x000fc800000006ff */
[----:B------:R-:W1:Y:S02]  /*1c90*/  SYNCS.PHASECHK.TRANS64.TRYWAIT P0, [UR20+0x28058], R5 ;  /* 0x02805805ff0075a7 */ /* 0x000e640008001114 */
[----:B-1----:R-:W-:Y:S05]  /*1ca0*/  @!P0 BRA `(.L_x_39) ;  /* 0x0000020800e08947 */ /* 0x002fea0003800000 */
.L_x_402:
[----:B------:R-:W-:Y:S01]  /*1cb0*/  R2UR UR42, R3 ;  /* 0x00000000032a72ca */ /* 0x000fe200000e0000 */
[----:B------:R-:W-:Y:S01]  /*1cc0*/  IMAD.MOV.U32 R3, RZ, RZ, RZ ;  /* 0x000000ffff037224 */ /* 0x000fe200078e00ff */
[----:B------:R-:W-:Y:S01]  /*1cd0*/  R2UR UR40, R0 ;  /* 0x00000000002872ca */ /* 0x000fe200000e0000 */
[----:B------:R-:W-:Y:S01]  /*1ce0*/  IMAD.MOV.U32 R0, RZ, RZ, RZ ;  /* 0x000000ffff007224 */ /* 0x000fe200078e00ff */
[----:B------:R-:W-:Y:S01]  /*1cf0*/  R2UR UR41, R2 ;  /* 0x00000000022972ca */ /* 0x000fe200000e0000 */
[----:B------:R-:W-:Y:S01]  /*1d00*/  IMAD.MOV.U32 R2, RZ, RZ, RZ ;  /* 0x000000ffff027224 */ /* 0x000fe200078e00ff */
[----:B------:R-:W-:Y:S01]  /*1d10*/  R2UR UR39, R3 ;  /* 0x00000000032772ca */ /* 0x000fe200000e0000 */
[----:B------:R-:W-:Y:S01]  /*1d20*/  UIADD3 UR8, UPT, UPT, UR60, 0x2, URZ ;  /* 0x000000023c087890 */ /* 0x000fe2000fffe0ff */
[----:B------:R-:W-:Y:S01]  /*1d30*/  R2UR UR38, R0 ;  /* 0x00000000002672ca */ /* 0x000fe200000e0000 */
[----:B------:R-:W-:Y:S01]  /*1d40*/  UIADD3 UR24, UPT, UPT, UR4, 0x2, URZ ;  /* 0x0000000204187890 */ /* 0x000fe2000fffe0ff */
[C---:B------:R-:W-:Y:S01]  /*1d50*/  R2UR UR37, R2.reuse ;  /* 0x00000000022572ca */ /* 0x040fe200000e0000 */
[----:B------:R-:W-:Y:S01]  /*1d60*/  UIADD3 UR6, UPT, UPT, UR60, 0x4, URZ ;  /* 0x000000043c067890 */ /* 0x000fe2000fffe0ff */
[----:B------:R-:W-:Y:S01]  /*1d70*/  R2UR UR36, R2 ;  /* 0x00000000022472ca */ /* 0x000fe200000e0000 */
[----:B------:R-:W-:Y:S01]  /*1d80*/  UIADD3 UR22, UPT, UPT, UR4, 0x4, URZ ;  /* 0x0000000404167890 */ /* 0x000fe2000fffe0ff */
[----:B------:R-:W-:Y:S01]  /*1d90*/  R2UR UR21, R0 ;  /* 0x00000000001572ca */ /* 0x000fe200000e0000 */
[----:B------:R-:W-:-:S02]  /*1da0*/  UIADD3 UR26, UPT, UPT, UR60, 0x6, URZ ;  /* 0x000000063c1a7890 */ /* 0x000fc4000fffe0ff */
[----:B------:R-:W-:Y:S02]  /*1db0*/  UIADD3 UR18, UPT, UPT, UR4, 0x6, URZ ;  /* 0x0000000604127890 */ /* 0x000fe4000fffe0ff */
[----:B------:R-:W-:Y:S02]  /*1dc0*/  UIADD3 UR28, UPT, UPT, UR60, 0x400, URZ ;  /* 0x000004003c1c7890 */ /* 0x000fe4000fffe0ff */
[----:B------:R-:W-:Y:S02]  /*1dd0*/  UIADD3 UR16, UPT, UPT, UR4, 0x400, URZ ;  /* 0x0000040004107890 */ /* 0x000fe4000fffe0ff */
[----:B------:R-:W-:Y:S02]  /*1de0*/  UIADD3 UR30, UPT, UPT, UR60, 0x402, URZ ;  /* 0x000004023c1e7890 */ /* 0x000fe4000fffe0ff */
[----:B------:R-:W-:Y:S02]  /*1df0*/  UIADD3 UR14, UPT, UPT, UR4, 0x402, URZ ;  /* 0x00000402040e7890 */ /* 0x000fe4000fffe0ff */
[----:B------:R-:W-:-:S02]  /*1e00*/  UIADD3 UR32, UPT, UPT, UR60, 0x404, URZ ;  /* 0x000004043c207890 */ /* 0x000fc4000fffe0ff */
[----:B------:R-:W-:Y:S02]  /*1e10*/  UIADD3 UR12, UPT, UPT, UR4, 0x404, URZ ;  /* 0x00000404040c7890 */ /* 0x000fe4000fffe0ff */
[----:B------:R-:W-:Y:S01]  /*1e20*/  UIADD3 UR34, UPT, UPT, UR60, 0x406, URZ ;  /* 0x000004063c227890 */ /* 0x000fe2000fffe0ff */
[----:B------:R-:W-:Y:S01]  /*1e30*/  UMOV UR66, 0x0 ;  /* 0x0000000000427882 */ /* 0x000fe20000000000 */
[----:B------:R-:W-:Y:S01]  /*1e40*/  UMOV UR67, 0x8200490 ;  /* 0x0820049000437882 */ /* 0x000fe20000000000 */
[----:B------:R-:W-:Y:S01]  /*1e50*/  UMOV UR5, 0x40004040 ;  /* 0x4000404000057882 */ /* 0x000fe20000000000 */
[----:B------:R-:W-:Y:S01]  /*1e60*/  UIADD3 UR10, UPT, UPT, UR4, 0x406, URZ ;  /* 0x00000406040a7890 */ /* 0x000fe2000fffe0ff */
[----:B------:R2:W-:Y:S01]  /*1e70*/  UTCHMMA gdesc[UR4], gdesc[UR60], tmem[UR42], tmem[UR66], idesc[UR67], !UPT ;  /* 0x00ff423c040075ea */ /* 0x0005e2000f80002a */
[----:B------:R-:W-:Y:S01]  /*1e80*/  UMOV UR64, 0x0 ;  /* 0x0000000000407882 */ /* 0x000fe20000000000 */
        /* <DEDUP_REMOVED lines=11> */
[----:B------:R2:W-:Y:S01]  /*1f40*/  UTCHMMA gdesc[UR24], gdesc[UR8], tmem[UR41], tmem[UR64], idesc[UR65], UPT ;  /* 0x00ff4008180075ea */ /* 0x0005e2000b800029 */
        /* <DEDUP_REMOVED lines=20> */
[----:B------:R2:W-:Y:S01]  /*2090*/  UTCHMMA gdesc[UR12], gdesc[UR32], tmem[UR36], tmem[UR46], idesc[UR47], UPT ;  /* 0x00ff2e200c0075ea */ /* 0x0005e2000b800024 */
[----:B------:R2:W-:Y:S01]  /*20a0*/  UTCHMMA gdesc[UR10], gdesc[UR34], tmem[UR21], tmem[UR44], idesc[UR45], UPT ;  /* 0x00ff2c220a0075ea */ /* 0x0005e2000b800015 */
[----:B------:R-:W-:-:S09]  /*20b0*/  UISETP.NE.AND UP4, UPT, UR72, URZ, UPT ;  /* 0x000000ff4800728c */ /* 0x000fd2000bf85270 */
[----:B------:R-:W-:Y:S05]  /*20c0*/  BRA.U UP4, `(.L_x_40) ;  /* 0x0000000104047547 */ /* 0x000fea000b800000 */
[----:B--2---:R-:W-:Y:S05]  /*20d0*/  BPT.TRAP 0x1 ;  /* 0x000000040000795c */ /* 0x004fea0000300000 */
.L_x_40:
[----:B--2---:R-:W-:Y:S01]  /*20e0*/  UIADD3 UR5, UPT, UPT, UR20, 0x28050, URZ ;  /* 0x0002805014057890 */ /* 0x004fe2000fffe0ff */
[----:B------:R-:W-:Y:S08]  /*20f0*/  BSSY.RECONVERGENT B0, `(.L_x_41) ;  /* 0x0000004000007945 */ /* 0x000ff00003800200 */
[----:B------:R2:W-:Y:S01]  /*2100*/  UTCBAR [UR5], URZ ;  /* 0x000000ff050073e9 */ /* 0x0005e200080000ff */
[----:B------:R-:W-:Y:S05]  /*2110*/  @!P4 BRA `(.L_x_42) ;  /* 0x000000000004c947 */ /* 0x000fea0003800000 */
[----:B--2---:R-:W-:Y:S05]  /*2120*/  BPT.TRAP 0x1 ;  /* 0x000000040000795c */ /* 0x004fea0000300000 */
.L_x_42:
[----:B--2---:R-:W-:Y:S05]  /*2130*/  BSYNC.RECONVERGENT B0 ;  /* 0x0000000000007941 */ /* 0x004fea0003800200 */
.L_x_41:
[----:B------:R-:W2:Y:S01]  /*2140*/  SYNCS.PHASECHK.TRANS64.TRYWAIT P0, [UR20+0x28008], R6 ;  /* 0x02800806ff0075a7 */ /* 0x000ea20008001114 */
[----:B------:R-:W-:Y:S01]  /*2150*/  ULOP3.LUT UR59, UR52, 0x1, URZ, 0xc0, !UPT ;  /* 0x00000001343b7892 */ /* 0x000fe2000f8ec0ff */
[----:B--2---:R-:W-:Y:S11]  /*2160*/  @!P0 BRA `(.L_x_43) ;  /* 0x0000020400c88947 */ /* 0x004ff60003800000 */
.L_x_404:
[----:B------:R-:W-:-:S09]  /*2170*/  UISETP.NE.U32.AND UP0, UPT, UR59, 0x1, UPT ;  /* 0x000000013b00788c */ /* 0x000fd2000bf05070 */
[----:B------:R-:W-:Y:S05]  /*2180*/  BRA.U !UP0, `(.L_x_44) ;  /* 0x0000000108047547 */ /* 0x000fea000b800000 */
[----:B------:R-:W-:Y:S05]  /*2190*/  BPT.TRAP 0x1 ;  /* 0x000000040000795c */ /* 0x000fea0000300000 */
.L_x_44:
[----:B------:R-:W3:Y:S01]  /*21a0*/  SYNCS.PHASECHK.TRANS64.TRYWAIT P0, [UR20+0x28068], R5 ;  /* 0x02806805ff0075a7 */ /* 0x000ee20008001114 */
[----:B--2---:R-:W-:Y:S01]  /*21b0*/  HFMA2 R3, -RZ, RZ, 0, 7.62939453125e-06 ;  /* 0x00000080ff037431 */ /* 0x004fe200000001ff */
[----:B------:R-:W-:Y:S01]  /*21c0*/  MOV R2, 0x80 ;  /* 0x0000008000027802 */ /* 0x000fe20000000f00 */
[----:B------:R-:W-:Y:S01]  /*21d0*/  HFMA2 R0, -RZ, RZ, 0, 7.62939453125e-06 ;  /* 0x00000080ff007431 */ /* 0x000fe200000001ff */
[----:B---3--:R-:W-:Y:S06]  /*21e0*/  @!P0 BRA `(.L_x_45) ;  /* 0x0000020400c08947 */ /* 0x008fec0003800000 */
.L_x_406:
[----:B------:R-:W-:Y:S01]  /*21f0*/  R2UR UR42, R2 ;  /* 0x00000000022a72ca */ /* 0x000fe200000e0000 */
[----:B------:R-:W-:Y:S01]  /*2200*/  IMAD.MOV.U32 R2, RZ, RZ, 0x80 ;  /* 0x00000080ff027424 */ /* 0x000fe200078e00ff */
[----:B------:R-:W-:Y:S01]  /*2210*/  R2UR UR43, R3 ;  /* 0x00000000032b72ca */ /* 0x000fe200000e0000 */
[----:B------:R-:W-:Y:S01]  /*2220*/  IMAD.MOV.U32 R3, RZ, RZ, 0x80 ;  /* 0x00000080ff037424 */ /* 0x000fe200078e00ff */
[----:B------:R-:W-:Y:S01]  /*2230*/  R2UR UR41, R0 ;  /* 0x00000000002972ca */ /* 0x000fe200000e0000 */
[----:B------:R-:W-:Y:S01]  /*2240*/  IMAD.MOV.U32 R0, RZ, RZ, 0x80 ;  /* 0x00000080ff007424 */ /* 0x000fe200078e00ff */
[----:B------:R-:W-:Y:S01]  /*2250*/  R2UR UR40, R2 ;  /* 0x00000000022872ca */ /* 0x000fe200000e0000 */
[----:B------:R-:W-:Y:S01]  /*2260*/  UIADD3 UR18, UPT, UPT, UR4, 0x800, URZ ;  /* 0x0000080004127890 */ /* 0x000fe2000fffe0ff */
[----:B------:R-:W-:Y:S01]  /*2270*/  R2UR UR39, R3 ;  /* 0x00000000032772ca */ /* 0x000fe200000e0000 */
[----:B------:R-:W-:Y:S01]  /*2280*/  UIADD3 UR16, UPT, UPT, UR4, 0x802, URZ ;  /* 0x0000080204107890 */ /* 0x000fe2000fffe0ff */
[----:B------:R-:W-:Y:S01]  /*2290*/  R2UR UR38, R0 ;  /* 0x00000000002672ca */ /* 0x000fe200000e0000 */
[----:B------:R-:W-:Y:S01]  /*22a0*/  UIADD3 UR14, UPT, UPT, UR4, 0x804, URZ ;  /* 0x00000804040e7890 */ /* 0x000fe2000fffe0ff */
[----:B------:R-:W-:Y:S01]  /*22b0*/  R2UR UR35, R2 ;  /* 0x00000000022372ca */ /* 0x000fe200000e0000 */
[----:B------:R-:W-:Y:S01]  /*22c0*/  UIADD3 UR12, UPT, UPT, UR4, 0x806, URZ ;  /* 0x00000806040c7890 */ /* 0x000fe2000fffe0ff */
[----:B------:R-:W-:Y:S01]  /*22d0*/  R2UR UR21, R0 ;  /* 0x00000000001572ca */ /* 0x000fe200000e0000 */
[----:B------:R-:W-:Y:S01]  /*22e0*/  UMOV UR36, UR8 ;  /* 0x0000000800247c82 */ /* 0x000fe20008000000 */
[----:B------:R-:W-:Y:S01]  /*22f0*/  UIADD3 UR10, UPT, UPT, UR4, 0xc00, URZ ;  /* 0x00000c00040a7890 */ /* 0x000fe2000fffe0ff */
[----:B------:R-:W-:Y:S01]  /*2300*/  UMOV UR24, UR6 ;  /* 0x0000000600187c82 */ /* 0x000fe20008000000 */
[----:B------:R-:W-:-:S02]  /*2310*/  UIADD3 UR8, UPT, UPT, UR4, 0xc02, URZ ;  /* 0x00000c0204087890 */ /* 0x000fc4000fffe0ff */
[----:B------:R-:W-:Y:S01]  /*2320*/  UIADD3 UR6, UPT, UPT, UR4, 0xc04, URZ ;  /* 0x00000c0404067890 */ /* 0x000fe2000fffe0ff */
[----:B------:R-:W-:Y:S01]  /*2330*/  UMOV UR64, 0x0 ;  /* 0x0000000000407882 */ /* 0x000fe20000000000 */
[----:B------:R-:W-:Y:S01]  /*2340*/  UMOV UR65, 0x8200490 ;  /* 0x0820049000417882 */ /* 0x000fe20000000000 */
[----:B------:R-:W-:Y:S01]  /*2350*/  UIADD3 UR4, UPT, UPT, UR4, 0xc06, URZ ;  /* 0x00000c0604047890 */ /* 0x000fe2000fffe0ff */
        /* <DEDUP_REMOVED lines=9> */
[----:B------:R2:W-:Y:S01]  /*23f0*/  UTCHMMA gdesc[UR18], gdesc[UR60], tmem[UR43], tmem[UR64], idesc[UR65], !UPT ;  /* 0x00ff403c120075ea */ /* 0x0005e2000f80002b */
        /* <DEDUP_REMOVED lines=20> */
[----:B------:R-:W-:Y:S01]  /*2540*/  UMOV UR22, UR34 ;  /* 0x0000002200167c82 */ /* 0x000fe20008000000 */
        /* <DEDUP_REMOVED lines=10> */
.L_x_46:
[----:B--2---:R-:W-:-:S09]  /*25f0*/  UIADD3 UR4, UPT, UPT, UR20, 0x28060, URZ ;  /* 0x0002806014047890 */ /* 0x004fd2000fffe0ff */
[----:B------:R2:W-:Y:S01]  /*2600*/  UTCBAR [UR4], URZ ;  /* 0x000000ff040073e9 */ /* 0x0005e200080000ff */
[----:B------:R-:W-:Y:S05]  /*2610*/  BRA.U !UP1, `(.L_x_47) ;  /* 0x0000000109047547 */ /* 0x000fea000b800000 */
[----:B--2---:R-:W-:Y:S05]  /*2620*/  BPT.TRAP 0x1 ;  /* 0x000000040000795c */ /* 0x004fea0000300000 */
.L_x_47:
[----:B--2---:R-:W-:-:S09]  /*2630*/  UIADD3 UR4, UPT, UPT, UR20, 0x28038, URZ ;  /* 0x0002803814047890 */ /* 0x004fd2000fffe0ff */
[----:B------:R2:W-:Y:S01]  /*2640*/  UTCBAR [UR4], URZ ;  /* 0x000000ff040073e9 */ /* 0x0005e200080000ff */
[----:B------:R-:W-:Y:S05]  /*2650*/  BRA.U !UP1, `(.L_x_48) ;  /* 0x0000000109047547 */ /* 0x000fea000b800000 */
[----:B--2---:R-:W-:Y:S05]  /*2660*/  BPT.TRAP 0x1 ;  /* 0x000000040000795c */ /* 0x004fea0000300000 */
.L_x_48:
[----:B------:R-:W3:Y:S02]  /*2670*/  SYNCS.PHASECHK.TRANS64.TRYWAIT P0, [UR20+0x28028], R6 ;  /* 0x02802806ff0075a7 */ /* 0x000ee40008001114 */
[----:B---3--:R-:W-:Y:S05]  /*2680*/  @!P0 BRA `(.L_x_49) ;  /* 0x0000020000b08947 */ /* 0x008fea0003800000 */
.L_x_408:
[----:B------:R-:W-:Y:S05]  /*2690*/  BRA.U UP5, `(.L_x_50) ;  /* 0x0000000105047547 */ /* 0x000fea000b800000 */
[----:B--2---:R-:W-:Y:S05]  /*26a0*/  BPT.TRAP 0x1 ;  /* 0x000000040000795c */ /* 0x004fea0000300000 */
.L_x_50:
[----:B------:R-:W4:Y:S02]  /*26b0*/  SYNCS.PHASECHK.TRANS64.TRYWAIT P0, [UR20+0x280a0], R5 ;  /* 0x0280a005ff0075a7 */ /* 0x000f240008001114 */
[----:B----4-:R-:W-:Y:S05]  /*26c0*/  @!P0 BRA `(.L_x_51) ;  /* 0x0000020000b88947 */ /* 0x010fea0003800000 */
.L_x_410:
[----:B------:R-:W-:Y:S05]  /*26d0*/  BRA.U UP4, `(.L_x_52) ;  /* 0x0000000104047547 */ /* 0x000fea000b800000 */
[----:B--2---:R-:W-:Y:S05]  /*26e0*/  BPT.TRAP 0x1 ;  /* 0x000000040000795c */ /* 0x004fea0000300000 */
.L_x_52:
[----:B------:R-:W5:Y:S01]  /*26f0*/  SYNCS.PHASECHK.TRANS64.TRYWAIT P0, [UR20+0x28058], R6 ;  /* 0x02805806ff0075a7 */ /* 0x000f620008001114 */
[----:B----4-:R-:W-:Y:S01]  /*2700*/  HFMA2 R0, -RZ, RZ, 0, 1.52587890625e-05 ;  /* 0x00000100ff007431 */ /* 0x010fe200000001ff */
[----:B------:R-:W-:Y:S01]  /*2710*/  MOV R2, 0x20 ;  /* 0x0000002000027802 */ /* 0x000fe20000000f00 */
[----:B-----5:R-:W-:Y:S06]  /*2720*/  @!P0 BRA `(.L_x_53) ;  /* 0x0000020000b88947 */ /* 0x020fec0003800000 */
.L_x_412:
[----:B------:R-:W-:Y:S01]  /*2730*/  R2UR UR35, R2 ;  /* 0x00000000022372ca */ /* 0x000fe200000e0000 */
[----:B------:R-:W-:Y:S01]  /*2740*/  IMAD.MOV.U32 R2, RZ, RZ, 0x38 ;  /* 0x00000038ff027424 */ /* 0x000fe200078e00ff */
[----:B------:R-:W-:Y:S01]  /*2750*/  R2UR UR36, R0 ;  /* 0x00000000002472ca */ /* 0x000fe200000e0000 */
[----:B-1----:R-:W-:Y:S01]  /*2760*/  IMAD.MOV.U32 R4, RZ, RZ, 0x28 ;  /* 0x00000028ff047424 */ /* 0x002fe200078e00ff */
[----:B------:R-:W-:Y:S01]  /*2770*/  UIADD3 UR18, UPT, UPT, UR58, 0x800, URZ ;  /* 0x000008003a127890 */ /* 0x000fe2000fffe0ff */
[----:B---3--:R-:W-:Y:S01]  /*2780*/  IMAD.MOV.U32 R3, RZ, RZ, 0x100 ;  /* 0x00000100ff037424 */ /* 0x008fe200078e00ff */
[----:B------:R-:W-:Y:S01]  /*2790*/  R2UR UR29, R2 ;  /* 0x00000000021d72ca */ /* 0x000fe200000e0000 */
[----:B------:R-:W-:Y:S01]  /*27a0*/  IMAD.MOV.U32 R2, RZ, RZ, 0x48 ;  /* 0x00000048ff027424 */ /* 0x000fe200078e00ff */
[----:B------:R-:W-:Y:S01]  /*27b0*/  R2UR UR33, R4 ;  /* 0x00000000042172ca */ /* 0x000fe200000e0000 */
[----:B------:R-:W-:Y:S01]  /*27c0*/  IMAD.MOV.U32 R4, RZ, RZ, 0x30 ;  /* 0x00000030ff047424 */ /* 0x000fe200078e00ff */
[C---:B------:R-:W-:Y:S01]  /*27d0*/  R2UR UR34, R3.reuse ;  /* 0x00000000032272ca */ /* 0x040fe200000e0000 */
[----:B------:R-:W-:Y:S01]  /*27e0*/  IMAD.MOV.U32 R0, RZ, RZ, 0x100 ;  /* 0x00000100ff007424 */ /* 0x000fe200078e00ff */
[----:B------:R-:W-:Y:S01]  /*27f0*/  R2UR UR25, R2 ;  /* 0x00000000021972ca */ /* 0x000fe200000e0000 */
[----:B------:R-:W-:Y:S01]  /*2800*/  IMAD.MOV.U32 R2, RZ, RZ, 0x50 ;  /* 0x00000050ff027424 */ /* 0x000fe200078e00ff */
[----:B------:R-:W-:Y:S01]  /*2810*/  R2UR UR31, R4 ;  /* 0x00000000041f72ca */ /* 0x000fe200000e0000 */
[----:B------:R-:W-:Y:S01]  /*2820*/  IMAD.MOV.U32 R4, RZ, RZ, 0x40 ;  /* 0x00000040ff047424 */ /* 0x000fe200078e00ff */
[C---:B------:R-:W-:Y:S01]  /*2830*/  R2UR UR32, R3.reuse ;  /* 0x00000000032072ca */ /* 0x040fe200000e0000 */
[----:B------:R-:W-:Y:S01]  /*2840*/  UIADD3 UR16, UPT, UPT, UR58, 0x880, URZ ;  /* 0x000008803a107890 */ /* 0x000fe2000fffe0ff */
        /* <DEDUP_REMOVED lines=13> */
[----:B------:R-:W-:Y:S01]  /*2920*/  UMOV UR52, 0x0 ;  /* 0x0000000000347882 */ /* 0x000fe20000000000 */
[----:B------:R-:W-:Y:S01]  /*2930*/  R2UR UR22, R0 ;  /* 0x00000000001672ca */ /* 0x000fe200000e0000 */
[----:B------:R-:W-:Y:S01]  /*2940*/  UMOV UR53, 0x8210490 ;  /* 0x0821049000357882 */ /* 0x000fe20000000000 */
[----:B--2---:R-:W-:Y:S01]  /*2950*/  UIADD3 UR4, UPT, UPT, UR58, 0xb80, URZ ;  /* 0x00000b803a047890 */ /* 0x004fe2000fffe0ff */
[----:B------:R-:W-:Y:S01]  /*2960*/  UMOV UR19, 0x40004040 ;  /* 0x4000404000137882 */ /* 0x000fe20000000000 */
[----:B------:R-:W-:Y:S01]  /*2970*/  UMOV UR50, 0x0 ;  /* 0x0000000000327882 */ /* 0x000fe20000000000 */
[----:B------:R-:W-:Y:S01]  /*2980*/  UMOV UR51, 0x8210490 ;  /* 0x0821049000337882 */ /* 0x000fe20000000000 */
[----:B------:R-:W-:Y:S01]  /*2990*/  UMOV UR17, 0x40004040 ;  /* 0x4000404000117882 */ /* 0x000fe20000000000 */
[----:B------:R-:W-:Y:S01]  /*29a0*/  UMOV UR48, 0x0 ;  /* 0x0000000000307882 */ /* 0x000fe20000000000 */
[----:B------:R-:W-:Y:S01]  /*29b0*/  UMOV UR49, 0x8210490 ;  /* 0x0821049000317882 */ /* 0x000fe20000000000 */
[----:B------:R-:W-:Y:S01]  /*29c0*/  UMOV UR15, 0x40004040 ;  /* 0x40004040000f7882 */ /* 0x000fe20000000000 */
[----:B------:R1:W-:Y:S01]  /*29d0*/  UTCHMMA tmem[UR35], gdesc[UR18], tmem[UR36], tmem[UR52], idesc[UR53], !UPT ;  /* 0x00ff3412230079ea */ /* 0x0003e2000f800024 */
[----:B------:R-:W-:Y:S01]  /*29e0*/  UMOV UR46, 0x0 ;  /* 0x00000000002e7882 */ /* 0x000fe20000000000 */
[----:B------:R-:W-:Y:S01]  /*29f0*/  UMOV UR47, 0x8210490 ;  /* 0x08210490002f7882 */ /* 0x000fe20000000000 */
[----:B------:R-:W-:Y:S01]  /*2a00*/  UMOV UR13, 0x40004040 ;  /* 0x40004040000d7882 */ /* 0x000fe20000000000 */
[----:B------:R1:W-:Y:S01]  /*2a10*/  UTCHMMA tmem[UR33], gdesc[UR16], tmem[UR34], tmem[UR50], idesc[UR51], UPT ;  /* 0x00ff3210210079ea */ /* 0x0003e2000b800022 */
        /* <DEDUP_REMOVED lines=16> */
[----:B------:R1:W-:Y:S01]  /*2b20*/  UTCHMMA tmem[UR23], gdesc[UR6], tmem[UR24], tmem[UR40], idesc[UR41], UPT ;  /* 0x00ff2806170079ea */ /* 0x0003e2000b800018 */
[----:B------:R1:W-:Y:S01]  /*2b30*/  UTCHMMA tmem[UR21], gdesc[UR4], tmem[UR22], tmem[UR38], idesc[UR39], UPT ;  /* 0x00ff2604150079ea */ /* 0x0003e2000b800016 */
[----:B------:R-:W-:Y:S05]  /*2b40*/  BRA.U UP5, `(.L_x_54) ;  /* 0x0000000105047547 */ /* 0x000fea000b800000 */
[----:B-1----:R-:W-:Y:S05]  /*2b50*/  BPT.TRAP 0x1 ;  /* 0x000000040000795c */ /* 0x002fea0000300000 */
.L_x_54:
[----:B-1----:R-:W-:Y:S01]  /*2b60*/  UIADD3 UR4, UPT, UPT, UR20, 0x28090, URZ ;  /* 0x0002809014047890 */ /* 0x002fe2000fffe0ff */
[----:B------:R-:W-:Y:S01]  /*2b70*/  HFMA2 R8, -RZ, RZ, 0, 5.9604644775390625e-08 ;  /* 0x00000001ff087431 */ /* 0x000fe200000001ff */
[----:B------:R-:W-:Y:S01]  /*2b80*/  UISETP.GE.AND UP0, UPT, UR57, 0x2, UPT ;  /* 0x000000023900788c */ /* 0x000fe2000bf06270 */
[----:B------:R-:W-:Y:S01]  /*2b90*/  MOV R7, RZ ;  /* 0x000000ff00077202 */ /* 0x000fe20000000f00 */
[----:B------:R-:W-:Y:S01]  /*2ba0*/  UMOV UR42, URZ ;  /* 0x000000ff002a7c82 */ /* 0x000fe20008000000 */
[----:B------:R-:W-:Y:S01]  /*2bb0*/  UMOV UR20, 0x800 ;  /* 0x0000080000147882 */ /* 0x000fe20000000000 */
[----:B------:R-:W-:-:S03]  /*2bc0*/  UMOV UR56, 0x1 ;  /* 0x0000000100387882 */ /* 0x000fc60000000000 */
[----:B------:R1:W-:Y:S02]  /*2bd0*/  UTCBAR [UR4], URZ ;  /* 0x000000ff040073e9 */ /* 0x0003e400080000ff */
[----:B------:R-:W-:Y:S05]  /*2be0*/  BRA.U !UP0, `(.L_x_55) ;  /* 0x0000001508dc7547 */ /* 0x000fea000b800000 */
[----:B------:R-:W-:Y:S01]  /*2bf0*/  CS2R R6, SRZ ;  /* 0x0000000000067805 */ /* 0x000fe2000001ff00 */
[----:B------:R-:W-:Y:S01]  /*2c00*/  IMAD.MOV.U32 R8, RZ, RZ, 0x1 ;  /* 0x00000001ff087424 */ /* 0x000fe200078e00ff */
[----:B------:R-:W-:Y:S01]  /*2c10*/  MOV R5, RZ ;  /* 0x000000ff00057202 */ /* 0x000fe20000000f00 */
[----:B------:R-:W-:Y:S01]  /*2c20*/  UMOV UR7, 0x2 ;  /* 0x0000000200077882 */ /* 0x000fe20000000000 */
[----:B------:R-:W-:Y:S01]  /*2c30*/  UMOV UR56, 0x1 ;  /* 0x0000000100387882 */ /* 0x000fe20000000000 */
[----:B------:R-:W-:Y:S01]  /*2c40*/  UMOV UR42, URZ ;  /* 0x000000ff002a7c82 */ /* 0x000fe20008000000 */
[----:B------:R-:W-:Y:S01]  /*2c50*/  UMOV UR25, 0x1 ;  /* 0x0000000100197882 */ /* 0x000fe20000000000 */
.L_x_74:
[----:B--2---:R-:W-:Y:S05]  /*2c60*/  BRA.U !UP1, `(.L_x_56) ;  /* 0x0000000109047547 */ /* 0x004fea000b800000 */
[----:B-1----:R-:W-:Y:S05]  /*2c70*/  BPT.TRAP 0x1 ;  /* 0x000000040000795c */ /* 0x002fea0000300000 */
.L_x_56:
[----:B-1----:R-:W1:Y:S01]  /*2c80*/  S2UR UR4, SR_CgaCtaId ;  /* 0x00000000000479c3 */ /* 0x002e620000008800 */
[----:B------:R-:W-:Y:S01]  /*2c90*/  UMOV UR24, 0x400 ;  /* 0x0000040000187882 */ /* 0x000fe20000000000 */
[----:B------:R-:W-:Y:S01]  /*2ca0*/  SHF.L.U32 R4, R5, 0x1f, RZ ;  /* 0x0000001f05047819 */ /* 0x000fe200000006ff */
[----:B------:R-:W-:Y:S02]  /*2cb0*/  HFMA2 R0, -RZ, RZ, 0, 0 ;  /* 0x00000000ff007431 */ /* 0x000fe400000001ff */
[----:B------:R-:W-:Y:S01]  /*2cc0*/  IMAD.MOV.U32 R2, RZ, RZ, RZ ;  /* 0x000000ffff027224 */ /* 0x000fe200078e00ff */
[----:B-1----:R-:W-:Y:S04]  /*2cd0*/  ULEA UR24, UR4, UR24, 0x18 ;  /* 0x0000001804187291 */ /* 0x002fe8000f8ec0ff */
[----:B------:R-:W-:Y:S02]  /*2ce0*/  ULEA UR5, UR7, UR24, 0x3 ;  /* 0x0000001807057291 */ /* 0x000fe4000f8e18ff */
[----:B------:R-:W-:Y:S04]  /*2cf0*/  USHF.R.U32.HI UR4, URZ, 0x4, UR24 ;  /* 0x00000004ff047899 */ /* 0x000fe80008011618 */
[----:B------:R-:W-:Y:S03]  /*2d00*/  ULOP3.LUT UR4, UR4, 0x3fff, URZ, 0xc0, !UPT ;  /* 0x00003fff04047892 */ /* 0x000fe6000f8ec0ff */
[----:B------:R-:W1:Y:S01]  /*2d10*/  SYNCS.PHASECHK.TRANS64.TRYWAIT P0, [UR5+0x28020], R4 ;  /* 0x02802004ff0075a7 */ /* 0x000e620008001105 */
[----:B------:R-:W-:Y:S01]  /*2d20*/  ULOP3.LUT UR21, UR4, 0x10000, URZ, 0xfc, !UPT ;  /* 0x0001000004157892 */ /* 0x000fe2000f8efcff */
[----:B-1----:R-:W-:Y:S11]  /*2d30*/  @!P0 BRA `(.L_x_57) ;  /* 0x000001fc004c8947 */ /* 0x002ff60003800000 */
.L_x_414:
[----:B------:R-:W-:Y:S01]  /*2d40*/  ULEA UR22, UR7, UR60, 0xb ;  /* 0x0000003c07167291 */ /* 0x000fe2000f8e58ff */
[----:B------:R-:W-:Y:S01]  /*2d50*/  R2UR UR44, R2 ;  /* 0x00000000022c72ca */ /* 0x000fe200000e0000 */
[----:B------:R-:W-:Y:S01]  /*2d60*/  UIADD3 UR18, UPT, UPT, UR21, 0x2, URZ ;  /* 0x0000000215127890 */ /* 0x000fe2000fffe0ff */
[----:B------:R-:W-:Y:S01]  /*2d70*/  R2UR UR49, R0 ;  /* 0x00000000003172ca */ /* 0x000fe200000e0000 */
[----:B------:R-:W-:Y:S01]  /*2d80*/  UIADD3 UR34, UPT, UPT, UR22, 0x2, URZ ;  /* 0x0000000216227890 */ /* 0x000fe2000fffe0ff */
[----:B-1----:R-:W-:Y:S01]  /*2d90*/  IMAD.MOV.U32 R3, RZ, RZ, RZ ;  /* 0x000000ffff037224 */ /* 0x002fe200078e00ff */
[----:B------:R-:W-:Y:S01]  /*2da0*/  UIADD3 UR16, UPT, UPT, UR21, 0x4, URZ ;  /* 0x0000000415107890 */ /* 0x000fe2000fffe0ff */
[----:B------:R-:W-:Y:S01]  /*2db0*/  IMAD.MOV.U32 R2, RZ, RZ, RZ ;  /* 0x000000ffff027224 */ /* 0x000fe200078e00ff */
[----:B------:R-:W-:Y:S01]  /*2dc0*/  UIADD3 UR32, UPT, UPT, UR22, 0x4, URZ ;  /* 0x0000000416207890 */ /* 0x000fe2000fffe0ff */
[----:B------:R-:W-:Y:S01]  /*2dd0*/  IMAD.MOV.U32 R0, RZ, RZ, RZ ;  /* 0x000000ffff007224 */ /* 0x000fe200078e00ff */
        /* <DEDUP_REMOVED lines=10> */
[----:B------:R-:W-:Y:S01]  /*2e80*/  UIADD3 UR26, UPT, UPT, UR22, 0x402, URZ ;  /* 0x00000402161a7890 */ /* 0x000fe2000fffe0ff */
[----:B------:R-:W-:Y:S01]  /*2e90*/  R2UR UR20, R0 ;  /* 0x00000000001472ca */ /* 0x000fe200000e0000 */
[----:B------:R-:W-:Y:S02]  /*2ea0*/  UIADD3 UR8, UPT, UPT, UR21, 0x404, URZ ;  /* 0x0000040415087890 */ /* 0x000fe4000fffe0ff */
[----:B------:R-:W-:Y:S02]  /*2eb0*/  UIADD3 UR36, UPT, UPT, UR22, 0x404, URZ ;  /* 0x0000040416247890 */ /* 0x000fe4000fffe0ff */
[----:B------:R-:W-:Y:S02]  /*2ec0*/  UIADD3 UR4, UPT, UPT, UR21, 0x406, URZ ;  /* 0x0000040615047890 */ /* 0x000fe4000fffe0ff */
[----:B------:R-:W-:Y:S02]  /*2ed0*/  UIADD3 UR38, UPT, UPT, UR22, 0x406, URZ ;  /* 0x0000040616267890 */ /* 0x000fe4000fffe0ff */
[----:B------:R-:W-:Y:S02]  /*2ee0*/  UIADD3 UR6, UPT, UPT, UR7, 0x1, URZ ;  /* 0x0000000107067890 */ /* 0x000fe4000fffe0ff */
[----:B------:R-:W-:Y:S02]  /*2ef0*/  UISETP.NE.AND UP4, UPT, UR72, URZ, UPT ;  /* 0x000000ff4800728c */ /* 0x000fe4000bf85270 */
[----:B------:R-:W-:Y:S01]  /*2f00*/  UISETP.NE.AND UP0, UPT, UR6, 0x3, UPT ;  /* 0x000000030600788c */ /* 0x000fe2000bf05270 */
[----:B------:R-:W-:Y:S01]  /*2f10*/  UMOV UR70, 0x0 ;  /* 0x0000000000467882 */ /* 0x000fe20000000000 */
[----:B------:R-:W-:Y:S02]  /*2f20*/  UMOV UR71, 0x8200490 ;  /* 0x0820049000477882 */ /* 0x000fe40000000000 */
[----:B------:R-:W-:Y:S01]  /*2f30*/  USEL UR7, URZ, 0x1, UP0 ;  /* 0x00000001ff077887 */ /* 0x000fe20008000000 */
[----:B------:R-:W-:Y:S01]  /*2f40*/  UMOV UR40, UR21 ;  /* 0x0000001500287c82 */ /* 0x000fe20008000000 */
        /* <DEDUP_REMOVED lines=28> */
[----:B-1----:R-:W-:Y:S01]  /*3110*/  USEL UR44, UR6, URZ, UP0 ;  /* 0x000000ff062c7287 */ /* 0x002fe20008000000 */
        /* <DEDUP_REMOVED lines=8> */
[----:B------:R-:W-:Y:S01]  /*31a0*/  LOP3.LUT R5, R5, UR7, RZ, 0x3c, !PT ;  /* 0x0000000705057c12 */ /* 0x000fe2000f8e3cff */
[----:B------:R-:W-:Y:S02]  /*31b0*/  UMOV UR39, 0x40004040 ;  /* 0x4000404000277882 */ /* 0x000fe40000000000 */
[----:B------:R2:W-:Y:S01]  /*31c0*/  UTCHMMA gdesc[UR4], gdesc[UR38], tmem[UR20], tmem[UR50], idesc[UR51], UPT ;  /* 0x00ff3226040075ea */ /* 0x0005e2000b800014 */
[----:B------:R-:W-:Y:S05]  /*31d0*/  BRA.U UP4, `(.L_x_58) ;  /* 0x0000000104047547 */ /* 0x000fea000b800000 */
[----:B--2---:R-:W-:Y:S05]  /*31e0*/  BPT.TRAP 0x1 ;  /* 0x000000040000795c */ /* 0x004fea0000300000 */
.L_x_58:
[----:B------:R-:W-:Y:S01]  /*31f0*/  LOP3.LUT R6, R6, 0x1, RZ, 0x3c, !PT ;  /* 0x0000000106067812 */ /* 0x000fe200078e3cff */
[----:B--2---:R-:W-:Y:S09]  /*3200*/  UIADD3 UR4, UPT, UPT, UR24, 0x28050, URZ ;  /* 0x0002805018047890 */ /* 0x004ff2000fffe0ff */
[----:B------:R1:W-:Y:S01]  /*3210*/  UTCBAR [UR4], URZ ;  /* 0x000000ff040073e9 */ /* 0x0003e200080000ff */
[----:B------:R-:W-:Y:S05]  /*3220*/  BRA.U UP5, `(.L_x_59) ;  /* 0x0000000105047547 */ /* 0x000fea000b800000 */
[----:B-1----:R-:W-:Y:S05]  /*3230*/  BPT.TRAP 0x1 ;  /* 0x000000040000795c */ /* 0x002fea0000300000 */
.L_x_59:
[----:B------:R-:W-:Y:S01]  /*3240*/  SHF.L.U32 R3, R8, 0x1f, RZ ;  /* 0x0000001f08037819 */ /* 0x000fe200000006ff */
[----:B------:R-:W-:Y:S03]  /*3250*/  UISETP.NE.AND UP3, UPT, UR59, URZ, UPT ;  /* 0x000000ff3b00728c */ /* 0x000fe6000bf65270 */
[----:B------:R-:W2:Y:S02]  /*3260*/  SYNCS.PHASECHK.TRANS64.TRYWAIT P0, [UR24+0x280a8], R3 ;  /* 0x0280a803ff0075a7 */ /* 0x000ea40008001118 */
[----:B--2---:R-:W-:Y:S06]  /*3270*/  @!P0 BRA `(.L_x_60) ;  /* 0x000001f800148947 */ /* 0x004fec0003800000 */
.L_x_416:
[----:B------:R-:W-:Y:S05]  /*3280*/  BRA.U UP3, `(.L_x_61) ;  /* 0x0000000103047547 */ /* 0x000fea000b800000 */
[----:B-1----:R-:W-:Y:S05]  /*3290*/  BPT.TRAP 0x1 ;  /* 0x000000040000795c */ /* 0x002fea0000300000 */
.L_x_61:
[----:B------:R-:W-:Y:S01]  /*32a0*/  SHF.L.U32 R9, R7, 0x1f, RZ ;  /* 0x0000001f07097819 */ /* 0x000fe200000006ff */
[----:B------:R-:W-:Y:S01]  /*32b0*/  IMAD.MOV.U32 R4, RZ, RZ, 0xa0 ;  /* 0x000000a0ff047424 */ /* 0x000fe200078e00ff */
[----:B--2---:R-:W-:Y:S02]  /*32c0*/  MOV R3, 0x180 ;  /* 0x0000018000037802 */ /* 0x004fe40000000f00 */
[----:B------:R-:W2:Y:S02]  /*32d0*/  SYNCS.PHASECHK.TRANS64.TRYWAIT P0, [UR24+0x28068], R9 ;  /* 0x02806809ff0075a7 */ /* 0x000ea40008001118 */
[----:B--2---:R-:W-:Y:S05]  /*32e0*/  @!P0 BRA `(.L_x_62) ;  /* 0x000001f800108947 */ /* 0x004fea0003800000 */
.L_x_418:
[----:B------:R-:W-:Y:S01]  /*32f0*/  UISETP.NE.U32.AND UP0, UPT, UR42, URZ, UPT ;  /* 0x000000ff2a00728c */ /* 0x000fe2000bf05070 */
[----:B------:R-:W-:Y:S01]  /*3300*/  IMAD.MOV.U32 R2, RZ, RZ, 0xa8 ;  /* 0x000000a8ff027424 */ /* 0x000fe200078e00ff */
[----:B-1----:R-:W-:Y:S01]  /*3310*/  ULEA UR4, UR25, UR58, 0xb ;  /* 0x0000003a19047291 */ /* 0x002fe2000f8e58ff */
[----:B------:R-:W-:Y:S01]  /*3320*/  R2UR UR54, R4 ;  /* 0x00000000043672ca */ /* 0x000fe200000e0000 */
[----:B------:R-:W-:Y:S01]  /*3330*/  IMAD.MOV.U32 R4, RZ, RZ, 0xb0 ;  /* 0x000000b0ff047424 */ /* 0x000fe200078e00ff */
[----:B------:R-:W-:Y:S01]  /*3340*/  R2UR UR55, R3 ;  /* 0x00000000033772ca */ /* 0x000fe200000e0000 */
[----:B------:R-:W-:Y:S01]  /*3350*/  UIADD3 UR18, UPT, UPT, UR4, 0x80, URZ ;  /* 0x0000008004127890 */ /* 0x000fe2000fffe0ff */
[----:B------:R-:W-:Y:S01]  /*3360*/  R2UR UR52, R2 ;  /* 0x00000000023472ca */ /* 0x000fe200000e0000 */
[----:B------:R-:W-:Y:S01]  /*3370*/  UIADD3 UR16, UPT, UPT, UR4, 0x100, URZ ;  /* 0x0000010004107890 */ /* 0x000fe2000fffe0ff */
[----:B------:R-:W-:Y:S01]  /*3380*/  IMAD.MOV.U32 R2, RZ, RZ, 0xb8 ;  /* 0x000000b8ff027424 */ /* 0x000fe200078e00ff */
[----:B------:R-:W-:Y:S01]  /*3390*/  UIADD3 UR14, UPT, UPT, UR4, 0x180, URZ ;  /* 0x00000180040e7890 */ /* 0x000fe2000fffe0ff */
[----:B------:R-:W-:Y:S01]  /*33a0*/  R2UR UR50, R4 ;  /* 0x00000000043272ca */ /* 0x000fe200000e0000 */
[----:B------:R-:W-:Y:S01]  /*33b0*/  UIADD3 UR12, UPT, UPT, UR4, 0x200, URZ ;  /* 0x00000200040c7890 */ /* 0x000fe2000fffe0ff */
[----:B------:R-:W-:Y:S01]  /*33c0*/  MOV.SPILL R10, UR23 ;  /* 0x00000017000a7c02 */ /* 0x000fe20009000f00 */
[----:B------:R-:W-:Y:S01]  /*33d0*/  UIADD3 UR10, UPT, UPT, UR4, 0x280, URZ ;  /* 0x00000280040a7890 */ /* 0x000fe2000fffe0ff */
[----:B------:R-:W-:Y:S01]  /*33e0*/  R2UR UR48, R2 ;  /* 0x00000000023072ca */ /* 0x000fe200000e0000 */
[----:B------:R-:W-:Y:S01]  /*33f0*/  UIADD3 UR8, UPT, UPT, UR4, 0x300, URZ ;  /* 0x0000030004087890 */ /* 0x000fe2000fffe0ff */
[----:B--2---:R-:W-:Y:S01]  /*3400*/  MOV.SPILL R9, UR22 ;  /* 0x0000001600097c02 */ /* 0x004fe20009000f00 */
[----:B------:R-:W-:Y:S01]  /*3410*/  UIADD3 UR6, UPT, UPT, UR4, 0x380, URZ ;  /* 0x0000038004067890 */ /* 0x000fe2000fffe0ff */
[----:B------:R-:W-:Y:S01]  /*3420*/  IMAD.MOV.U32 R2, RZ, RZ, 0xc8 ;  /* 0x000000c8ff027424 */ /* 0x000fe200078e00ff */
[----:B------:R-:W-:Y:S01]  /*3430*/  UMOV UR22, 0x0 ;  /* 0x0000000000167882 */ /* 0x000fe20000000000 */
[----:B------:R-:W-:Y:S01]  /*3440*/  UMOV UR23, 0x8210490 ;  /* 0x0821049000177882 */ /* 0x000fe20000000000 */
[----:B------:R-:W-:Y:S01]  /*3450*/  UMOV UR5, 0x40004040 ;  /* 0x4000404000057882 */ /* 0x000fe20000000000 */
[----:B------:R-:W-:Y:S01]  /*3460*/  UMOV UR76, 0x0 ;  /* 0x00000000004c7882 */ /* 0x000fe20000000000 */
[----:B------:R-:W-:Y:S01]  /*3470*/  R2UR UR43, R2 ;  /* 0x00000000022b72ca */ /* 0x000fe200000e0000 */
[----:B------:R-:W-:Y:S01]  /*3480*/  IMAD.MOV.U32 R0, RZ, RZ, 0x180 ;  /* 0x00000180ff007424 */ /* 0x000fe200078e00ff */
[----:B------:R1:W-:Y:S01]  /*3490*/  UTCHMMA tmem[UR54], gdesc[UR4], tmem[UR55], tmem[UR22], idesc[UR23], UP0 ;  /* 0x00ff1604360079ea */ /* 0x0003e20008000037 */
[----:B------:R-:W-:Y:S01]  /*34a0*/  IMAD.MOV.U32 R2, RZ, RZ, 0xd0 ;  /* 0x000000d0ff027424 */ /* 0x000fe200078e00ff */
[----:B------:R-:W-:Y:S01]  /*34b0*/  UMOV UR77, 0x8210490 ;  /* 0x08210490004d7882 */ /* 0x000fe20000000000 */
[----:B------:R-:W-:Y:S01]  /*34c0*/  IMAD.MOV.U32 R3, RZ, RZ, 0x180 ;  /* 0x00000180ff037424 */ /* 0x000fe200078e00ff */
[----:B------:R-:W-:Y:S01]  /*34d0*/  R2UR UR53, R0 ;  /* 0x00000000003572ca */ /* 0x000fe200000e0000 */
[----:B------:R-:W-:Y:S01]  /*34e0*/  IMAD.MOV.U32 R4, RZ, RZ, 0xc0 ;  /* 0x000000c0ff047424 */ /* 0x000fe200078e00ff */
[----:B------:R-:W-:Y:S01]  /*34f0*/  R2UR UR40, R2 ;  /* 0x00000000022872ca */ /* 0x000fe200000e0000 */
[----:B------:R-:W-:Y:S01]  /*3500*/  UMOV UR19, 0x40004040 ;  /* 0x4000404000137882 */ /* 0x000fe20000000000 */
[C---:B------:R-:W-:Y:S01]  /*3510*/  R2UR UR51, R3.reuse ;  /* 0x00000000033372ca */ /* 0x040fe200000e0000 */
[----:B------:R-:W-:Y:S01]  /*3520*/  IMAD.MOV.U32 R2, RZ, RZ, 0xd8 ;  /* 0x000000d8ff027424 */ /* 0x000fe200078e00ff */
[----:B------:R-:W-:Y:S01]  /*3530*/  R2UR UR49, R0 ;  /* 0x00000000003172ca */ /* 0x000fe200000e0000 */
[----:B------:R-:W-:Y:S01]  /*3540*/  UMOV UR74, 0x0 ;  /* 0x00000000004a7882 */ /* 0x000fe20000000000 */
[----:B------:R-:W-:Y:S01]  /*3550*/  R2UR UR46, R4 ;  /* 0x00000000042e72ca */ /* 0x000fe200000e0000 */
[----:B------:R-:W-:Y:S01]  /*3560*/  UMOV UR75, 0x8210490 ;  /* 0x08210490004b7882 */ /* 0x000fe20000000000 */
[----:B------:R-:W-:Y:S01]  /*3570*/  R2UR UR47, R3 ;  /* 0x00000000032f72ca */ /* 0x000fe200000e0000 */
[----:B------:R-:W-:Y:S01]  /*3580*/  UMOV UR17, 0x40004040 ;  /* 0x4000404000117882 */ /* 0x000fe20000000000 */
[C---:B------:R-:W-:Y:S01]  /*3590*/  R2UR UR45, R0.reuse ;  /* 0x00000000002d72ca */ /* 0x040fe200000e0000 */
[----:B------:R2:W-:Y:S01]  /*35a0*/  UTCHMMA tmem[UR52], gdesc[UR18], tmem[UR53], tmem[UR76], idesc[UR77], UPT ;  /* 0x00ff4c12340079ea */ /* 0x0005e2000b800035 */
[----:B------:R-:W-:Y:S01]  /*35b0*/  R2UR UR41, R0 ;  /* 0x00000000002972ca */ /* 0x000fe200000e0000 */
[----:B------:R-:W-:Y:S01]  /*35c0*/  UMOV UR70, 0x0 ;  /* 0x0000000000467882 */ /* 0x000fe20000000000 */
[----:B------:R-:W-:Y:S01]  /*35d0*/  R2UR UR20, R2 ;  /* 0x00000000021472ca */ /* 0x000fe200000e0000 */
[----:B------:R2:W-:Y:S01]  /*35e0*/  UTCHMMA tmem[UR50], gdesc[UR16], tmem[UR51], tmem[UR74], idesc[UR75], UPT ;  /* 0x00ff4a10320079ea */ /* 0x0005e2000b800033 */
[----:B------:R-:W-:Y:S01]  /*35f0*/  R2UR UR25, R0 ;  /* 0x00000000001972ca */ /* 0x000fe200000e0000 */
        /* <DEDUP_REMOVED lines=14> */
[----:B-1----:R-:W-:Y:S01]  /*36e0*/  R2UR.FILL UR23, R10 ;  /* 0x000000000a1772ca */ /* 0x002fe200004e0000 */
[----:B------:R2:W-:Y:S01]  /*36f0*/  UTCHMMA tmem[UR40], gdesc[UR8], tmem[UR41], tmem[UR64], idesc[UR65], UPT ;  /* 0x00ff4008280079ea */ /* 0x0005e2000b800029 */
[----:B------:R-:W-:Y:S01]  /*3700*/  UMOV UR62, 0x0 ;  /* 0x00000000003e7882 */ /* 0x000fe20000000000 */
[----:B------:R-:W-:Y:S01]  /*3710*/  UMOV UR63, 0x8210490 ;  /* 0x08210490003f7882 */ /* 0x000fe20000000000 */
[----:B------:R-:W-:Y:S01]  /*3720*/  R2UR.FILL UR22, R9 ;  /* 0x00000000091672ca */ /* 0x000fe200004e0000 */
[----:B------:R-:W-:Y:S02]  /*3730*/  UMOV UR7, 0x40004040 ;  /* 0x4000404000077882 */ /* 0x000fe40000000000 */
[----:B------:R2:W-:Y:S01]  /*3740*/  UTCHMMA tmem[UR20], gdesc[UR6], tmem[UR25], tmem[UR62], idesc[UR63], UPT ;  /* 0x00ff3e06140079ea */ /* 0x0005e2000b800019 */
[----:B------:R-:W-:Y:S11]  /*3750*/  BRA.U UP5, `(.L_x_63) ;  /* 0x0000000105047547 */ /* 0x000ff6000b800000 */
[----:B--2---:R-:W-:Y:S05]  /*3760*/  BPT.TRAP 0x1 ;  /* 0x000000040000795c */ /* 0x004fea0000300000 */
.L_x_63:
[----:B------:R-:W-:Y:S01]  /*3770*/  LOP3.LUT R8, R8, 0x1, RZ, 0x3c, !PT ;  /* 0x0000000108087812 */ /* 0x000fe200078e3cff */
[----:B------:R-:W-:Y:S09]  /*3780*/  UIADD3 UR4, UPT, UPT, UR24, 0x28098, URZ ;  /* 0x0002809818047890 */ /* 0x000ff2000fffe0ff */
[----:B------:R1:W-:Y:S01]  /*3790*/  UTCBAR [UR4], URZ ;  /* 0x000000ff040073e9 */ /* 0x0003e200080000ff */
[----:B------:R-:W-:Y:S05]  /*37a0*/  BRA.U !UP1, `(.L_x_64) ;  /* 0x0000000109047547 */ /* 0x000fea000b800000 */
[----:B-12---:R-:W-:Y:S05]  /*37b0*/  BPT.TRAP 0x1 ;  /* 0x000000040000795c */ /* 0x006fea0000300000 */
.L_x_64:
[----:B--2---:R-:W-:Y:S01]  /*37c0*/  ULEA UR7, UR56, UR24, 0x3 ;  /* 0x0000001838077291 */ /* 0x004fe2000f8e18ff */
[----:B------:R-:W-:Y:S01]  /*37d0*/  IMAD.MOV.U32 R4, RZ, RZ, 0x80 ;  /* 0x00000080ff047424 */ /* 0x000fe200078e00ff */
[----:B------:R-:W-:Y:S01]  /*37e0*/  UIADD3 UR20, UPT, UPT, UR21, 0x800, URZ ;  /* 0x0000080015147890 */ /* 0x000fe2000fffe0ff */
[----:B------:R-:W-:Y:S01]  /*37f0*/  IMAD.MOV.U32 R3, RZ, RZ, 0x80 ;  /* 0x00000080ff037424 */ /* 0x000fe200078e00ff */
[----:B------:R-:W-:Y:S01]  /*3800*/  UIADD3 UR7, UPT, UPT, UR7, 0x28038, URZ ;  /* 0x0002803807077890 */ /* 0x000fe2000fffe0ff */
[----:B------:R-:W-:Y:S01]  /*3810*/  IMAD.MOV.U32 R2, RZ, RZ, 0x80 ;  /* 0x00000080ff027424 */ /* 0x000fe200078e00ff */
[----:B------:R-:W-:Y:S01]  /*3820*/  UIADD3 UR18, UPT, UPT, UR21, 0x802, URZ ;  /* 0x0000080215127890 */ /* 0x000fe2000fffe0ff */
[----:B------:R-:W-:Y:S01]  /*3830*/  R2UR UR49, R4 ;  /* 0x00000000043172ca */ /* 0x000fe200000e0000 */
[----:B------:R-:W-:Y:S01]  /*3840*/  UIADD3 UR16, UPT, UPT, UR21, 0x804, URZ ;  /* 0x0000080415107890 */ /* 0x000fe2000fffe0ff */
[----:B------:R-:W-:Y:S01]  /*3850*/  R2UR UR48, R3 ;  /* 0x00000000033072ca */ /* 0x000fe200000e0000 */
[----:B------:R-:W-:Y:S01]  /*3860*/  UIADD3 UR14, UPT, UPT, UR21, 0x806, URZ ;  /* 0x00000806150e7890 */ /* 0x000fe2000fffe0ff */
[C---:B------:R-:W-:Y:S01]  /*3870*/  R2UR UR47, R2.reuse ;  /* 0x00000000022f72ca */ /* 0x040fe200000e0000 */
[----:B------:R-:W-:Y:S01]  /*3880*/  UIADD3 UR12, UPT, UPT, UR21, 0xc00, URZ ;  /* 0x00000c00150c7890 */ /* 0x000fe2000fffe0ff */
[----:B------:R2:W-:Y:S01]  /*3890*/  UTCBAR [UR7], URZ ;  /* 0x000000ff070073e9 */ /* 0x0005e200080000ff */
[----:B------:R-:W-:Y:S01]  /*38a0*/  UIADD3 UR10, UPT, UPT, UR21, 0xc02, URZ ;  /* 0x00000c02150a7890 */ /* 0x000fe2000fffe0ff */
[C---:B------:R-:W-:Y:S01]  /*38b0*/  R2UR UR45, R2.reuse ;  /* 0x00000000022d72ca */ /* 0x040fe200000e0000 */
[----:B------:R-:W-:Y:S01]  /*38c0*/  UIADD3 UR8, UPT, UPT, UR21, 0xc04, URZ ;  /* 0x00000c0415087890 */ /* 0x000fe2000fffe0ff */
[----:B------:R-:W-:Y:S01]  /*38d0*/  R2UR UR37, R2 ;  /* 0x00000000022572ca */ /* 0x000fe200000e0000 */
[----:B-1----:R-:W-:Y:S01]  /*38e0*/  UIADD3 UR4, UPT, UPT, UR21, 0xc06, URZ ;  /* 0x00000c0615047890 */ /* 0x002fe2000fffe0ff */
[----:B------:R-:W-:Y:S01]  /*38f0*/  IMAD.MOV.U32 R0, RZ, RZ, 0x80 ;  /* 0x00000080ff007424 */ /* 0x000fe200078e00ff */
[----:B------:R-:W-:Y:S01]  /*3900*/  UIADD3 UR6, UPT, UPT, UR56, 0x1, URZ ;  /* 0x0000000138067890 */ /* 0x000fe2000fffe0ff */
[----:B------:R-:W-:Y:S01]  /*3910*/  UMOV UR42, UR22 ;  /* 0x00000016002a7c82 */ /* 0x000fe20008000000 */
[----:B------:R-:W-:Y:S02]  /*3920*/  UMOV UR43, 0x40004040 ;  /* 0x40004040002b7882 */ /* 0x000fe40000000000 */
[----:B------:R-:W-:Y:S01]  /*3930*/  UISETP.NE.AND UP0, UPT, UR6, 0x3, UPT ;  /* 0x000000030600788c */ /* 0x000fe2000bf05270 */
[C---:B------:R-:W-:Y:S01]  /*3940*/  R2UR UR46, R0.reuse ;  /* 0x00000000002e72ca */ /* 0x040fe200000e0000 */
[----:B------:R-:W-:Y:S01]  /*3950*/  UMOV UR70, 0x0 ;  /* 0x0000000000467882 */ /* 0x000fe20000000000 */
[C---:B------:R-:W-:Y:S01]  /*3960*/  R2UR UR39, R0.reuse ;  /* 0x00000000002772ca */ /* 0x040fe200000e0000 */
[----:B------:R-:W-:Y:S01]  /*3970*/  USEL UR6, UR6, URZ, UP0 ;  /* 0x000000ff06067287 */ /* 0x000fe20008000000 */
[----:B------:R-:W-:Y:S01]  /*3980*/  R2UR UR25, R0 ;  /* 0x00000000001972ca */ /* 0x000fe200000e0000 */
[----:B------:R-:W-:Y:S01]  /*3990*/  UMOV UR71, 0x8200490 ;  /* 0x0820049000477882 */ /* 0x000fe20000000000 */
[----:B------:R-:W-:Y:S01]  /*39a0*/  UMOV UR21, 0x40004040 ;  /* 0x4000404000157882 */ /* 0x000fe20000000000 */
[----:B------:R-:W-:Y:S01]  /*39b0*/  UMOV UR40, UR34 ;  /* 0x0000002200287c82 */ /* 0x000fe20008000000 */
[----:B------:R2:W-:Y:S01]  /*39c0*/  UTCHMMA gdesc[UR20], gdesc[UR42], tmem[UR49], tmem[UR70], idesc[UR71], !UPT ;  /* 0x00ff462a140075ea */ /* 0x0005e2000f800031 */
[----:B------:R-:W-:Y:S01]  /*39d0*/  UMOV UR41, 0x40004040 ;  /* 0x4000404000297882 */ /* 0x000fe20000000000 */
[----:B------:R-:W-:Y:S01]  /*39e0*/  UMOV UR68, 0x0 ;  /* 0x0000000000447882 */ /* 0x000fe20000000000 */
[----:B------:R-:W-:Y:S01]  /*39f0*/  UMOV UR69, 0x8200490 ;  /* 0x0820049000457882 */ /* 0x000fe20000000000 */
[----:B------:R-:W-:Y:S01]  /*3a00*/  UMOV UR19, 0x40004040 ;  /* 0x4000404000137882 */ /* 0x000fe20000000000 */
[----:B------:R-:W-:Y:S01]  /*3a10*/  UMOV UR34, UR32 ;  /* 0x0000002000227c82 */ /* 0x000fe20008000000 */
[----:B------:R2:W-:Y:S01]  /*3a20*/  UTCHMMA gdesc[UR18], gdesc[UR40], tmem[UR48], tmem[UR68], idesc[UR69], UPT ;  /* 0x00ff4428120075ea */ /* 0x0005e2000b800030 */
        /* <DEDUP_REMOVED lines=28> */
[----:B------:R-:W-:Y:S01]  /*3bf0*/  UMOV UR50, 0x0 ;  /* 0x0000000000327882 */ /* 0x000fe20000000000 */
[----:B------:R2:W-:Y:S01]  /*3c00*/  UTCHMMA gdesc[UR8], gdesc[UR26], tmem[UR37], tmem[UR52], idesc[UR53], UPT ;  /* 0x00ff341a080075ea */ /* 0x0005e2000b800025 */
[----:B------:R-:W-:Y:S01]  /*3c10*/  UMOV UR51, 0x8200490 ;  /* 0x0820049000337882 */ /* 0x000fe20000000000 */
[----:B------:R-:W-:Y:S01]  /*3c20*/  UMOV UR22, UR38 ;  /* 0x0000002600167c82 */ /* 0x000fe20008000000 */
[----:B------:R-:W-:Y:S01]  /*3c30*/  UMOV UR23, 0x40004040 ;  /* 0x4000404000177882 */ /* 0x000fe20000000000 */
[----:B------:R-:W-:Y:S02]  /*3c40*/  UMOV UR5, 0x40004040 ;  /* 0x4000404000057882 */ /* 0x000fe40000000000 */
[----:B------:R2:W-:Y:S01]  /*3c50*/  UTCHMMA gdesc[UR4], gdesc[UR22], tmem[UR25], tmem[UR50], idesc[UR51], UPT ;  /* 0x00ff3216040075ea */ /* 0x0005e2000b800019 */
[----:B------:R-:W-:Y:S05]  /*3c60*/  BRA.U UP3, `(.L_x_65) ;  /* 0x0000000103047547 */ /* 0x000fea000b800000 */
[----:B--2---:R-:W-:Y:S05]  /*3c70*/  BPT.TRAP 0x1 ;  /* 0x000000040000795c */ /* 0x004fea0000300000 */
.L_x_65:
[----:B--2---:R-:W-:Y:S09]  /*3c80*/  UIADD3 UR4, UPT, UPT, UR24, 0x28060, URZ ;  /* 0x0002806018047890 */ /* 0x004ff2000fffe0ff */
[----:B------:R1:W-:Y:S01]  /*3c90*/  UTCBAR [UR4], URZ ;  /* 0x000000ff040073e9 */ /* 0x0003e200080000ff */
[----:B------:R-:W-:Y:S05]  /*3ca0*/  BRA.U !UP1, `(.L_x_66) ;  /* 0x0000000109047547 */ /* 0x000fea000b800000 */
[----:B-1----:R-:W-:Y:S05]  /*3cb0*/  BPT.TRAP 0x1 ;  /* 0x000000040000795c */ /* 0x002fea0000300000 */
.L_x_66:
[----:B-1----:R-:W-:Y:S04]  /*3cc0*/  ULEA UR4, UR6, UR24, 0x3 ;  /* 0x0000001806047291 */ /* 0x002fe8000f8e18ff */
[----:B------:R-:W-:Y:S02]  /*3cd0*/  UIADD3 UR5, UPT, UPT, UR4, 0x28038, URZ ;  /* 0x0002803804057890 */ /* 0x000fe4000fffe0ff */
[----:B------:R-:W-:Y:S04]  /*3ce0*/  UIADD3 UR4, UPT, UPT, UR6, 0x1, URZ ;  /* 0x0000000106047890 */ /* 0x000fe8000fffe0ff */
[----:B------:R-:W-:Y:S03]  /*3cf0*/  UISETP.NE.AND UP0, UPT, UR4, 0x3, UPT ;  /* 0x000000030400788c */ /* 0x000fe6000bf05270 */
[----:B------:R1:W-:Y:S01]  /*3d00*/  UTCBAR [UR5], URZ ;  /* 0x000000ff050073e9 */ /* 0x0003e200080000ff */
[----:B------:R-:W-:Y:S01]  /*3d10*/  USEL UR56, UR4, URZ, UP0 ;  /* 0x000000ff04387287 */ /* 0x000fe20008000000 */
[----:B------:R-:W-:Y:S11]  /*3d20*/  BRA.U !UP1, `(.L_x_67) ;  /* 0x0000000109047547 */ /* 0x000ff6000b800000 */
[----:B-1----:R-:W-:Y:S05]  /*3d30*/  BPT.TRAP 0x1 ;  /* 0x000000040000795c */ /* 0x002fea0000300000 */
.L_x_67:
[----:B------:R-:W-:Y:S01]  /*3d40*/  ULEA UR4, UR44, UR24, 0x3 ;  /* 0x000000182c047291 */ /* 0x000fe2000f8e18ff */
[----:B------:R-:W-:Y:S08]  /*3d50*/  SHF.L.U32 R3, R5, 0x1f, RZ ;  /* 0x0000001f05037819 */ /* 0x000ff000000006ff */
[----:B------:R-:W2:Y:S02]  /*3d60*/  SYNCS.PHASECHK.TRANS64.TRYWAIT P0, [UR4+0x28020], R3 ;  /* 0x02802003ff0075a7 */ /* 0x000ea40008001104 */
[----:B--2---:R-:W-:Y:S05]  /*3d70*/  @!P0 BRA `(.L_x_68) ;  /* 0x000001ec00848947 */ /* 0x004fea0003800000 */
.L_x_420:
[----:B------:R-:W-:Y:S05]  /*3d80*/  BRA.U UP5, `(.L_x_69) ;  /* 0x0000000105047547 */ /* 0x000fea000b800000 */
[----:B-1----:R-:W-:Y:S05]  /*3d90*/  BPT.TRAP 0x1 ;  /* 0x000000040000795c */ /* 0x002fea0000300000 */
.L_x_69:
[----:B--2---:R-:W-:Y:S04]  /*3da0*/  SHF.L.U32 R3, R8, 0x1f, RZ ;  /* 0x0000001f08037819 */ /* 0x004fe800000006ff */
[----:B------:R-:W2:Y:S02]  /*3db0*/  SYNCS.PHASECHK.TRANS64.TRYWAIT P0, [UR24+0x280a0], R3 ;  /* 0x0280a003ff0075a7 */ /* 0x000ea40008001118 */
[----:B--2---:R-:W-:Y:S05]  /*3dc0*/  @!P0 BRA `(.L_x_70) ;  /* 0x000001ec00888947 */ /* 0x004fea0003800000 */
.L_x_422:
[----:B------:R-:W-:Y:S05]  /*3dd0*/  BRA.U UP4, `(.L_x_71) ;  /* 0x0000000104047547 */ /* 0x000fea000b800000 */
[----:B-1----:R-:W-:Y:S05]  /*3de0*/  BPT.TRAP 0x1 ;  /* 0x000000040000795c */ /* 0x002fea0000300000 */
.L_x_71:
[----:B------:R-:W-:Y:S01]  /*3df0*/  SHF.L.U32 R4, R6, 0x1f, RZ ;  /* 0x0000001f06047819 */ /* 0x000fe200000006ff */
[----:B--2---:R-:W-:Y:S02]  /*3e00*/  HFMA2 R0, -RZ, RZ, 0, 1.52587890625e-05 ;  /* 0x00000100ff007431 */ /* 0x004fe400000001ff */
[----:B------:R-:W-:Y:S01]  /*3e10*/  IMAD.MOV.U32 R2, RZ, RZ, 0x20 ;  /* 0x00000020ff027424 */ /* 0x000fe200078e00ff */
[----:B------:R-:W2:Y:S02]  /*3e20*/  SYNCS.PHASECHK.TRANS64.TRYWAIT P0, [UR24+0x28058], R4 ;  /* 0x02805804ff0075a7 */ /* 0x000ea40008001118 */
[----:B--2---:R-:W-:Y:S05]  /*3e30*/  @!P0 BRA `(.L_x_72) ;  /* 0x000001ec00848947 */ /* 0x004fea0003800000 */
.L_x_424:
[----:B------:R-:W-:Y:S01]  /*3e40*/  USHF.L.U32 UR20, UR44, 0xb, URZ ;  /* 0x0000000b2c147899 */ /* 0x000fe200080006ff */
[----:B------:R-:W-:Y:S01]  /*3e50*/  R2UR UR36, R2 ;  /* 0x00000000022472ca */ /* 0x000fe200000e0000 */
[----:B------:R-:W-:Y:S01]  /*3e60*/  IMAD.MOV.U32 R2, RZ, RZ, 0x100 ;  /* 0x00000100ff027424 */ /* 0x000fe200078e00ff */
[----:B------:R-:W-:Y:S01]  /*3e70*/  R2UR UR37, R0 ;  /* 0x00000000002572ca */ /* 0x000fe200000e0000 */
[----:B------:R-:W-:Y:S01]  /*3e80*/  UIADD3 UR4, UPT, UPT, UR20, UR58, URZ ;  /* 0x0000003a14047290 */ /* 0x000fe2000fffe0ff */
[----:B--2---:R-:W-:Y:S01]  /*3e90*/  IMAD.MOV.U32 R3, RZ, RZ, 0x28 ;  /* 0x00000028ff037424 */ /* 0x004fe200078e00ff */
[----:B------:R-:W-:Y:S01]  /*3ea0*/  UMOV UR54, 0x0 ;  /* 0x0000000000367882 */ /* 0x000fe20000000000 */
[C---:B------:R-:W-:Y:S01]  /*3eb0*/  R2UR UR35, R2.reuse ;  /* 0x00000000022372ca */ /* 0x040fe200000e0000 */
[----:B------:R-:W-:Y:S01]  /*3ec0*/  UIADD3 UR18, UPT, UPT, UR4, 0x80, URZ ;  /* 0x0000008004127890 */ /* 0x000fe2000fffe0ff */
[----:B------:R-:W-:Y:S01]  /*3ed0*/  R2UR UR33, R2 ;  /* 0x00000000022172ca */ /* 0x000fe200000e0000 */
        /* <DEDUP_REMOVED lines=9> */
[----:B------:R-:W-:Y:S01]  /*3f70*/  IMAD.MOV.U32 R2, RZ, RZ, 0x100 ;  /* 0x00000100ff027424 */ /* 0x000fe200078e00ff */
[----:B------:R-:W-:Y:S01]  /*3f80*/  UIADD3 UR6, UPT, UPT, UR4, 0x380, URZ ;  /* 0x0000038004067890 */ /* 0x000fe2000fffe0ff */
[----:B------:R-:W-:Y:S01]  /*3f90*/  IMAD.MOV.U32 R3, RZ, RZ, 0x38 ;  /* 0x00000038ff037424 */ /* 0x000fe200078e00ff */
[----:B------:R-:W-:Y:S01]  /*3fa0*/  R2UR UR32, R0 ;  /* 0x00000000002072ca */ /* 0x000fe200000e0000 */
[----:B------:R-:W-:Y:S01]  /*3fb0*/  IMAD.MOV.U32 R0, RZ, RZ, 0x100 ;  /* 0x00000100ff007424 */ /* 0x000fe200078e00ff */
[----:B------:R-:W-:Y:S01]  /*3fc0*/  R2UR UR27, R2 ;  /* 0x00000000021b72ca */ /* 0x000fe200000e0000 */
[----:B------:R-:W-:Y:S01]  /*3fd0*/  IMAD.MOV.U32 R2, RZ, RZ, 0x50 ;  /* 0x00000050ff027424 */ /* 0x000fe200078e00ff */
[----:B------:R-:W-:Y:S01]  /*3fe0*/  R2UR UR30, R3 ;  /* 0x00000000031e72ca */ /* 0x000fe200000e0000 */
[----:B------:R-:W-:Y:S01]  /*3ff0*/  IMAD.MOV.U32 R3, RZ, RZ, 0x48 ;  /* 0x00000048ff037424 */ /* 0x000fe200078e00ff */
[----:B------:R-:W-:Y:S01]  /*4000*/  R2UR UR31, R0 ;  /* 0x00000000001f72ca */ /* 0x000fe200000e0000 */
[----:B------:R-:W-:Y:S01]  /*4010*/  UMOV UR55, 0x8210490 ;  /* 0x0821049000377882 */ /* 0x000fe20000000000 */
[----:B------:R-:W-:Y:S01]  /*4020*/  R2UR UR23, R2 ;  /* 0x00000000021772ca */ /* 0x000fe200000e0000 */
[----:B------:R-:W-:Y:S01]  /*4030*/  IMAD.MOV.U32 R2, RZ, RZ, 0x58 ;  /* 0x00000058ff027424 */ /* 0x000fe200078e00ff */
[C---:B------:R-:W-:Y:S01]  /*4040*/  R2UR UR29, R0.reuse ;  /* 0x00000000001d72ca */ /* 0x040fe200000e0000 */
[----:B-1----:R-:W-:Y:S01]  /*4050*/  UMOV UR5, 0x40004040 ;  /* 0x4000404000057882 */ /* 0x002fe20000000000 */
[----:B------:R-:W-:Y:S01]  /*4060*/  R2UR UR26, R3 ;  /* 0x00000000031a72ca */ /* 0x000fe200000e0000 */
[----:B------:R1:W-:Y:S01]  /*4070*/  UTCHMMA tmem[UR36], gdesc[UR4], tmem[UR37], tmem[UR54], idesc[UR55], UPT ;  /* 0x00ff3604240079ea */ /* 0x0003e2000b800025 */
[----:B------:R-:W-:Y:S01]  /*4080*/  R2UR UR25, R0 ;  /* 0x00000000001972ca */ /* 0x000fe200000e0000 */
[----:B------:R-:W-:Y:S01]  /*4090*/  UMOV UR52, 0x0 ;  /* 0x0000000000347882 */ /* 0x000fe20000000000 */
[----:B------:R-:W-:Y:S01]  /*40a0*/  R2UR UR21, R2 ;  /* 0x00000000021572ca */ /* 0x000fe200000e0000 */
[----:B------:R-:W-:Y:S01]  /*40b0*/  UMOV UR53, 0x8210490 ;  /* 0x0821049000357882 */ /* 0x000fe20000000000 */
[----:B------:R-:W-:Y:S01]  /*40c0*/  R2UR UR22, R0 ;  /* 0x00000000001672ca */ /* 0x000fe200000e0000 */
        /* <DEDUP_REMOVED lines=24> */
[----:B------:R-:W-:Y:S02]  /*4250*/  UMOV UR7, 0x40004040 ;  /* 0x4000404000077882 */ /* 0x000fe40000000000 */
[----:B------:R1:W-:Y:S01]  /*4260*/  UTCHMMA tmem[UR21], gdesc[UR6], tmem[UR22], tmem[UR38], idesc[UR39], UPT ;  /* 0x00ff2606150079ea */ /* 0x0003e2000b800016 */
[----:B------:R-:W-:Y:S05]  /*4270*/  BRA.U UP5, `(.L_x_73) ;  /* 0x0000000105047547 */ /* 0x000fea000b800000 */
[----:B-1----:R-:W-:Y:S05]  /*4280*/  BPT.TRAP 0x1 ;  /* 0x000000040000795c */ /* 0x002fea0000300000 */
.L_x_73:
[----:B-1----:R-:W-:Y:S01]  /*4290*/  UIADD3 UR4, UPT, UPT, UR24, 0x28090, URZ ;  /* 0x0002809018047890 */ /* 0x002fe2000fffe0ff */
[----:B------:R-:W-:Y:S01]  /*42a0*/  LOP3.LUT R7, R7, 0x1, RZ, 0x3c, !PT ;  /* 0x0000000107077812 */ /* 0x000fe200078e3cff */
[----:B------:R-:W-:Y:S02]  /*42b0*/  UIADD3 UR5, UPT, UPT, UR44, 0x1, URZ ;  /* 0x000000012c057890 */ /* 0x000fe4000fffe0ff */
[----:B------:R-:W-:Y:S02]  /*42c0*/  UISETP.GT.U32.AND UP0, UPT, UR57, 0x2, UPT ;  /* 0x000000023900788c */ /* 0x000fe4000bf04070 */
[----:B------:R-:W-:Y:S02]  /*42d0*/  UISETP.NE.AND UP2, UPT, UR5, 0x3, UPT ;  /* 0x000000030500788c */ /* 0x000fe4000bf45270 */
[----:B------:R-:W-:Y:S01]  /*42e0*/  UIADD3 UR57, UPT, UPT, UR57, -0x1, URZ ;  /* 0xffffffff39397890 */ /* 0x000fe2000fffe0ff */
[----:B------:R2:W-:Y:S01]  /*42f0*/  UTCBAR [UR4], URZ ;  /* 0x000000ff040073e9 */ /* 0x0005e200080000ff */
[----:B------:R-:W-:Y:S02]  /*4300*/  USEL UR6, URZ, 0x1, UP2 ;  /* 0x00000001ff067887 */ /* 0x000fe40009000000 */
[----:B------:R-:W-:Y:S01]  /*4310*/  USEL UR7, UR5, URZ, UP2 ;  /* 0x000000ff05077287 */ /* 0x000fe20009000000 */
[----:B------:R-:W-:Y:S01]  /*4320*/  UMOV UR42, 0x1 ;  /* 0x00000001002a7882 */ /* 0x000fe20000000000 */
[----:B------:R-:W-:Y:S02]  /*4330*/  UMOV UR25, UR44 ;  /* 0x0000002c00197c82 */ /* 0x000fe40008000000 */
[----:B------:R-:W-:Y:S01]  /*4340*/  LOP3.LUT R5, R5, UR6, RZ, 0x3c, !PT ;  /* 0x0000000605057c12 */ /* 0x000fe2000f8e3cff */
[----:B------:R-:W-:Y:S05]  /*4350*/  BRA.U UP0, `(.L_x_74) ;  /* 0xffffffe900407547 */ /* 0x000fea000b83ffff */
.L_x_55:
[----:B------:R-:W-:Y:S04]  /*4360*/  BSSY.RECONVERGENT B0, `(.L_x_75) ;  /* 0x0000003000007945 */ /* 0x000fe80003800200 */
[----:B------:R-:W-:Y:S05]  /*4370*/  @!P4 BRA `(.L_x_76) ;  /* 0x000000000004c947 */ /* 0x000fea0003800000 */
[----:B-12---:R-:W-:Y:S05]  /*4380*/  BPT.TRAP 0x1 ;  /* 0x000000040000795c */ /* 0x006fea0000300000 */
.L_x_76:
[----:B-12---:R-:W-:Y:S05]  /*4390*/  BSYNC.RECONVERGENT B0 ;  /* 0x0000000000007941 */ /* 0x006fea0003800200 */
.L_x_75:
[----:B------:R-:W1:Y:S01]  /*43a0*/  S2UR UR4, SR_CgaCtaId ;  /* 0x00000000000479c3 */ /* 0x000e620000008800 */
[----:B------:R-:W-:Y:S01]  /*43b0*/  UMOV UR5, 0x400 ;  /* 0x0000040000057882 */ /* 0x000fe20000000000 */
[----:B------:R-:W-:Y:S01]  /*43c0*/  BSSY.RECONVERGENT B0, `(.L_x_77) ;  /* 0x0000006000007945 */ /* 0x000fe20003800200 */
[----:B-1----:R-:W-:-:S04]  /*43d0*/  ULEA UR4, UR4, UR5, 0x18 ;  /* 0x0000000504047291 */ /* 0x002fc8000f8ec0ff */
[----:B------:R-:W-:-:S09]  /*43e0*/  UIADD3 UR4, UPT, UPT, UR4, 0x28010, URZ ;  /* 0x0002801004047890 */ /* 0x000fd2000fffe0ff */
[----:B------:R1:W-:Y:S01]  /*43f0*/  UTCBAR [UR4], URZ ;  /* 0x000000ff040073e9 */ /* 0x0003e200080000ff */
[----:B------:R-:W-:Y:S05]  /*4400*/  @!P4 BRA `(.L_x_78) ;  /* 0x000000000004c947 */ /* 0x000fea0003800000 */
[----:B-1----:R-:W-:Y:S05]  /*4410*/  BPT.TRAP 0x1 ;  /* 0x000000040000795c */ /* 0x002fea0000300000 */
.L_x_78:
[----:B-1----:R-:W-:Y:S05]  /*4420*/  BSYNC.RECONVERGENT B0 ;  /* 0x0000000000007941 */ /* 0x002fea0003800200 */
.L_x_77:
[----:B------:R-:W1:Y:S01]  /*4430*/  S2UR UR4, SR_CgaCtaId ;  /* 0x00000000000479c3 */ /* 0x000e620000008800 */
[----:B------:R-:W-:Y:S02]  /*4440*/  UMOV UR5, 0x400 ;  /* 0x0000040000057882 */ /* 0x000fe40000000000 */
[----:B-1----:R-:W-:-:S04]  /*4450*/  ULEA UR4, UR4, UR5, 0x18 ;  /* 0x0000000504047291 */ /* 0x002fc8000f8ec0ff */
[----:B------:R-:W-:-:S09]  /*4460*/  UIADD3 UR4, UPT, UPT, UR4, 0x28018, URZ ;  /* 0x0002801804047890 */ /* 0x000fd2000fffe0ff */
[----:B------:R1:W-:Y:S01]  /*4470*/  UTCBAR [UR4], URZ ;  /* 0x000000ff040073e9 */ /* 0x0003e200080000ff */
[----:B------:R-:W-:Y:S05]  /*4480*/  BRA.U UP5, `(.L_x_79) ;  /* 0x0000000105047547 */ /* 0x000fea000b800000 */
[----:B-1----:R-:W-:Y:S05]  /*4490*/  BPT.TRAP 0x1 ;  /* 0x000000040000795c */ /* 0x002fea0000300000 */
.L_x_79:
[----:B------:R-:W2:Y:S01]  /*44a0*/  S2UR UR21, SR_CgaCtaId ;  /* 0x00000000001579c3 */ /* 0x000ea20000008800 */
[----:B-1----:R-:W-:Y:S01]  /*44b0*/  UMOV UR4, 0x400 ;  /* 0x0000040000047882 */ /* 0x002fe20000000000 */
[----:B------:R-:W-:Y:S01]  /*44c0*/  SHF.L.U32 R3, R8, 0x1f, RZ ;  /* 0x0000001f08037819 */ /* 0x000fe200000006ff */
[----:B--2---:R-:W-:-:S09]  /*44d0*/  ULEA UR21, UR21, UR4, 0x18 ;  /* 0x0000000415157291 */ /* 0x004fd2000f8ec0ff */
[----:B------:R-:W1:Y:S02]  /*44e0*/  SYNCS.PHASECHK.TRANS64.TRYWAIT P0, [UR21+0x280a8], R3 ;  /* 0x0280a803ff0075a7 */ /* 0x000e640008001115 */
[----:B-1----:R-:W-:Y:S05]  /*44f0*/  @!P0 BRA `(.L_x_80) ;  /* 0x000001e400ec8947 */ /* 0x002fea0003800000 */
.L_x_426:
[----:B------:R-:W-:Y:S05]  /*4500*/  BRA.U UP3, `(.L_x_81) ;  /* 0x0000000103047547 */ /* 0x000fea000b800000 */
[----:B------:R-:W-:Y:S05]  /*4510*/  BPT.TRAP 0x1 ;  /* 0x000000040000795c */ /* 0x000fea0000300000 */
.L_x_81:
[----:B------:R-:W-:Y:S01]  /*4520*/  SHF.L.U32 R7, R7, 0x1f, RZ ;  /* 0x0000001f07077819 */ /* 0x000fe200000006ff */
[----:B-1----:R-:W-:Y:S02]  /*4530*/  HFMA2 R3, -RZ, RZ, 0, 2.288818359375e-05 ;  /* 0x00000180ff037431 */ /* 0x002fe400000001ff */
[----:B------:R-:W-:Y:S01]  /*4540*/  IMAD.MOV.U32 R4, RZ, RZ, 0xa0 ;  /* 0x000000a0ff047424 */ /* 0x000fe200078e00ff */
[----:B------:R-:W1:Y:S02]  /*4550*/  SYNCS.PHASECHK.TRANS64.TRYWAIT P0, [UR21+0x28068], R7 ;  /* 0x02806807ff0075a7 */ /* 0x000e640008001115 */
[----:B-1----:R-:W-:Y:S05]  /*4560*/  @!P0 BRA `(.L_x_82) ;  /* 0x000001e400e88947 */ /* 0x002fea0003800000 */
.L_x_428:
[----:B------:R-:W-:Y:S01]  /*4570*/  IMAD.MOV.U32 R2, RZ, RZ, 0xa8 ;  /* 0x000000a8ff027424 */ /* 0x000fe200078e00ff */
[----:B------:R-:W-:Y:S01]  /*4580*/  R2UR UR35, R4 ;  /* 0x00000000042372ca */ /* 0x000fe200000e0000 */
[----:B------:R-:W-:Y:S01]  /*4590*/  IMAD.MOV.U32 R4, RZ, RZ, 0xb0 ;  /* 0x000000b0ff047424 */ /* 0x000fe200078e00ff */
[----:B------:R-:W-:Y:S01]  /*45a0*/  R2UR UR36, R3 ;  /* 0x00000000032472ca */ /* 0x000fe200000e0000 */
[----:B-1----:R-:W-:Y:S01]  /*45b0*/  IMAD.MOV.U32 R0, RZ, RZ, 0x180 ;  /* 0x00000180ff007424 */ /* 0x002fe200078e00ff */
[----:B------:R-:W-:Y:S01]  /*45c0*/  R2UR UR33, R2 ;  /* 0x00000000022172ca */ /* 0x000fe200000e0000 */
[----:B------:R-:W-:Y:S01]  /*45d0*/  IMAD.MOV.U32 R2, RZ, RZ, 0xb8 ;  /* 0x000000b8ff027424 */ /* 0x000fe200078e00ff */
[----:B------:R-:W-:Y:S01]  /*45e0*/  R2UR UR31, R4 ;  /* 0x00000000041f72ca */ /* 0x000fe200000e0000 */
[----:B------:R-:W-:Y:S01]  /*45f0*/  IMAD.MOV.U32 R3, RZ, RZ, 0x180 ;  /* 0x00000180ff037424 */ /* 0x000fe200078e00ff */
[----:B------:R-:W-:Y:S01]  /*4600*/  R2UR UR34, R0 ;  /* 0x00000000002272ca */ /* 0x000fe200000e0000 */
[----:B------:R-:W-:Y:S01]  /*4610*/  IMAD.MOV.U32 R4, RZ, RZ, 0xc0 ;  /* 0x000000c0ff047424 */ /* 0x000fe200078e00ff */
[----:B------:R-:W-:Y:S01]  /*4620*/  R2UR UR29, R2 ;  /* 0x00000000021d72ca */ /* 0x000fe200000e0000 */
[----:B------:R-:W-:Y:S01]  /*4630*/  IMAD.MOV.U32 R2, RZ, RZ, 0xc8 ;  /* 0x000000c8ff027424 */ /* 0x000fe200078e00ff */
[----:B------:R-:W-:Y:S01]  /*4640*/  UIADD3 UR4, UPT, UPT, UR20, UR58, URZ ;  /* 0x0000003a14047290 */ /* 0x000fe2000fffe0ff */
[C---:B------:R-:W-:Y:S01]  /*4650*/  R2UR UR32, R3.reuse ;  /* 0x00000000032072ca */ /* 0x040fe200000e0000 */
[----:B------:R-:W-:Y:S01]  /*4660*/  UISETP.NE.U32.AND UP0, UPT, UR42, URZ, UPT ;  /* 0x000000ff2a00728c */ /* 0x000fe2000bf05070 */
[----:B------:R-:W-:Y:S01]  /*4670*/  R2UR UR30, R0 ;  /* 0x00000000001e72ca */ /* 0x000fe200000e0000 */
        /* <DEDUP_REMOVED lines=8> */
[----:B------:R-:W-:Y:S01]  /*4700*/  IMAD.MOV.U32 R2, RZ, RZ, 0xd8 ;  /* 0x000000d8ff027424 */ /* 0x000fe200078e00ff */
[C---:B------:R-:W-:Y:S01]  /*4710*/  R2UR UR26, R0.reuse ;  /* 0x00000000001a72ca */ /* 0x040fe200000e0000 */
[----:B------:R-:W-:Y:S01]  /*4720*/  UIADD3 UR12, UPT, UPT, UR4, 0x200, URZ ;  /* 0x00000200040c7890 */ /* 0x000fe2000fffe0ff */
[----:B------:R-:W-:Y:S01]  /*4730*/  R2UR UR24, R0 ;  /* 0x00000000001872ca */ /* 0x000fe200000e0000 */
[----:B------:R-:W-:Y:S01]  /*4740*/  UIADD3 UR10, UPT, UPT, UR4, 0x280, URZ ;  /* 0x00000280040a7890 */ /* 0x000fe2000fffe0ff */
[----:B------:R-:W-:Y:S01]  /*4750*/  R2UR UR20, R2 ;  /* 0x00000000021472ca */ /* 0x000fe200000e0000 */
[----:B------:R-:W-:Y:S01]  /*4760*/  UIADD3 UR8, UPT, UPT, UR4, 0x300, URZ ;  /* 0x0000030004087890 */ /* 0x000fe2000fffe0ff */
[----:B------:R-:W-:Y:S01]  /*4770*/  R2UR UR22, R0 ;  /* 0x00000000001672ca */ /* 0x000fe200000e0000 */
[----:B------:R-:W-:Y:S01]  /*4780*/  UMOV UR52, 0x0 ;  /* 0x0000000000347882 */ /* 0x000fe20000000000 */
[----:B------:R-:W-:Y:S01]  /*4790*/  UMOV UR53, 0x8210490 ;  /* 0x0821049000357882 */ /* 0x000fe20000000000 */
[----:B------:R-:W-:Y:S01]  /*47a0*/  UMOV UR5, 0x40004040 ;  /* 0x4000404000057882 */ /* 0x000fe20000000000 */
[----:B------:R-:W-:Y:S01]  /*47b0*/  UIADD3 UR6, UPT, UPT, UR4, 0x380, URZ ;  /* 0x0000038004067890 */ /* 0x000fe2000fffe0ff */
[----:B------:R1:W-:Y:S01]  /*47c0*/  UTCHMMA tmem[UR35], gdesc[UR4], tmem[UR36], tmem[UR52], idesc[UR53], UP0 ;  /* 0x00ff3404230079ea */ /* 0x0003e20008000024 */
        /* <DEDUP_REMOVED lines=30> */
.L_x_83:
[----:B-1----:R-:W-:-:S09]  /*49b0*/  UIADD3 UR4, UPT, UPT, UR21, 0x28098, URZ ;  /* 0x0002809815047890 */ /* 0x002fd2000fffe0ff */
[----:B------:R1:W-:Y:S01]  /*49c0*/  UTCBAR [UR4], URZ ;  /* 0x000000ff040073e9 */ /* 0x0003e200080000ff */
[----:B------:R-:W-:Y:S05]  /*49d0*/  BRA.U !UP1, `(.L_x_84) ;  /* 0x0000000109047547 */ /* 0x000fea000b800000 */
[----:B-1----:R-:W-:Y:S05]  /*49e0*/  BPT.TRAP 0x1 ;  /* 0x000000040000795c */ /* 0x002fea0000300000 */
.L_x_84:
[----:B-1----:R-:W-:-:S04]  /*49f0*/  ULEA UR4, UR56, UR21, 0x3 ;  /* 0x0000001538047291 */ /* 0x002fc8000f8e18ff */
[----:B------:R-:W-:-:S09]  /*4a00*/  UIADD3 UR4, UPT, UPT, UR4, 0x28038, URZ ;  /* 0x0002803804047890 */ /* 0x000fd2000fffe0ff */
[----:B------:R1:W-:Y:S01]  /*4a10*/  UTCBAR [UR4], URZ ;  /* 0x000000ff040073e9 */ /* 0x0003e200080000ff */
[----:B------:R-:W-:Y:S05]  /*4a20*/  BRA.U UP4, `(.L_x_85) ;  /* 0x0000000104047547 */ /* 0x000fea000b800000 */
[----:B-1----:R-:W-:Y:S05]  /*4a30*/  BPT.TRAP 0x1 ;  /* 0x000000040000795c */ /* 0x002fea0000300000 */
.L_x_85:
[----:B-1----:R-:W-:-:S09]  /*4a40*/  UIADD3 UR4, UPT, UPT, UR21, 0x28050, URZ ;  /* 0x0002805015047890 */ /* 0x002fd2000fffe0ff */
[----:B------:R1:W-:Y:S01]  /*4a50*/  UTCBAR [UR4], URZ ;  /* 0x000000ff040073e9 */ /* 0x0003e200080000ff */
[----:B------:R-:W-:Y:S05]  /*4a60*/  BRA.U UP3, `(.L_x_86) ;  /* 0x0000000103047547 */ /* 0x000fea000b800000 */
[----:B-1----:R-:W-:Y:S05]  /*4a70*/  BPT.TRAP 0x1 ;  /* 0x000000040000795c */ /* 0x002fea0000300000 */
.L_x_86:
[----:B------:R-:W-:-:S13]  /*4a80*/  ELECT P0, URZ, PT ;  /* 0x0000000000ff782f */ /* 0x000fda0003800000 */
[----:B-1----:R-:W-:Y:S05]  /*4a90*/  @!P0 EXIT ;  /* 0x000000000000894d */ /* 0x002fea0003800000 */
[----:B------:R-:W-:-:S09]  /*4aa0*/  UIADD3 UR4, UPT, UPT, UR21, 0x28060, URZ ;  /* 0x0002806015047890 */ /* 0x000fd2000fffe0ff */
[----:B------:R1:W-:Y:S01]  /*4ab0*/  UTCBAR [UR4], URZ ;  /* 0x000000ff040073e9 */ /* 0x0003e200080000ff */
[----:B------:R-:W-:Y:S01]  /*4ac0*/  NOP ;  /* 0x0000000000007918 */ /* 0x000fe20000000000 */
[----:B-1----:R-:W-:Y:S05]  /*4ad0*/  EXIT ;  /* 0x000000000000794d */ /* 0x002fea0003800000 */
.L_x_28:
[----:B------:R-:W-:-:S08]  /*4ae0*/  NOP ;  /* 0x0000000000007918 */ /* 0x000fd00000000000 */
[----:B------:R-:W1:-:S00]  /*4af0*/  USETMAXREG.DEALLOC.CTAPOOL 0x60 ;  /* 0x00000060000079c8 */ /* 0x000e4000080e0500 */
[----:B------:R-:W2:Y:S01]  /*4b00*/  S2UR UR36, SR_CTAID.X ;  /* 0x00000000002479c3 */ /* 0x000ea20000002500 */
[----:B------:R-:W3:Y:S01]  /*4b10*/  LDCU UR4, c[0x0][0x380] ;  /* 0x00007000ff0477ac */ /* 0x000ee20008000800 */
[----:B--2---:R-:W-:-:S04]  /*4b20*/  USHF.L.U32 UR37, UR36, 0x8, URZ ;  /* 0x0000000824257899 */ /* 0x004fc800080006ff */
[----:B---3--:R-:W-:-:S06]  /*4b30*/  UISETP.GE.U32.AND UP0, UPT, UR37, UR4, UPT ;  /* 0x000000042500728c */ /* 0x008fcc000bf06070 */
[----:B------:R-:W-:-:S13]  /*4b40*/  PLOP3.LUT P0, PT, PT, PT, UP0, 0x80, 0x8 ;  /* 0x000000000008781c */ /* 0x000fda0003f0f008 */
[----:B-1----:R-:W-:Y:S05]  /*4b50*/  @P0 EXIT ;  /* 0x000000000000094d */ /* 0x002fea0003800000 */
[----:B------:R-:W1:Y:S01]  /*4b60*/  LDCU UR4, c[0x0][0x384] ;  /* 0x00007080ff0477ac */ /* 0x000e620008000800 */
[----:B------:R-:W2:Y:S01]  /*4b70*/  LDCU.64 UR46, c[0x0][0x358] ;  /* 0x00006b00ff2e77ac */ /* 0x000ea20008000a00 */
[----:B-1----:R-:W-:-:S09]  /*4b80*/  UISETP.NE.AND UP0, UPT, UR4, URZ, UPT ;  /* 0x000000ff0400728c */ /* 0x002fd2000bf05270 */
[----:B--2---:R-:W-:Y:S05]  /*4b90*/  BRA.U UP0, `(.L_x_87) ;  /* 0x0000005500d47547 */ /* 0x004fea000b800000 */
[----:B------:R-:W-:-:S09]  /*4ba0*/  UISETP.NE.AND UP0, UPT, UR41, URZ, UPT ;  /* 0x000000ff2900728c */ /* 0x000fd2000bf05270 */
[----:B------:R-:W-:Y:S05]  /*4bb0*/  BRA.U UP0, `(.L_x_88) ;  /* 0x0000000100047547 */ /* 0x000fea000b800000 */
[----:B------:R-:W-:Y:S05]  /*4bc0*/  BPT.TRAP 0x1 ;  /* 0x000000040000795c */ /* 0x000fea0000300000 */
.L_x_88:
[----:B------:R-:W1:Y:S01]  /*4bd0*/  S2R R17, SR_CgaCtaId ;  /* 0x0000000000117919 */ /* 0x000e620000008800 */
[----:B------:R-:W-:Y:S01]  /*4be0*/  IMAD.MOV.U32 R0, RZ, RZ, 0x1 ;  /* 0x00000001ff007424 */ /* 0x000fe200078e00ff */
[----:B------:R-:W-:Y:S02]  /*4bf0*/  MOV R2, 0x400 ;  /* 0x0000040000027802 */ /* 0x000fe40000000f00 */
[----:B------:R-:W-:Y:S02]  /*4c00*/  LOP3.LUT P1, R18, R16, 0x7f, RZ, 0xc0, !PT ;  /* 0x0000007f10127812 */ /* 0x000fe4000782c0ff */
[----:B------:R-:W-:Y:S02]  /*4c10*/  SHF.L.U32 R0, R0, 0x1f, RZ ;  /* 0x0000001f00007819 */ /* 0x000fe400000006ff */
[----:B-1----:R-:W-:-:S04]  /*4c20*/  LEA R17, R17, R2, 0x18 ;  /* 0x0000000211117211 */ /* 0x002fc800078ec0ff */
[----:B------:R-:W1:Y:S02]  /*4c30*/  SYNCS.PHASECHK.TRANS64.TRYWAIT P0, [R17+URZ+0x280c0], R0 ;  /* 0x0280c000110075a7 */ /* 0x000e6400080011ff */
[----:B-1----:R-:W-:Y:S05]  /*4c40*/  @!P0 BRA `(.L_x_89) ;  /* 0x000001e000488947 */ /* 0x002fea0003800000 */
.L_x_429:
[----:B------:R-:W-:Y:S04]  /*4c50*/  BSSY.RECONVERGENT B6, `(.L_x_90) ;  /* 0x000023d000067945 */ /* 0x000fe80003800200 */
[----:B------:R-:W-:Y:S05]  /*4c60*/  @P1 BRA `(.L_x_91) ;  /* 0x0000002000ec1947 */ /* 0x000fea0003800000 */
[----:B------:R-:W2:Y:S01]  /*4c70*/  S2UR UR4, SR_CTAID.Z ;  /* 0x00000000000479c3 */ /* 0x000ea20000002700 */
[----:B------:R-:W2:Y:S01]  /*4c80*/  LDCU UR5, c[0x0][0x370] ;  /* 0x00006e00ff0577ac */ /* 0x000ea20008000800 */
[----:B------:R-:W3:Y:S06]  /*4c90*/  LDCU UR6, c[0x0][0x374] ;  /* 0x00006e80ff0677ac */ /* 0x000eec0008000800 */
[----:B------:R-:W4:Y:S01]  /*4ca0*/  S2UR UR7, SR_CTAID.Y ;  /* 0x00000000000779c3 */ /* 0x000f220000002600 */
[----:B--2---:R-:W-:-:S04]  /*4cb0*/  UIMAD UR4, UR5, UR4, URZ ;  /* 0x00000004050472a4 */ /* 0x004fc8000f8e02ff */
[----:B------:R-:W-:Y:S02]  /*4cc0*/  UIADD3 UR4, UPT, UPT, URZ, -UR4, URZ ;  /* 0x80000004ff047290 */ /* 0x000fe4000fffe0ff */
[----:B----4-:R-:W-:Y:S02]  /*4cd0*/  UIMAD UR5, UR5, UR7, UR36 ;  /* 0x00000007050572a4 */ /* 0x010fe4000f8e0224 */
[----:B---3--:R-:W-:-:S04]  /*4ce0*/  UIMAD UR4, UR4, UR6, URZ ;  /* 0x00000006040472a4 */ /* 0x008fc8000f8e02ff */
[----:B------:R-:W-:-:S09]  /*4cf0*/  UISETP.NE.AND UP0, UPT, UR5, UR4, UPT ;  /* 0x000000040500728c */ /* 0x000fd2000bf05270 */
[----:B------:R-:W-:Y:S05]  /*4d00*/  BRA.U UP0, `(.L_x_91) ;  /* 0x0000002100c47547 */ /* 0x000fea000b800000 */
[----:B------:R-:W2:Y:S01]  /*4d10*/  LDC.64 R8, c[0x4][0xa0] ;  /* 0x01002800ff087b82 */ /* 0x000ea20000000a00 */
[----:B------:R-:W-:Y:S01]  /*4d20*/  MOV R25, 0x0 ;  /* 0x0000000000197802 */ /* 0x000fe20000000f00 */
[----:B------:R-:W3:Y:S01]  /*4d30*/  LDCU.64 UR4, c[0x4][0xd0] ;  /* 0x01001a00ff0477ac */ /* 0x000ee20008000a00 */
[----:B------:R-:W-:Y:S01]  /*4d40*/  IADD3 R24, P0, PT, R22, 0x8, RZ ;  /* 0x0000000816187810 */ /* 0x000fe20007f1e0ff */
[----:B------:R-:W-:Y:S01]  /*4d50*/  IMAD.MOV.U32 R6, RZ, RZ, R22 ;  /* 0x000000ffff067224 */ /* 0x000fe200078e0016 */
[----:B------:R-:W-:-:S03]  /*4d60*/  MOV R7, R19 ;  /* 0x0000001300077202 */ /* 0x000fc60000000f00 */
[----:B------:R4:W1:Y:S01]  /*4d70*/  LDC.64 R2, c[0x4][R25] ;  /* 0x0100000019027b82 */ /* 0x0008620000000a00 */
[----:B------:R-:W-:Y:S02]  /*4d80*/  IMAD.X R23, RZ, RZ, R19, P0 ;  /* 0x000000ffff177224 */ /* 0x000fe400000e0613 */
[----:B---3--:R-:W-:Y:S01]  /*4d90*/  IMAD.U32 R4, RZ, RZ, UR4 ;  /* 0x00000004ff047e24 */ /* 0x008fe2000f8e00ff */
[----:B------:R-:W-:Y:S01]  /*4da0*/  MOV R5, UR5 ;  /* 0x0000000500057c02 */ /* 0x000fe20008000f00 */
[----:B--2---:R4:W-:Y:S04]  /*4db0*/  STL.64 [R1], R8 ;  /* 0x0000000801007387 */ /* 0x0049e80000100a00 */
[----:B------:R-:W-:-:S07]  /*4dc0*/  LEPC R20, `(.L_x_92) ;  /* 0x000000001014794e */ /* 0x000fce0000000000 */
[----:B-1--4-:R-:W-:Y:S05]  /*4dd0*/  CALL.ABS.NOINC R2 ;  /* 0x0000000002007343 */ /* 0x012fea0003c00000 */
.L_x_92:
[----:B------:R-:W-:Y:S01]  /*4de0*/  IMAD.MOV.U32 R2, RZ, RZ, 0x3 ;  /* 0x00000003ff027424 */ /* 0x000fe200078e00ff */
[----:B------:R1:W2:Y:S01]  /*4df0*/  LDC.64 R8, c[0x4][R25] ;  /* 0x0100000019087b82 */ /* 0x0002a20000000a00 */
[----:B------:R-:W-:Y:S01]  /*4e00*/  IMAD.MOV.U32 R3, RZ, RZ, 0x4 ;  /* 0x00000004ff037424 */ /* 0x000fe200078e00ff */
[----:B------:R-:W3:Y:S01]  /*4e10*/  LDCU.64 UR4, c[0x4][0xe8] ;  /* 0x01001d00ff0477ac */ /* 0x000ee20008000a00 */
[----:B------:R-:W-:Y:S01]  /*4e20*/  MOV R6, R24 ;  /* 0x0000001800067202 */ /* 0x000fe20000000f00 */
[----:B------:R1:W-:Y:S01]  /*4e30*/  STL [R1+0x10], R2 ;  /* 0x0000100201007387 */ /* 0x0003e20000100800 */
[----:B------:R-:W-:-:S03]  /*4e40*/  MOV R7, R23 ;  /* 0x0000001700077202 */ /* 0x000fc60000000f00 */
[----:B------:R1:W-:Y:S01]  /*4e50*/  STL.64 [R1+0x8], R2 ;  /* 0x0000080201007387 */ /* 0x0003e20000100a00 */
[----:B---3--:R-:W-:Y:S01]  /*4e60*/  MOV R4, UR4 ;  /* 0x0000000400047c02 */ /* 0x008fe20008000f00 */
[----:B------:R-:W-:Y:S02]  /*4e70*/  IMAD.U32 R5, RZ, RZ, UR5 ;  /* 0x00000005ff057e24 */ /* 0x000fe4000f8e00ff */
[----:B------:R-:W-:-:S07]  /*4e80*/  LEPC R20, `(.L_x_93) ;  /* 0x000000001014794e */ /* 0x000fce0000000000 */
[----:B-12---:R-:W-:Y:S05]  /*4e90*/  CALL.ABS.NOINC R8 ;  /* 0x0000000008007343 */ /* 0x006fea0003c00000 */
.L_x_93:
[----:B------:R1:W2:Y:S01]  /*4ea0*/  LDC.64 R2, c[0x4][R25] ;  /* 0x0100000019027b82 */ /* 0x0002a20000000a00 */
[----:B------:R-:W3:Y:S01]  /*4eb0*/  LDCU.64 UR4, c[0x4][0xe0] ;  /* 0x01001c00ff0477ac */ /* 0x000ee20008000a00 */
[----:B------:R-:W-:Y:S01]  /*4ec0*/  CS2R R6, SRZ ;  /* 0x0000000000067805 */ /* 0x000fe2000001ff00 */
[----:B---3--:R-:W-:Y:S01]  /*4ed0*/  IMAD.U32 R4, RZ, RZ, UR4 ;  /* 0x00000004ff047e24 */ /* 0x008fe2000f8e00ff */
[----:B------:R-:W-:-:S04]  /*4ee0*/  MOV R5, UR5 ;  /* 0x0000000500057c02 */ /* 0x000fc80008000f00 */
[----:B------:R-:W-:-:S07]  /*4ef0*/  LEPC R20, `(.L_x_94) ;  /* 0x000000001014794e */ /* 0x000fce0000000000 */
[----:B-12---:R-:W-:Y:S05]  /*4f00*/  CALL.ABS.NOINC R2 ;  /* 0x0000000002007343 */ /* 0x006fea0003c00000 */
.L_x_94:
[----:B------:R1:W2:Y:S01]  /*4f10*/  LDC.64 R2, c[0x4][R25] ;  /* 0x0100000019027b82 */ /* 0x0002a20000000a00 */
[----:B------:R-:W3:Y:S01]  /*4f20*/  LDCU.64 UR4, c[0x4][0xf0] ;  /* 0x01001e00ff0477ac */ /* 0x000ee20008000a00 */
[----:B------:R-:W-:Y:S01]  /*4f30*/  CS2R R6, SRZ ;  /* 0x0000000000067805 */ /* 0x000fe2000001ff00 */
[----:B---3--:R-:W-:Y:S01]  /*4f40*/  IMAD.U32 R4, RZ, RZ, UR4 ;  /* 0x00000004ff047e24 */ /* 0x008fe2000f8e00ff */
[----:B------:R-:W-:-:S04]  /*4f50*/  MOV R5, UR5 ;  /* 0x0000000500057c02 */ /* 0x000fc80008000f00 */
[----:B------:R-:W-:-:S07]  /*4f60*/  LEPC R20, `(.L_x_95) ;  /* 0x000000001014794e */ /* 0x000fce0000000000 */
[----:B-12---:R-:W-:Y:S05]  /*4f70*/  CALL.ABS.NOINC R2 ;  /* 0x0000000002007343 */ /* 0x006fea0003c00000 */
.L_x_95:
[----:B------:R1:W2:Y:S01]  /*4f80*/  LDC.64 R2, c[0x4][R25] ;  /* 0x0100000019027b82 */ /* 0x0002a20000000a00 */
[----:B------:R-:W3:Y:S01]  /*4f90*/  LDCU.64 UR4, c[0x4][0xf8] ;  /* 0x01001f00ff0477ac */ /* 0x000ee20008000a00 */
[----:B------:R-:W-:Y:S01]  /*4fa0*/  CS2R R6, SRZ ;  /* 0x0000000000067805 */ /* 0x000fe2000001ff00 */
[----:B---3--:R-:W-:Y:S01]  /*4fb0*/  IMAD.U32 R4, RZ, RZ, UR4 ;  /* 0x00000004ff047e24 */ /* 0x008fe2000f8e00ff */
[----:B------:R-:W-:-:S04]  /*4fc0*/  MOV R5, UR5 ;  /* 0x0000000500057c02 */ /* 0x000fc80008000f00 */
[----:B------:R-:W-:-:S07]  /*4fd0*/  LEPC R20, `(.L_x_96) ;  /* 0x000000001014794e */ /* 0x000fce0000000000 */
[----:B-12---:R-:W-:Y:S05]  /*4fe0*/  CALL.ABS.NOINC R2 ;  /* 0x0000000002007343 */ /* 0x006fea0003c00000 */
.L_x_96:
[----:B------:R-:W-:Y:S01]  /*4ff0*/  HFMA2 R0, -RZ, RZ, 0, 9.5367431640625e-07 ;  /* 0x00000010ff007431 */ /* 0x000fe200000001ff */
[----:B------:R1:W2:Y:S01]  /*5000*/  LDC.64 R2, c[0x4][R25] ;  /* 0x0100000019027b82 */ /* 0x0002a20000000a00 */
[----:B------:R-:W3:Y:S01]  /*5010*/  LDCU.64 UR4, c[0x4][0xc8] ;  /* 0x01001900ff0477ac */ /* 0x000ee20008000a00 */
[----:B------:R-:W-:Y:S01]  /*5020*/  MOV R6, R22 ;  /* 0x0000001600067202 */ /* 0x000fe20000000f00 */
[----:B------:R-:W-:Y:S01]  /*5030*/  IMAD.MOV.U32 R7, RZ, RZ, R19 ;  /* 0x000000ffff077224 */ /* 0x000fe200078e0013 */
[----:B------:R1:W-:Y:S01]  /*5040*/  STL [R1], R0 ;  /* 0x0000000001007387 */ /* 0x0003e20000100800 */
[----:B---3--:R-:W-:Y:S01]  /*5050*/  MOV R4, UR4 ;  /* 0x0000000400047c02 */ /* 0x008fe20008000f00 */
[----:B------:R-:W-:-:S04]  /*5060*/  IMAD.U32 R5, RZ, RZ, UR5 ;  /* 0x00000005ff057e24 */ /* 0x000fc8000f8e00ff */
[----:B------:R-:W-:-:S07]  /*5070*/  LEPC R20, `(.L_x_97) ;  /* 0x000000001014794e */ /* 0x000fce0000000000 */
[----:B-12---:R-:W-:Y:S05]  /*5080*/  CALL.ABS.NOINC R2 ;  /* 0x0000000002007343 */ /* 0x006fea0003c00000 */
.L_x_97:
[----:B------:R-:W1:Y:S01]  /*5090*/  S2R R0, SR_SWINHI ;  /* 0x0000000000007919 */ /* 0x000e620000002f00 */
[----:B------:R2:W3:Y:S01]  /*50a0*/  LDC.64 R2, c[0x4][R25] ;  /* 0x0100000019027b82 */ /* 0x0004e20000000a00 */
[----:B------:R-:W4:Y:S01]  /*50b0*/  LDCU.64 UR4, c[0x4][0x100] ;  /* 0x01002000ff0477ac */ /* 0x000f220008000a00 */
[----:B------:R-:W-:Y:S02]  /*50c0*/  MOV R6, R22 ;  /* 0x0000001600067202 */ /* 0x000fe40000000f00 */
[----:B------:R-:W-:Y:S01]  /*50d0*/  MOV R7, R19 ;  /* 0x0000001300077202 */ /* 0x000fe20000000f00 */
[----:B----4-:R-:W-:Y:S02]  /*50e0*/  IMAD.U32 R4, RZ, RZ, UR4 ;  /* 0x00000004ff047e24 */ /* 0x010fe4000f8e00ff */
[----:B------:R-:W-:Y:S01]  /*50f0*/  IMAD.U32 R5, RZ, RZ, UR5 ;  /* 0x00000005ff057e24 */ /* 0x000fe2000f8e00ff */
[----:B------:R-:W-:Y:S02]  /*5100*/  MOV R8, R17 ;  /* 0x0000001100087202 */ /* 0x000fe40000000f00 */
[----:B-1----:R-:W-:-:S05]  /*5110*/  MOV R9, R0 ;  /* 0x0000000000097202 */ /* 0x002fca0000000f00 */
[----:B------:R2:W-:Y:S02]  /*5120*/  STL.64 [R1], R8 ;  /* 0x0000000801007387 */ /* 0x0005e40000100a00 */
[----:B------:R-:W-:-:S07]  /*5130*/  LEPC R20, `(.L_x_98) ;  /* 0x000000001014794e */ /* 0x000fce0000000000 */
[----:B--23--:R-:W-:Y:S05]  /*5140*/  CALL.ABS.NOINC R2 ;  /* 0x0000000002007343 */ /* 0x00cfea0003c00000 */
.L_x_98:
[----:B------:R-:W1:Y:S01]  /*5150*/  LDC.64 R8, c[0x4][0xd8] ;  /* 0x01003600ff087b82 */ /* 0x000e620000000a00 */
[----:B------:R-:W2:Y:S01]  /*5160*/  LDCU.64 UR4, c[0x4][0xd0] ;  /* 0x01001a00ff0477ac */ /* 0x000ea20008000a00 */
[----:B------:R-:W-:Y:S02]  /*5170*/  MOV R6, R22 ;  /* 0x0000001600067202 */ /* 0x000fe40000000f00 */
[----:B------:R-:W-:-:S04]  /*5180*/  MOV R7, R19 ;  /* 0x0000001300077202 */ /* 0x000fc80000000f00 */
[----:B------:R3:W4:Y:S01]  /*5190*/  LDC.64 R2, c[0x4][R25] ;  /* 0x0100000019027b82 */ /* 0x0007220000000a00 */
[----:B--2---:R-:W-:Y:S02]  /*51a0*/  IMAD.U32 R4, RZ, RZ, UR4 ;  /* 0x00000004ff047e24 */ /* 0x004fe4000f8e00ff */
[----:B------:R-:W-:Y:S01]  /*51b0*/  IMAD.U32 R5, RZ, RZ, UR5 ;  /* 0x00000005ff057e24 */ /* 0x000fe2000f8e00ff */
[----:B-1----:R3:W-:Y:S04]  /*51c0*/  STL.64 [R1], R8 ;  /* 0x0000000801007387 */ /* 0x0027e80000100a00 */
[----:B------:R-:W-:-:S07]  /*51d0*/  LEPC R20, `(.L_x_99) ;  /* 0x000000001014794e */ /* 0x000fce0000000000 */
[----:B---34-:R-:W-:Y:S05]  /*51e0*/  CALL.ABS.NOINC R2 ;  /* 0x0000000002007343 */ /* 0x018fea0003c00000 */
.L_x_99:
[----:B------:R-:W-:Y:S01]  /*51f0*/  HFMA2 R0, -RZ, RZ, 0, 2.384185791015625e-06 ;  /* 0x00000028ff007431 */ /* 0x000fe200000001ff */
        /* <DEDUP_REMOVED lines=9> */
.L_x_100:
        /* <DEDUP_REMOVED lines=10> */
.L_x_101:
[----:B------:R1:W2:Y:S01]  /*5330*/  LDC.64 R2, c[0x4][R25] ;  /* 0x0100000019027b82 */ /* 0x0002a20000000a00 */
[----:B------:R-:W3:Y:S01]  /*5340*/  LDCU.64 UR4, c[0x4][0xe0] ;  /* 0x01001c00ff0477ac */ /* 0x000ee20008000a00 */
[----:B------:R-:W-:Y:S01]  /*5350*/  CS2R R6, SRZ ;  /* 0x0000000000067805 */ /* 0x000fe2000001ff00 */
[----:B---3--:R-:W-:Y:S01]  /*5360*/  IMAD.U32 R4, RZ, RZ, UR4 ;  /* 0x00000004ff047e24 */ /* 0x008fe2000f8e00ff */
[----:B------:R-:W-:-:S04]  /*5370*/  MOV R5, UR5 ;  /* 0x0000000500057c02 */ /* 0x000fc80008000f00 */
[----:B------:R-:W-:-:S07]  /*5380*/  LEPC R20, `(.L_x_102) ;  /* 0x000000001014794e */ /* 0x000fce0000000000 */
[----:B-12---:R-:W-:Y:S05]  /*5390*/  CALL.ABS.NOINC R2 ;  /* 0x0000000002007343 */ /* 0x006fea0003c00000 */
.L_x_102:
[----:B------:R-:W-:Y:S01]  /*53a0*/  HFMA2 R0, -RZ, RZ, 0, 4.76837158203125e-07 ;  /* 0x00000008ff007431 */ /* 0x000fe200000001ff */
        /* <DEDUP_REMOVED lines=9> */
.L_x_103:
[----:B------:R-:W-:Y:S01]  /*5440*/  HFMA2 R0, -RZ, RZ, 0, 2.6226043701171875e-06 ;  /* 0x0000002cff007431 */ /* 0x000fe200000001ff */
        /* <DEDUP_REMOVED lines=9> */
.L_x_104:
[----:B------:R1:W2:Y:S01]  /*54e0*/  LDC.64 R2, c[0x4][R25] ;  /* 0x0100000019027b82 */ /* 0x0002a20000000a00 */
[----:B------:R-:W3:Y:S01]  /*54f0*/  LDCU.64 UR4, c[0x4][0xe0] ;  /* 0x01001c00ff0477ac */ /* 0x000ee20008000a00 */
[----:B------:R-:W-:Y:S01]  /*5500*/  CS2R R6, SRZ ;  /* 0x0000000000067805 */ /* 0x000fe2000001ff00 */
[----:B---3--:R-:W-:Y:S01]  /*5510*/  IMAD.U32 R4, RZ, RZ, UR4 ;  /* 0x00000004ff047e24 */ /* 0x008fe2000f8e00ff */
[----:B------:R-:W-:-:S04]  /*5520*/  MOV R5, UR5 ;  /* 0x0000000500057c02 */ /* 0x000fc80008000f00 */
[----:B------:R-:W-:-:S07]  /*5530*/  LEPC R20, `(.L_x_105) ;  /* 0x000000001014794e */ /* 0x000fce0000000000 */
[----:B-12---:R-:W-:Y:S05]  /*5540*/  CALL.ABS.NOINC R2 ;  /* 0x0000000002007343 */ /* 0x006fea0003c00000 */
.L_x_105:
        /* <DEDUP_REMOVED lines=10> */
.L_x_106:
[----:B------:R-:W-:Y:S01]  /*55f0*/  HFMA2 R0, -RZ, RZ, 0, 2.443790435791015625e-06 ;  /* 0x00000029ff007431 */ /* 0x000fe200000001ff */
        /* <DEDUP_REMOVED lines=9> */
.L_x_107:
        /* <DEDUP_REMOVED lines=10> */
.L_x_108:
        /* <DEDUP_REMOVED lines=10> */
.L_x_109:
[----:B------:R1:W2:Y:S01]  /*57d0*/  LDC.64 R2, c[0x4][R25] ;  /* 0x0100000019027b82 */ /* 0x0002a20000000a00 */
[----:B------:R-:W3:Y:S01]  /*57e0*/  LDCU.64 UR4, c[0x4][0xe0] ;  /* 0x01001c00ff0477ac */ /* 0x000ee20008000a00 */
[----:B------:R-:W-:Y:S01]  /*57f0*/  CS2R R6, SRZ ;  /* 0x0000000000067805 */ /* 0x000fe2000001ff00 */
[----:B---3--:R-:W-:Y:S01]  /*5800*/  IMAD.U32 R4, RZ, RZ, UR4 ;  /* 0x00000004ff047e24 */ /* 0x008fe2000f8e00ff */
[----:B------:R-:W-:-:S04]  /*5810*/  MOV R5, UR5 ;  /* 0x0000000500057c02 */ /* 0x000fc80008000f00 */
[----:B------:R-:W-:-:S07]  /*5820*/  LEPC R20, `(.L_x_110) ;  /* 0x000000001014794e */ /* 0x000fce0000000000 */
[----:B-12---:R-:W-:Y:S05]  /*5830*/  CALL.ABS.NOINC R2 ;  /* 0x0000000002007343 */ /* 0x006fea0003c00000 */
.L_x_110:
[----:B------:R-:W-:Y:S01]  /*5840*/  HFMA2 R0, -RZ, RZ, 0, 3.814697265625e-06 ;  /* 0x00000040ff007431 */ /* 0x000fe200000001ff */
        /* <DEDUP_REMOVED lines=9> */
.L_x_111:
        /* <DEDUP_REMOVED lines=10> */
.L_x_112:
[----:B------:R1:W2:Y:S01]  /*5980*/  LDC.64 R2, c[0x4][R25] ;  /* 0x0100000019027b82 */ /* 0x0002a20000000a00 */
[----:B------:R-:W3:Y:S01]  /*5990*/  LDCU.64 UR4, c[0x4][0xe0] ;  /* 0x01001c00ff0477ac */ /* 0x000ee20008000a00 */
[----:B------:R-:W-:Y:S01]  /*59a0*/  CS2R R6, SRZ ;  /* 0x0000000000067805 */ /* 0x000fe2000001ff00 */
[----:B---3--:R-:W-:Y:S01]  /*59b0*/  IMAD.U32 R4, RZ, RZ, UR4 ;  /* 0x00000004ff047e24 */ /* 0x008fe2000f8e00ff */
[----:B------:R-:W-:-:S04]  /*59c0*/  MOV R5, UR5 ;  /* 0x0000000500057c02 */ /* 0x000fc80008000f00 */
[----:B------:R-:W-:-:S07]  /*59d0*/  LEPC R20, `(.L_x_113) ;  /* 0x000000001014794e */ /* 0x000fce0000000000 */
[----:B-12---:R-:W-:Y:S05]  /*59e0*/  CALL.ABS.NOINC R2 ;  /* 0x0000000002007343 */ /* 0x006fea0003c00000 */
.L_x_113:
[----:B------:R-:W-:Y:S01]  /*59f0*/  HFMA2 R0, -RZ, RZ, 0, 1.1920928955078125e-07 ;  /* 0x00000002ff007431 */ /* 0x000fe200000001ff */
        /* <DEDUP_REMOVED lines=9> */
.L_x_114:
        /* <DEDUP_REMOVED lines=10> */
.L_x_115:
        /* <DEDUP_REMOVED lines=10> */
.L_x_116:
        /* <DEDUP_REMOVED lines=10> */
.L_x_117:
[----:B------:R1:W2:Y:S01]  /*5c70*/  LDC.64 R2, c[0x4][R25] ;  /* 0x0100000019027b82 */ /* 0x0002a20000000a00 */
[----:B------:R-:W3:Y:S01]  /*5c80*/  LDCU.64 UR4, c[0x4][0xe0] ;  /* 0x01001c00ff0477ac */ /* 0x000ee20008000a00 */
[----:B------:R-:W-:Y:S01]  /*5c90*/  CS2R R6, SRZ ;  /* 0x0000000000067805 */ /* 0x000fe2000001ff00 */
[----:B---3--:R-:W-:Y:S01]  /*5ca0*/  IMAD.U32 R4, RZ, RZ, UR4 ;  /* 0x00000004ff047e24 */ /* 0x008fe2000f8e00ff */
[----:B------:R-:W-:-:S04]  /*5cb0*/  MOV R5, UR5 ;  /* 0x0000000500057c02 */ /* 0x000fc80008000f00 */
[----:B------:R-:W-:-:S07]  /*5cc0*/  LEPC R20, `(.L_x_118) ;  /* 0x000000001014794e */ /* 0x000fce0000000000 */
[----:B-12---:R-:W-:Y:S05]  /*5cd0*/  CALL.ABS.NOINC R2 ;  /* 0x0000000002007343 */ /* 0x006fea0003c00000 */
.L_x_118:
[----:B------:R-:W-:Y:S01]  /*5ce0*/  HFMA2 R0, -RZ, RZ, 0, 5.9604644775390625e-08 ;  /* 0x00000001ff007431 */ /* 0x000fe200000001ff */
        /* <DEDUP_REMOVED lines=9> */
.L_x_119:
        /* <DEDUP_REMOVED lines=10> */
.L_x_120:
[----:B------:R1:W2:Y:S01]  /*5e20*/  LDC.64 R2, c[0x4][R25] ;  /* 0x0100000019027b82 */ /* 0x0002a20000000a00 */
[----:B------:R-:W3:Y:S01]  /*5e30*/  LDCU.64 UR4, c[0x4][0xe0] ;  /* 0x01001c00ff0477ac */ /* 0x000ee20008000a00 */
[----:B------:R-:W-:Y:S01]  /*5e40*/  CS2R R6, SRZ ;  /* 0x0000000000067805 */ /* 0x000fe2000001ff00 */
[----:B---3--:R-:W-:Y:S01]  /*5e50*/  IMAD.U32 R4, RZ, RZ, UR4 ;  /* 0x00000004ff047e24 */ /* 0x008fe2000f8e00ff */
[----:B------:R-:W-:-:S04]  /*5e60*/  MOV R5, UR5 ;  /* 0x0000000500057c02 */ /* 0x000fc80008000f00 */
[----:B------:R-:W-:-:S07]  /*5e70*/  LEPC R20, `(.L_x_121) ;  /* 0x000000001014794e */ /* 0x000fce0000000000 */
[----:B-12---:R-:W-:Y:S05]  /*5e80*/  CALL.ABS.NOINC R2 ;  /* 0x0000000002007343 */ /* 0x006fea0003c00000 */
.L_x_121:
        /* <DEDUP_REMOVED lines=10> */
.L_x_122:
        /* <DEDUP_REMOVED lines=10> */
.L_x_123:
        /* <DEDUP_REMOVED lines=10> */
.L_x_124:
        /* <DEDUP_REMOVED lines=10> */
.L_x_125:
        /* <DEDUP_REMOVED lines=10> */
.L_x_126:
        /* <DEDUP_REMOVED lines=10> */
.L_x_127:
[----:B------:R1:W2:Y:S01]  /*6250*/  LDC.64 R2, c[0x4][R25] ;  /* 0x0100000019027b82 */ /* 0x0002a20000000a00 */
[----:B------:R-:W3:Y:S01]  /*6260*/  LDCU.64 UR4, c[0x4][0xe0] ;  /* 0x01001c00ff0477ac */ /* 0x000ee20008000a00 */
[----:B------:R-:W-:Y:S01]  /*6270*/  CS2R R6, SRZ ;  /* 0x0000000000067805 */ /* 0x000fe2000001ff00 */
[----:B---3--:R-:W-:Y:S01]  /*6280*/  IMAD.U32 R4, RZ, RZ, UR4 ;  /* 0x00000004ff047e24 */ /* 0x008fe2000f8e00ff */
[----:B------:R-:W-:-:S04]  /*6290*/  MOV R5, UR5 ;  /* 0x0000000500057c02 */ /* 0x000fc80008000f00 */
[----:B------:R-:W-:-:S07]  /*62a0*/  LEPC R20, `(.L_x_128) ;  /* 0x000000001014794e */ /* 0x000fce0000000000 */
[----:B-12---:R-:W-:Y:S05]  /*62b0*/  CALL.ABS.NOINC R2 ;  /* 0x0000000002007343 */ /* 0x006fea0003c00000 */
.L_x_128:
        /* <DEDUP_REMOVED lines=10> */
.L_x_129:
        /* <DEDUP_REMOVED lines=10> */
.L_x_130:
[----:B------:R1:W2:Y:S01]  /*6400*/  LDC.64 R2, c[0x4][R25] ;  /* 0x0100000019027b82 */ /* 0x0002a20000000a00 */
[----:B------:R-:W3:Y:S01]  /*6410*/  LDCU.64 UR4, c[0x4][0xe0] ;  /* 0x01001c00ff0477ac */ /* 0x000ee20008000a00 */
[----:B------:R-:W-:Y:S01]  /*6420*/  CS2R R6, SRZ ;  /* 0x0000000000067805 */ /* 0x000fe2000001ff00 */
[----:B---3--:R-:W-:Y:S01]  /*6430*/  IMAD.U32 R4, RZ, RZ, UR4 ;  /* 0x00000004ff047e24 */ /* 0x008fe2000f8e00ff */
[----:B------:R-:W-:-:S04]  /*6440*/  MOV R5, UR5 ;  /* 0x0000000500057c02 */ /* 0x000fc80008000f00 */
[----:B------:R-:W-:-:S07]  /*6450*/  LEPC R20, `(.L_x_131) ;  /* 0x000000001014794e */ /* 0x000fce0000000000 */
[----:B-12---:R-:W-:Y:S05]  /*6460*/  CALL.ABS.NOINC R2 ;  /* 0x0000000002007343 */ /* 0x006fea0003c00000 */
.L_x_131:
[----:B------:R-:W-:Y:S01]  /*6470*/  HFMA2 R0, -RZ, RZ, 0, 6.103515625e-05 ;  /* 0x00000400ff007431 */ /* 0x000fe200000001ff */
        /* <DEDUP_REMOVED lines=9> */
.L_x_132:
        /* <DEDUP_REMOVED lines=10> */
.L_x_133:
        /* <DEDUP_REMOVED lines=10> */
.L_x_134:
        /* <DEDUP_REMOVED lines=10> */
.L_x_135:
[----:B------:R1:W2:Y:S01]  /*66f0*/  LDC.64 R2, c[0x4][R25] ;  /* 0x0100000019027b82 */ /* 0x0002a20000000a00 */
[----:B------:R-:W3:Y:S01]  /*6700*/  LDCU.64 UR4, c[0x4][0xe0] ;  /* 0x01001c00ff0477ac */ /* 0x000ee20008000a00 */
[----:B------:R-:W-:Y:S01]  /*6710*/  CS2R R6, SRZ ;  /* 0x0000000000067805 */ /* 0x000fe2000001ff00 */
[----:B---3--:R-:W-:Y:S01]  /*6720*/  IMAD.U32 R4, RZ, RZ, UR4 ;  /* 0x00000004ff047e24 */ /* 0x008fe2000f8e00ff */
[----:B------:R-:W-:-:S04]  /*6730*/  MOV R5, UR5 ;  /* 0x0000000500057c02 */ /* 0x000fc80008000f00 */
[----:B------:R-:W-:-:S07]  /*6740*/  LEPC R20, `(.L_x_136) ;  /* 0x000000001014794e */ /* 0x000fce0000000000 */
[----:B-12---:R-:W-:Y:S05]  /*6750*/  CALL.ABS.NOINC R2 ;  /* 0x0000000002007343 */ /* 0x006fea0003c00000 */
.L_x_136:
        /* <DEDUP_REMOVED lines=10> */
.L_x_137:
        /* <DEDUP_REMOVED lines=10> */
.L_x_138:
[----:B------:R1:W2:Y:S01]  /*68a0*/  LDC.64 R2, c[0x4][R25] ;  /* 0x0100000019027b82 */ /* 0x0002a20000000a00 */
[----:B------:R-:W3:Y:S01]  /*68b0*/  LDCU.64 UR4, c[0x4][0xe0] ;  /* 0x01001c00ff0477ac */ /* 0x000ee20008000a00 */
[----:B------:R-:W-:Y:S01]  /*68c0*/  CS2R R6, SRZ ;  /* 0x0000000000067805 */ /* 0x000fe2000001ff00 */
[----:B---3--:R-:W-:Y:S01]  /*68d0*/  IMAD.U32 R4, RZ, RZ, UR4 ;  /* 0x00000004ff047e24 */ /* 0x008fe2000f8e00ff */
[----:B------:R-:W-:-:S04]  /*68e0*/  MOV R5, UR5 ;  /* 0x0000000500057c02 */ /* 0x000fc80008000f00 */
[----:B------:R-:W-:-:S07]  /*68f0*/  LEPC R20, `(.L_x_139) ;  /* 0x000000001014794e */ /* 0x000fce0000000000 */
[----:B-12---:R-:W-:Y:S05]  /*6900*/  CALL.ABS.NOINC R2 ;  /* 0x0000000002007343 */ /* 0x006fea0003c00000 */
.L_x_139:
[----:B------:R-:W-:Y:S01]  /*6910*/  HFMA2 R0, -RZ, RZ, 0, 3.0517578125e-05 ;  /* 0x00000200ff007431 */ /* 0x000fe200000001ff */
        /* <DEDUP_REMOVED lines=9> */
.L_x_140:
        /* <DEDUP_REMOVED lines=10> */
.L_x_141:
        /* <DEDUP_REMOVED lines=10> */
.L_x_142:
        /* <DEDUP_REMOVED lines=10> */
.L_x_143:
[----:B------:R1:W2:Y:S01]  /*6b90*/  LDC.64 R2, c[0x4][R25] ;  /* 0x0100000019027b82 */ /* 0x0002a20000000a00 */
[----:B------:R-:W3:Y:S01]  /*6ba0*/  LDCU.64 UR4, c[0x4][0xe0] ;  /* 0x01001c00ff0477ac */ /* 0x000ee20008000a00 */
[----:B------:R-:W-:Y:S01]  /*6bb0*/  CS2R R6, SRZ ;  /* 0x0000000000067805 */ /* 0x000fe2000001ff00 */
[----:B---3--:R-:W-:Y:S01]  /*6bc0*/  IMAD.U32 R4, RZ, RZ, UR4 ;  /* 0x00000004ff047e24 */ /* 0x008fe2000f8e00ff */
[----:B------:R-:W-:-:S04]  /*6bd0*/  MOV R5, UR5 ;  /* 0x0000000500057c02 */ /* 0x000fc80008000f00 */
[----:B------:R-:W-:-:S07]  /*6be0*/  LEPC R20, `(.L_x_144) ;  /* 0x000000001014794e */ /* 0x000fce0000000000 */
[----:B-12---:R-:W-:Y:S05]  /*6bf0*/  CALL.ABS.NOINC R2 ;  /* 0x0000000002007343 */ /* 0x006fea0003c00000 */
.L_x_144:
[----:B------:R1:W-:Y:S01]  /*6c00*/  STL [R1], RZ ;  /* 0x000000ff01007387 */ /* 0x0003e20000100800 */
[----:B------:R1:W2:Y:S01]  /*6c10*/  LDC.64 R2, c[0x4][R25] ;  /* 0x0100000019027b82 */ /* 0x0002a20000000a00 */
[----:B------:R-:W3:Y:S01]  /*6c20*/  LDCU.64 UR4, c[0x4][0xc8] ;  /* 0x01001900ff0477ac */ /* 0x000ee20008000a00 */
[----:B------:R-:W-:Y:S02]  /*6c30*/  MOV R6, R22 ;  /* 0x0000001600067202 */ /* 0x000fe40000000f00 */
[----:B------:R-:W-:Y:S01]  /*6c40*/  MOV R7, R19 ;  /* 0x0000001300077202 */ /* 0x000fe20000000f00 */
[----:B---3--:R-:W-:Y:S02]  /*6c50*/  IMAD.U32 R4, RZ, RZ, UR4 ;  /* 0x00000004ff047e24 */ /* 0x008fe4000f8e00ff */
[----:B------:R-:W-:Y:S02]  /*6c60*/  IMAD.U32 R5, RZ, RZ, UR5 ;  /* 0x00000005ff057e24 */ /* 0x000fe4000f8e00ff */
[----:B------:R-:W-:-:S07]  /*6c70*/  LEPC R20, `(.L_x_145) ;  /* 0x000000001014794e */ /* 0x000fce0000000000 */
[----:B-12---:R-:W-:Y:S05]  /*6c80*/  CALL.ABS.NOINC R2 ;  /* 0x0000000002007343 */ /* 0x006fea0003c00000 */
.L_x_145:
        /* <DEDUP_REMOVED lines=10> */
.L_x_146:
[----:B------:R1:W2:Y:S01]  /*6d30*/  LDC.64 R2, c[0x4][R25] ;  /* 0x0100000019027b82 */ /* 0x0002a20000000a00 */
[----:B------:R-:W3:Y:S01]  /*6d40*/  LDCU.64 UR4, c[0x4][0xe0] ;  /* 0x01001c00ff0477ac */ /* 0x000ee20008000a00 */
[----:B------:R-:W-:Y:S01]  /*6d50*/  CS2R R6, SRZ ;  /* 0x0000000000067805 */ /* 0x000fe2000001ff00 */
[----:B---3--:R-:W-:Y:S01]  /*6d60*/  IMAD.U32 R4, RZ, RZ, UR4 ;  /* 0x00000004ff047e24 */ /* 0x008fe2000f8e00ff */
[----:B------:R-:W-:-:S04]  /*6d70*/  MOV R5, UR5 ;  /* 0x0000000500057c02 */ /* 0x000fc80008000f00 */
[----:B------:R-:W-:-:S07]  /*6d80*/  LEPC R20, `(.L_x_147) ;  /* 0x000000001014794e */ /* 0x000fce0000000000 */
[----:B-12---:R-:W-:Y:S05]  /*6d90*/  CALL.ABS.NOINC R2 ;  /* 0x0000000002007343 */ /* 0x006fea0003c00000 */
.L_x_147:
[----:B------:R-:W-:Y:S01]  /*6da0*/  HFMA2 R0, -RZ, RZ, 0, 2 ;  /* 0x00004000ff007431 */ /* 0x000fe200000001ff */
        /* <DEDUP_REMOVED lines=9> */
.L_x_148:
        /* <DEDUP_REMOVED lines=10> */
.L_x_149:
        /* <DEDUP_REMOVED lines=10> */
.L_x_150:
        /* <DEDUP_REMOVED lines=10> */
.L_x_91:
[----:B------:R-:W-:Y:S05]  /*7020*/  BSYNC.RECONVERGENT B6 ;  /* 0x0000000000067941 */ /* 0x000fea0003800200 */
.L_x_90:
[----:B-1----:R-:W1:Y:S01]  /*7030*/  S2R R0, SR_SWINHI ;  /* 0x0000000000007919 */ /* 0x002e620000002f00 */
[----:B------:R-:W-:Y:S01]  /*7040*/  IMAD.SHL.U32 R42, R16, 0x2, RZ ;  /* 0x00000002102a7824 */ /* 0x000fe200078e00ff */
[----:B------:R-:W2:Y:S04]  /*7050*/  LDCU.64 UR4, c[0x0][0x880] ;  /* 0x00011000ff0477ac */ /* 0x000ea80008000a00 */
[----:B------:R-:W-:Y:S02]  /*7060*/  LOP3.LUT R42, R42, 0xfe, RZ, 0xc0, !PT ;  /* 0x000000fe2a2a7812 */ /* 0x000fe400078ec0ff */
[----:B--2---:R-:W-:-:S04]  /*7070*/  ISETP.NE.U32.AND P6, PT, RZ, UR4, PT ;  /* 0x00000004ff007c0c */ /* 0x004fc8000bfc5070 */
[----:B------:R-:W-:Y:S02]  /*7080*/  ISETP.NE.AND.EX P6, PT, RZ, UR5, PT, P6 ;  /* 0x00000005ff007c0c */ /* 0x000fe4000bfc5360 */
[----:B------:R-:W-:Y:S02]  /*7090*/  MOV R2, R17 ;  /* 0x0000001100027202 */ /* 0x000fe40000000f00 */
[----:B-1----:R-:W-:-:S03]  /*70a0*/  MOV R3, R0 ;  /* 0x0000000000037202 */ /* 0x002fc60000000f00 */
[----:B------:R-:W-:-:S03]  /*70b0*/  IMAD.WIDE.U32 R42, R42, 0x2, R2 ;  /* 0x000000022a2a7825 */ /* 0x000fc600078e0002 */
[C---:B------:R-:W-:Y:S02]  /*70c0*/  IADD3 R3, P0, PT, R42.reuse, 0x200, RZ ;  /* 0x000002002a037810 */ /* 0x040fe40007f1e0ff */
[C---:B------:R-:W-:Y:S02]  /*70d0*/  IADD3 R5, P2, PT, R42.reuse, 0x800, RZ ;  /* 0x000008002a057810 */ /* 0x040fe40007f5e0ff */
[C---:B------:R-:W-:Y:S01]  /*70e0*/  IADD3 R7, P1, PT, R42.reuse, 0xa00, RZ ;  /* 0x00000a002a077810 */ /* 0x040fe20007f3e0ff */
[--C-:B------:R-:W-:Y:S01]  /*70f0*/  IMAD.X R77, RZ, RZ, R43.reuse, P0 ;  /* 0x000000ffff4d7224 */ /* 0x100fe200000e062b */
[C---:B------:R-:W-:Y:S01]  /*7100*/  IADD3 R9, P0, PT, R42.reuse, 0x1000, RZ ;  /* 0x000010002a097810 */ /* 0x040fe20007f1e0ff */
[--C-:B------:R-:W-:Y:S01]  /*7110*/  IMAD.X R75, RZ, RZ, R43.reuse, P2 ;  /* 0x000000ffff4b7224 */ /* 0x100fe200010e062b */
[C-C-:B------:R-:W-:Y:S01]  /*7120*/  SHF.R.U64 R11, R42.reuse, 0x3, R43.reuse ;  /* 0x000000032a0b7819 */ /* 0x140fe2000000122b */
[----:B------:R-:W-:Y:S01]  /*7130*/  IMAD.X R73, RZ, RZ, R43, P1 ;  /* 0x000000ffff497224 */ /* 0x000fe200008e062b */
[C---:B------:R-:W-:Y:S01]  /*7140*/  SHF.R.U64 R0, R3.reuse, 0x3, R77 ;  /* 0x0000000303007819 */ /* 0x040fe2000000124d */
[----:B------:R-:W-:Y:S01]  /*7150*/  IMAD.X R63, RZ, RZ, R43, P0 ;  /* 0x000000ffff3f7224 */ /* 0x000fe200000e062b */
[----:B------:R-:W-:Y:S01]  /*7160*/  LOP3.LUT R10, R42, 0x70, R11, 0x78, !PT ;  /* 0x000000702a0a7812 */ /* 0x000fe200078e780b */
[----:B------:R-:W-:Y:S01]  /*7170*/  IMAD.MOV.U32 R11, RZ, RZ, R43 ;  /* 0x000000ffff0b7224 */ /* 0x000fe200078e002b */
[----:B------:R-:W-:-:S02]  /*7180*/  LOP3.LUT R76, R3, 0x70, R0, 0x78, !PT ;  /* 0x00000070034c7812 */ /* 0x000fc400078e7800 */
[----:B------:R-:W-:Y:S02]  /*7190*/  SHF.R.U64 R0, R5, 0x3, R75 ;  /* 0x0000000305007819 */ /* 0x000fe4000000124b */
[C---:B------:R-:W-:Y:S01]  /*71a0*/  IADD3 R3, P0, PT, R42.reuse, 0x1200, RZ ;  /* 0x000012002a037810 */ /* 0x040fe20007f1e0ff */
[----:B------:R1:W-:Y:S01]  /*71b0*/  ST.E desc[UR46][R10.64], RZ ;  /* 0x000000ff0a007985 */ /* 0x0003e2000c10192e */
[----:B------:R-:W-:Y:S02]  /*71c0*/  SHF.R.U64 R4, R9, 0x3, R63 ;  /* 0x0000000309047819 */ /* 0x000fe4000000123f */
[----:B------:R-:W-:Y:S01]  /*71d0*/  LOP3.LUT R74, R5, 0x70, R0, 0x78, !PT ;  /* 0x00000070054a7812 */ /* 0x000fe200078e7800 */
[----:B------:R-:W-:Y:S01]  /*71e0*/  IMAD.X R61, RZ, RZ, R43, P0 ;  /* 0x000000ffff3d7224 */ /* 0x000fe200000e062b */
[----:B------:R-:W-:Y:S01]  /*71f0*/  SHF.R.U64 R2, R7, 0x3, R73 ;  /* 0x0000000307027819 */ /* 0x000fe20000001249 */
[----:B------:R-:W-:Y:S01]  /*7200*/  ST.E desc[UR46][R76.64], RZ ;  /* 0x000000ff4c007985 */ /* 0x000fe2000c10192e */
[----:B------:R-:W-:-:S02]  /*7210*/  IADD3 R5, P2, PT, R42, 0x1800, RZ ;  /* 0x000018002a057810 */ /* 0x000fc40007f5e0ff */
[----:B------:R-:W-:Y:S01]  /*7220*/  LOP3.LUT R62, R9, 0x70, R4, 0x78, !PT ;  /* 0x00000070093e7812 */ /* 0x000fe200078e7804 */
[----:B------:R2:W-:Y:S01]  /*7230*/  ST.E desc[UR46][R74.64], RZ ;  /* 0x000000ff4a007985 */ /* 0x0005e2000c10192e */
[----:B------:R-:W-:Y:S01]  /*7240*/  LOP3.LUT R72, R7, 0x70, R2, 0x78, !PT ;  /* 0x0000007007487812 */ /* 0x000fe200078e7802 */
[----:B------:R-:W-:Y:S01]  /*7250*/  IMAD.X R59, RZ, RZ, R43, P2 ;  /* 0x000000ffff3b7224 */ /* 0x000fe200010e062b */
[C---:B------:R-:W-:Y:S02]  /*7260*/  IADD3 R9, P0, PT, R42.reuse, 0x2000, RZ ;  /* 0x000020002a097810 */ /* 0x040fe40007f1e0ff */
[----:B------:R-:W-:Y:S01]  /*7270*/  IADD3 R7, P1, PT, R42, 0x1a00, RZ ;  /* 0x00001a002a077810 */ /* 0x000fe20007f3e0ff */
[----:B------:R-:W-:Y:S01]  /*7280*/  ST.E desc[UR46][R72.64], RZ ;  /* 0x000000ff48007985 */ /* 0x000fe2000c10192e */
[C---:B------:R-:W-:Y:S01]  /*7290*/  SHF.R.U64 R0, R3.reuse, 0x3, R61 ;  /* 0x0000000303007819 */ /* 0x040fe2000000123d */
[--C-:B------:R-:W-:Y:S02]  /*72a0*/  IMAD.X R55, RZ, RZ, R43.reuse, P0 ;  /* 0x000000ffff377224 */ /* 0x100fe400000e062b */
[----:B------:R-:W-:Y:S01]  /*72b0*/  IMAD.X R57, RZ, RZ, R43, P1 ;  /* 0x000000ffff397224 */ /* 0x000fe200008e062b */
[----:B------:R-:W-:Y:S01]  /*72c0*/  LOP3.LUT R60, R3, 0x70, R0, 0x78, !PT ;  /* 0x00000070033c7812 */ /* 0x000fe200078e7800 */
[----:B------:R-:W-:Y:S01]  /*72d0*/  ST.E desc[UR46][R62.64], RZ ;  /* 0x000000ff3e007985 */ /* 0x000fe2000c10192e */
[----:B------:R-:W-:-:S02]  /*72e0*/  SHF.R.U64 R0, R5, 0x3, R59 ;  /* 0x0000000305007819 */ /* 0x000fc4000000123b */
[C---:B------:R-:W-:Y:S01]  /*72f0*/  IADD3 R3, P0, PT, R42.reuse, 0x2200, RZ ;  /* 0x000022002a037810 */ /* 0x040fe20007f1e0ff */
[----:B------:R3:W-:Y:S01]  /*7300*/  ST.E desc[UR46][R60.64], RZ ;  /* 0x000000ff3c007985 */ /* 0x0007e2000c10192e */
[----:B------:R-:W-:Y:S02]  /*7310*/  SHF.R.U64 R4, R9, 0x3, R55 ;  /* 0x0000000309047819 */ /* 0x000fe40000001237 */
[----:B------:R-:W-:Y:S01]  /*7320*/  LOP3.LUT R58, R5, 0x70, R0, 0x78, !PT ;  /* 0x00000070053a7812 */ /* 0x000fe200078e7800 */
[----:B------:R-:W-:Y:S01]  /*7330*/  IMAD.X R53, RZ, RZ, R43, P0 ;  /* 0x000000ffff357224 */ /* 0x000fe200000e062b */
[----:B------:R-:W-:Y:S02]  /*7340*/  SHF.R.U64 R2, R7, 0x3, R57 ;  /* 0x0000000307027819 */ /* 0x000fe40000001239 */
[----:B------:R-:W-:Y:S01]  /*7350*/  IADD3 R5, P2, PT, R42, 0x2800, RZ ;  /* 0x000028002a057810 */ /* 0x000fe20007f5e0ff */
[----:B------:R-:W-:Y:S01]  /*7360*/  ST.E desc[UR46][R58.64], RZ ;  /* 0x000000ff3a007985 */ /* 0x000fe2000c10192e */
[----:B------:R-:W-:-:S02]  /*7370*/  LOP3.LUT R54, R9, 0x70, R4, 0x78, !PT ;  /* 0x0000007009367812 */ /* 0x000fc400078e7804 */
        /* <DEDUP_REMOVED lines=9> */
[----:B------:R4:W-:Y:S01]  /*7410*/  ST.E desc[UR46][R54.64], RZ ;  /* 0x000000ff36007985 */ /* 0x0009e2000c10192e */
[----:B------:R-:W-:-:S02]  /*7420*/  SHF.R.U64 R0, R5, 0x3, R51 ;  /* 0x0000000305007819 */ /* 0x000fc40000001233 */
[C---:B------:R-:W-:Y:S01]  /*7430*/  IADD3 R3, P0, PT, R42.reuse, 0x3200, RZ ;  /* 0x000032002a037810 */ /* 0x040fe20007f1e0ff */
[----:B------:R-:W-:Y:S01]  /*7440*/  ST.E desc[UR46][R52.64], RZ ;  /* 0x000000ff34007985 */ /* 0x000fe2000c10192e */
        /* <DEDUP_REMOVED lines=11> */
[----:B------:R5:W-:Y:S01]  /*7500*/  ST.E desc[UR46][R48.64], RZ ;  /* 0x000000ff30007985 */ /* 0x000be2000c10192e */
[C---:B------:R-:W-:Y:S01]  /*7510*/  SHF.R.U64 R0, R3.reuse, 0x3, R45 ;  /* 0x0000000303007819 */ /* 0x040fe2000000122d */
[--C-:B------:R-:W-:Y:S02]  /*7520*/  IMAD.X R37, RZ, RZ, R43.reuse, P0 ;  /* 0x000000ffff257224 */ /* 0x100fe400000e062b */
[----:B------:R-:W-:Y:S01]  /*7530*/  IMAD.X R39, RZ, RZ, R43, P1 ;  /* 0x000000ffff277224 */ /* 0x000fe200008e062b */
[----:B------:R-:W-:Y:S01]  /*7540*/  LOP3.LUT R44, R3, 0x70, R0, 0x78, !PT ;  /* 0x00000070032c7812 */ /* 0x000fe200078e7800 */
[----:B------:R-:W-:Y:S01]  /*7550*/  ST.E desc[UR46][R46.64], RZ ;  /* 0x000000ff2e007985 */ /* 0x000fe2000c10192e */
        /* <DEDUP_REMOVED lines=8> */
[----:B------:R5:W-:Y:S01]  /*75e0*/  ST.E desc[UR46][R40.64], RZ ;  /* 0x000000ff28007985 */ /* 0x000be2000c10192e */
        /* <DEDUP_REMOVED lines=48> */
[----:B-1----:R-:W-:Y:S01]  /*78f0*/  IMAD.X R11, RZ, RZ, R43, P1 ;  /* 0x000000ffff0b7224 */ /* 0x002fe200008e062b */
[----:B------:R-:W-:Y:S01]  /*7900*/  LOP3.LUT R14, R3, 0x70, R6, 0x78, !PT ;  /* 0x00000070030e7812 */ /* 0x000fe200078e7806 */
[----:B------:R1:W-:Y:S01]  /*7910*/  ST.E desc[UR46][R20.64], RZ ;  /* 0x000000ff14007985 */ /* 0x0003e2000c10192e */
[----:B------:R-:W-:-:S02]  /*7920*/  SHF.R.U64 R3, R0, 0x3, R13 ;  /* 0x0000000300037819 */ /* 0x000fc4000000120d */
[----:B------:R-:W-:Y:S01]  /*7930*/  IADD3 R6, P0, PT, R42, 0x7200, RZ ;  /* 0x000072002a067810 */ /* 0x000fe20007f1e0ff */
[----:B------:R1:W-:Y:S01]  /*7940*/  ST.E desc[UR46][R14.64], RZ ;  /* 0x000000ff0e007985 */ /* 0x0003e2000c10192e */
[----:B------:R-:W-:Y:S02]  /*7950*/  LOP3.LUT R12, R0, 0x70, R3, 0x78, !PT ;  /* 0x00000070000c7812 */ /* 0x000fe400078e7803 */
[----:B------:R-:W-:Y:S01]  /*7960*/  SHF.R.U64 R5, R2, 0x3, R11 ;  /* 0x0000000302057819 */ /* 0x000fe2000000120b */
[----:B------:R-:W-:Y:S01]  /*7970*/  IMAD.X R71, RZ, RZ, R43, P0 ;  /* 0x000000ffff477224 */ /* 0x000fe200000e062b */
[----:B------:R-:W-:Y:S01]  /*7980*/  IADD3 R0, P2, PT, R42, 0x7800, RZ ;  /* 0x000078002a007810 */ /* 0x000fe20007f5e0ff */
[----:B------:R1:W-:Y:S01]  /*7990*/  ST.E desc[UR46][R12.64], RZ ;  /* 0x000000ff0c007985 */ /* 0x0003e2000c10192e */
[----:B------:R-:W-:Y:S02]  /*79a0*/  LOP3.LUT R10, R2, 0x70, R5, 0x78, !PT ;  /* 0x00000070020a7812 */ /* 0x000fe400078e7805 */
[C---:B------:R-:W-:Y:S01]  /*79b0*/  IADD3 R3, P0, PT, R42.reuse, 0x400, RZ ;  /* 0x000004002a037810 */ /* 0x040fe20007f1e0ff */
[----:B------:R-:W-:Y:S01]  /*79c0*/  IMAD.X R69, RZ, RZ, R43, P2 ;  /* 0x000000ffff457224 */ /* 0x000fe200010e062b */
[----:B------:R-:W-:Y:S01]  /*79d0*/  IADD3 R2, P1, PT, R42, 0x7a00, RZ ;  /* 0x00007a002a027810 */ /* 0x000fe20007f3e0ff */
[----:B------:R1:W-:Y:S01]  /*79e0*/  ST.E desc[UR46][R10.64], RZ ;  /* 0x000000ff0a007985 */ /* 0x0003e2000c10192e */
[----:B------:R-:W-:Y:S01]  /*79f0*/  SHF.R.U64 R5, R6, 0x3, R71 ;  /* 0x0000000306057819 */ /* 0x000fe20000001247 */
[----:B------:R-:W-:Y:S01]  /*7a00*/  IMAD.X R65, RZ, RZ, R43, P0 ;  /* 0x000000ffff417224 */ /* 0x000fe200000e062b */
[----:B------:R-:W-:Y:S01]  /*7a10*/  SHF.R.U64 R7, R4, 0x3, R9 ;  /* 0x0000000304077819 */ /* 0x000fe20000001209 */
[----:B------:R-:W-:Y:S01]  /*7a20*/  IMAD.X R67, RZ, RZ, R43, P1 ;  /* 0x000000ffff437224 */ /* 0x000fe200008e062b */
[----:B------:R-:W-:-:S02]  /*7a30*/  LOP3.LUT R70, R6, 0x70, R5, 0x78, !PT ;  /* 0x0000007006467812 */ /* 0x000fc400078e7805 */
[----:B------:R-:W-:Y:S02]  /*7a40*/  SHF.R.U64 R5, R0, 0x3, R69 ;  /* 0x0000000300057819 */ /* 0x000fe40000001245 */
[----:B------:R-:W-:Y:S02]  /*7a50*/  IADD3 R6, P0, PT, R42, 0x600, RZ ;  /* 0x000006002a067810 */ /* 0x000fe40007f1e0ff */
[----:B------:R-:W-:Y:S02]  /*7a60*/  LOP3.LUT R8, R4, 0x70, R7, 0x78, !PT ;  /* 0x0000007004087812 */ /* 0x000fe400078e7807 */
[----:B------:R-:W-:Y:S01]  /*7a70*/  LOP3.LUT R68, R0, 0x70, R5, 0x78, !PT ;  /* 0x0000007000447812 */ /* 0x000fe200078e7805 */
[----:B------:R-:W-:Y:S01]  /*7a80*/  IMAD.X R85, RZ, RZ, R43, P0 ;  /* 0x000000ffff557224 */ /* 0x000fe200000e062b */
[----:B------:R-:W-:Y:S01]  /*7a90*/  SHF.R.U64 R7, R2, 0x3, R67 ;  /* 0x0000000302077819 */ /* 0x000fe20000001243 */
[----:B------:R1:W-:Y:S01]  /*7aa0*/  ST.E desc[UR46][R8.64], RZ ;  /* 0x000000ff08007985 */ /* 0x0003e2000c10192e */
[----:B------:R-:W-:-:S02]  /*7ab0*/  IADD3 R0, P2, PT, R42, 0xc00, RZ ;  /* 0x00000c002a007810 */ /* 0x000fc40007f5e0ff */
[C---:B------:R-:W-:Y:S01]  /*7ac0*/  SHF.R.U64 R4, R3.reuse, 0x3, R65 ;  /* 0x0000000303047819 */ /* 0x040fe20000001241 */
[----:B------:R1:W-:Y:S01]  /*7ad0*/  ST.E desc[UR46][R70.64], RZ ;  /* 0x000000ff46007985 */ /* 0x0003e2000c10192e */
[----:B------:R-:W-:Y:S01]  /*7ae0*/  LOP3.LUT R66, R2, 0x70, R7, 0x78, !PT ;  /* 0x0000007002427812 */ /* 0x000fe200078e7807 */
[----:B------:R-:W-:Y:S01]  /*7af0*/  IMAD.X R83, RZ, RZ, R43, P2 ;  /* 0x000000ffff537224 */ /* 0x000fe200010e062b */
[----:B------:R-:W-:Y:S01]  /*7b00*/  IADD3 R2, P1, PT, R42, 0xe00, RZ ;  /* 0x00000e002a027810 */ /* 0x000fe20007f3e0ff */
[----:B------:R1:W-:Y:S01]  /*7b10*/  ST.E desc[UR46][R68.64], RZ ;  /* 0x000000ff44007985 */ /* 0x0003e2000c10192e */
[----:B------:R-:W-:Y:S02]  /*7b20*/  SHF.R.U64 R5, R6, 0x3, R85 ;  /* 0x0000000306057819 */ /* 0x000fe40000001255 */
[----:B------:R-:W-:Y:S01]  /*7b30*/  LOP3.LUT R64, R3, 0x70, R4, 0x78, !PT ;  /* 0x0000007003407812 */ /* 0x000fe200078e7804 */
[----:B------:R-:W-:Y:S01]  /*7b40*/  IMAD.X R81, RZ, RZ, R43, P1 ;  /* 0x000000ffff517224 */ /* 0x000fe200008e062b */
[----:B------:R-:W-:Y:S01]  /*7b50*/  IADD3 R3, P0, PT, R42, 0x1400, RZ ;  /* 0x000014002a037810 */ /* 0x000fe20007f1e0ff */
[----:B------:R1:W-:Y:S01]  /*7b60*/  ST.E desc[UR46][R66.64], RZ ;  /* 0x000000ff42007985 */ /* 0x0003e2000c10192e */
[----:B------:R-:W-:-:S02]  /*7b70*/  LOP3.LUT R84, R6, 0x70, R5, 0x78, !PT ;  /* 0x0000007006547812 */ /* 0x000fc400078e7805 */
[----:B------:R-:W-:Y:S01]  /*7b80*/  SHF.R.U64 R5, R0, 0x3, R83 ;  /* 0x0000000300057819 */ /* 0x000fe20000001253 */
[----:B------:R-:W-:Y:S01]  /*7b90*/  IMAD.X R79, RZ, RZ, R43, P0 ;  /* 0x000000ffff4f7224 */ /* 0x000fe200000e062b */
[----:B------:R-:W-:Y:S01]  /*7ba0*/  SHF.R.U64 R7, R2, 0x3, R81 ;  /* 0x0000000302077819 */ /* 0x000fe20000001251 */
[----:B------:R1:W-:Y:S01]  /*7bb0*/  ST.E desc[UR46][R64.64], RZ ;  /* 0x000000ff40007985 */ /* 0x0003e2000c10192e */
[----:B------:R-:W-:Y:S02]  /*7bc0*/  LOP3.LUT R82, R0, 0x70, R5, 0x78, !PT ;  /* 0x0000007000527812 */ /* 0x000fe400078e7805 */
[----:B------:R-:W-:Y:S01]  /*7bd0*/  IADD3 R0, P0, PT, R42, 0x1600, RZ ;  /* 0x000016002a007810 */ /* 0x000fe20007f1e0ff */
[----:B------:R1:W-:Y:S01]  /*7be0*/  ST.E desc[UR46][R84.64], RZ ;  /* 0x000000ff54007985 */ /* 0x0003e2000c10192e */
[C---:B------:R-:W-:Y:S02]  /*7bf0*/  SHF.R.U64 R4, R3.reuse, 0x3, R79 ;  /* 0x0000000303047819 */ /* 0x040fe4000000124f */
[----:B------:R-:W-:Y:S01]  /*7c00*/  LOP3.LUT R80, R2, 0x70, R7, 0x78, !PT ;  /* 0x0000007002507812 */ /* 0x000fe200078e7807 */
[----:B------:R-:W-:Y:S01]  /*7c10*/  IMAD.X R7, RZ, RZ, R43, P0 ;  /* 0x000000ffff077224 */ /* 0x000fe200000e062b */
[----:B------:R-:W-:Y:S01]  /*7c20*/  IADD3 R2, P1, PT, R42, 0x1c00, RZ ;  /* 0x00001c002a027810 */ /* 0x000fe20007f3e0ff */
[----:B------:R1:W-:Y:S01]  /*7c30*/  ST.E desc[UR46][R82.64], RZ ;  /* 0x000000ff52007985 */ /* 0x0003e2000c10192e */
[----:B------:R-:W-:-:S02]  /*7c40*/  LOP3.LUT R78, R3, 0x70, R4, 0x78, !PT ;  /* 0x00000070034e7812 */ /* 0x000fc400078e7804 */
[----:B------:R-:W-:Y:S01]  /*7c50*/  IADD3 R4, P0, PT, R42, 0x1e00, RZ ;  /* 0x00001e002a047810 */ /* 0x000fe20007f1e0ff */
[----:B------:R-:W-:Y:S01]  /*7c60*/  IMAD.X R89, RZ, RZ, R43, P1 ;  /* 0x000000ffff597224 */ /* 0x000fe200008e062b */
[C---:B------:R-:W-:Y:S01]  /*7c70*/  SHF.R.U64 R3, R0.reuse, 0x3, R7 ;  /* 0x0000000300037819 */ /* 0x040fe20000001207 */
[----:B------:R1:W-:Y:S02]  /*7c80*/  ST.E desc[UR46][R80.64], RZ ;  /* 0x000000ff50007985 */ /* 0x0003e4000c10192e */
[----:B------:R-:W-:Y:S01]  /*7c90*/  IMAD.X R87, RZ, RZ, R43, P0 ;  /* 0x000000ffff577224 */ /* 0x000fe200000e062b */
[----:B------:R-:W-:Y:S01]  /*7ca0*/  LOP3.LUT R6, R0, 0x70, R3, 0x78, !PT ;  /* 0x0000007000067812 */ /* 0x000fe200078e7803 */
[----:B------:R1:W-:Y:S01]  /*7cb0*/  ST.E desc[UR46][R78.64], RZ ;  /* 0x000000ff4e007985 */ /* 0x0003e2000c10192e */
[----:B------:R-:W-:Y:S02]  /*7cc0*/  IADD3 R0, P0, PT, R42, 0x2400, RZ ;  /* 0x000024002a007810 */ /* 0x000fe40007f1e0ff */
[----:B------:R-:W-:Y:S01]  /*7cd0*/  SHF.R.U64 R3, R2, 0x3, R89 ;  /* 0x0000000302037819 */ /* 0x000fe20000001259 */
[----:B------:R1:W-:Y:S01]  /*7ce0*/  ST.E desc[UR46][R6.64], RZ ;  /* 0x000000ff06007985 */ /* 0x0003e2000c10192e */
[----:B------:R-:W-:Y:S01]  /*7cf0*/  SHF.R.U64 R5, R4, 0x3, R87 ;  /* 0x0000000304057819 */ /* 0x000fe20000001257 */
[----:B--2---:R-:W-:Y:S01]  /*7d00*/  IMAD.X R75, RZ, RZ, R43, P0 ;  /* 0x000000ffff4b7224 */ /* 0x004fe200000e062b */
[----:B------:R-:W-:-:S02]  /*7d10*/  LOP3.LUT R88, R2, 0x70, R3, 0x78, !PT ;  /* 0x0000007002587812 */ /* 0x000fc400078e7803 */
[----:B------:R-:W-:Y:S02]  /*7d20*/  IADD3 R3, P0, PT, R42, 0x2c00, RZ ;  /* 0x00002c002a037810 */ /* 0x000fe40007f1e0ff */
[----:B------:R-:W-:Y:S01]  /*7d30*/  LOP3.LUT R86, R4, 0x70, R5, 0x78, !PT ;  /* 0x0000007004567812 */ /* 0x000fe200078e7805 */
[----:B------:R1:W-:Y:S01]  /*7d40*/  ST.E desc[UR46][R88.64], RZ ;  /* 0x000000ff58007985 */ /* 0x0003e2000c10192e */
[----:B------:R-:W-:Y:S01]  /*7d50*/  SHF.R.U64 R5, R0, 0x3, R75 ;  /* 0x0000000300057819 */ /* 0x000fe2000000124b */
[----:B------:R-:W-:Y:S01]  /*7d60*/  IMAD.X R77, RZ, RZ, R43, P0 ;  /* 0x000000ffff4d7224 */ /* 0x000fe200000e062b */
[----:B------:R-:W-:Y:S01]  /*7d70*/  IADD3 R2, P1, PT, R42, 0x2600, RZ ;  /* 0x000026002a027810 */ /* 0x000fe20007f3e0ff */
[----:B------:R1:W-:Y:S01]  /*7d80*/  ST.E desc[UR46][R86.64], RZ ;  /* 0x000000ff56007985 */ /* 0x0003e2000c10192e */
[----:B------:R-:W-:Y:S02]  /*7d90*/  LOP3.LUT R74, R0, 0x70, R5, 0x78, !PT ;  /* 0x00000070004a7812 */ /* 0x000fe400078e7805 */
[----:B------:R-:W-:Y:S01]  /*7da0*/  SHF.R.U64 R0, R3, 0x3, R77 ;  /* 0x0000000303007819 */ /* 0x000fe2000000124d */
[----:B------:R-:W-:-:S02]  /*7db0*/  IMAD.X R91, RZ, RZ, R43, P1 ;  /* 0x000000ffff5b7224 */ /* 0x000fc400008e062b */
[----:B------:R1:W-:Y:S01]  /*7dc0*/  ST.E desc[UR46][R74.64], RZ ;  /* 0x000000ff4a007985 */ /* 0x0003e2000c10192e */
[----:B------:R-:W-:Y:S02]  /*7dd0*/  LOP3.LUT R76, R3, 0x70, R0, 0x78, !PT ;  /* 0x00000070034c7812 */ /* 0x000fe400078e7800 */
[----:B------:R-:W-:Y:S02]  /*7de0*/  IADD3 R0, P0, PT, R42, 0x2e00, RZ ;  /* 0x00002e002a007810 */ /* 0x000fe40007f1e0ff */
[----:B------:R-:W-:-:S03]  /*7df0*/  SHF.R.U64 R5, R2, 0x3, R91 ;  /* 0x0000000302057819 */ /* 0x000fc6000000125b */
[----:B---3--:R-:W-:Y:S01]  /*7e00*/  IMAD.X R61, RZ, RZ, R43, P0 ;  /* 0x000000ffff3d7224 */ /* 0x008fe200000e062b */
[----:B------:R-:W-:Y:S02]  /*7e10*/  IADD3 R3, P0, PT, R42, 0x3600, RZ ;  /* 0x000036002a037810 */ /* 0x000fe40007f1e0ff */
[----:B------:R-:W-:Y:S02]  /*7e20*/  LOP3.LUT R90, R2, 0x70, R5, 0x78, !PT ;  /* 0x00000070025a7812 */ /* 0x000fe400078e7805 */
[----:B------:R-:W-:Y:S01]  /*7e30*/  SHF.R.U64 R5, R0, 0x3, R61 ;  /* 0x0000000300057819 */ /* 0x000fe2000000123d */
[----:B------:R-:W-:Y:S01]  /*7e40*/  IMAD.X R63, RZ, RZ, R43, P0 ;  /* 0x000000ffff3f7224 */ /* 0x000fe200000e062b */
[----:B------:R-:W-:Y:S01]  /*7e50*/  IADD3 R2, P1, PT, R42, 0x3400, RZ ;  /* 0x000034002a027810 */ /* 0x000fe20007f3e0ff */
[----:B------:R1:W-:Y:S01]  /*7e60*/  ST.E desc[UR46][R90.64], RZ ;  /* 0x000000ff5a007985 */ /* 0x0003e2000c10192e */
[----:B------:R-:W-:Y:S02]  /*7e70*/  LOP3.LUT R60, R0, 0x70, R5, 0x78, !PT ;  /* 0x00000070003c7812 */ /* 0x000fe400078e7805 */
[C---:B------:R-:W-:Y:S01]  /*7e80*/  SHF.R.U64 R0, R3.reuse, 0x3, R63 ;  /* 0x0000000303007819 */ /* 0x040fe2000000123f */
[----:B------:R-:W-:Y:S01]  /*7e90*/  IMAD.X R73, RZ, RZ, R43, P1 ;  /* 0x000000ffff497224 */ /* 0x000fe200008e062b */
[----:B------:R1:W-:Y:S02]  /*7ea0*/  ST.E desc[UR46][R76.64], RZ ;  /* 0x000000ff4c007985 */ /* 0x0003e4000c10192e */
[----:B------:R-:W-:-:S02]  /*7eb0*/  LOP3.LUT R62, R3, 0x70, R0, 0x78, !PT ;  /* 0x00000070033e7812 */ /* 0x000fc400078e7800 */
[----:B------:R-:W-:Y:S01]  /*7ec0*/  IADD3 R0, P0, PT, R42, 0x3c00, RZ ;  /* 0x00003c002a007810 */ /* 0x000fe20007f1e0ff */
[----:B------:R1:W-:Y:S01]  /*7ed0*/  ST.E desc[UR46][R60.64], RZ ;  /* 0x000000ff3c007985 */ /* 0x0003e2000c10192e */
[----:B------:R-:W-:-:S03]  /*7ee0*/  SHF.R.U64 R5, R2, 0x3, R73 ;  /* 0x0000000302057819 */ /* 0x000fc60000001249 */
[----:B----4-:R-:W-:Y:S01]  /*7ef0*/  IMAD.X R55, RZ, RZ, R43, P0 ;  /* 0x000000ffff377224 */ /* 0x010fe200000e062b */
        /* <DEDUP_REMOVED lines=14> */
[----:B-----5:R-:W-:Y:S01]  /*7fe0*/  IMAD.X R49, RZ, RZ, R43, P0 ;  /* 0x000000ffff317224 */ /* 0x020fe200000e062b */
        /* <DEDUP_REMOVED lines=14> */
[----:B------:R-:W-:Y:S01]  /*80d0*/  IMAD.X R41, RZ, RZ, R43, P0 ;  /* 0x000000ffff297224 */ /* 0x000fe200000e062b */
        /* <DEDUP_REMOVED lines=32> */
[----:B------:R-:W-:Y:S01]  /*82e0*/  IADD3 R2, P1, PT, R42, 0x6e00, RZ ;  /* 0x00006e002a027810 */ /* 0x000fe20007f3e0ff */
[----:B------:R-:W-:Y:S01]  /*82f0*/  IMAD.X R29, RZ, RZ, R43, P0 ;  /* 0x000000ffff1d7224 */ /* 0x000fe200000e062b */
[C---:B------:R-:W-:Y:S01]  /*8300*/  SHF.R.U64 R5, R0.reuse, 0x3, R31 ;  /* 0x0000000300057819 */ /* 0x040fe2000000121f */
[----:B------:R1:W-:Y:S02]  /*8310*/  ST.E desc[UR46][R38.64], RZ ;  /* 0x000000ff26007985 */ /* 0x0003e4000c10192e */
[----:B------:R-:W-:Y:S01]  /*8320*/  IMAD.X R33, RZ, RZ, R43, P1 ;  /* 0x000000ffff217224 */ /* 0x000fe200008e062b */
[----:B------:R-:W-:Y:S01]  /*8330*/  LOP3.LUT R30, R0, 0x70, R5, 0x78, !PT ;  /* 0x00000070001e7812 */ /* 0x000fe200078e7805 */
[----:B------:R1:W-:Y:S01]  /*8340*/  ST.E desc[UR46][R36.64], RZ ;  /* 0x000000ff24007985 */ /* 0x0003e2000c10192e */
[----:B------:R-:W-:-:S02]  /*8350*/  SHF.R.U64 R0, R3, 0x3, R29 ;  /* 0x0000000303007819 */ /* 0x000fc4000000121d */
[----:B------:R-:W-:Y:S01]  /*8360*/  SHF.R.U64 R5, R2, 0x3, R33 ;  /* 0x0000000302057819 */ /* 0x000fe20000001221 */
[----:B------:R1:W-:Y:S01]  /*8370*/  ST.E desc[UR46][R30.64], RZ ;  /* 0x000000ff1e007985 */ /* 0x0003e2000c10192e */
[----:B------:R-:W-:Y:S02]  /*8380*/  LOP3.LUT R28, R3, 0x70, R0, 0x78, !PT ;  /* 0x00000070031c7812 */ /* 0x000fe400078e7800 */
[----:B------:R-:W-:Y:S02]  /*8390*/  IADD3 R0, P0, PT, R42, 0x7600, RZ ;  /* 0x000076002a007810 */ /* 0x000fe40007f1e0ff */
[----:B------:R-:W-:Y:S02]  /*83a0*/  LOP3.LUT R32, R2, 0x70, R5, 0x78, !PT ;  /* 0x0000007002207812 */ /* 0x000fe400078e7805 */
[C---:B------:R-:W-:Y:S01]  /*83b0*/  IADD3 R2, P1, PT, R42.reuse, 0x7c00, RZ ;  /* 0x00007c002a027810 */ /* 0x040fe20007f3e0ff */
[--C-:B------:R-:W-:Y:S01]  /*83c0*/  IMAD.X R23, RZ, RZ, R43.reuse, P0 ;  /* 0x000000ffff177224 */ /* 0x100fe200000e062b */
[----:B------:R-:W-:Y:S01]  /*83d0*/  IADD3 R3, P0, PT, R42, 0x7e00, RZ ;  /* 0x00007e002a037810 */ /* 0x000fe20007f1e0ff */
[----:B------:R1:W-:Y:S02]  /*83e0*/  ST.E desc[UR46][R32.64], RZ ;  /* 0x000000ff20007985 */ /* 0x0003e4000c10192e */
[----:B------:R-:W-:Y:S01]  /*83f0*/  IMAD.X R27, RZ, RZ, R43, P1 ;  /* 0x000000ffff1b7224 */ /* 0x000fe200008e062b */
[C---:B------:R-:W-:Y:S01]  /*8400*/  SHF.R.U64 R5, R0.reuse, 0x3, R23 ;  /* 0x0000000300057819 */ /* 0x040fe20000001217 */
[----:B------:R-:W-:Y:S01]  /*8410*/  IMAD.X R25, RZ, RZ, R43, P0 ;  /* 0x000000ffff197224 */ /* 0x000fe200000e062b */
[----:B------:R1:W-:Y:S02]  /*8420*/  ST.E desc[UR46][R28.64], RZ ;  /* 0x000000ff1c007985 */ /* 0x0003e4000c10192e */
[----:B------:R-:W-:-:S02]  /*8430*/  LOP3.LUT R22, R0, 0x70, R5, 0x78, !PT ;  /* 0x0000007000167812 */ /* 0x000fc400078e7805 */
[C---:B------:R-:W-:Y:S02]  /*8440*/  SHF.R.U64 R5, R2.reuse, 0x3, R27 ;  /* 0x0000000302057819 */ /* 0x040fe4000000121b */
[C---:B------:R-:W-:Y:S01]  /*8450*/  SHF.R.U64 R0, R3.reuse, 0x3, R25 ;  /* 0x0000000303007819 */ /* 0x040fe20000001219 */
[----:B------:R1:W-:Y:S01]  /*8460*/  ST.E desc[UR46][R22.64], RZ ;  /* 0x000000ff16007985 */ /* 0x0003e2000c10192e */
[----:B------:R-:W-:Y:S02]  /*8470*/  LOP3.LUT R26, R2, 0x70, R5, 0x78, !PT ;  /* 0x00000070021a7812 */ /* 0x000fe400078e7805 */
[----:B------:R-:W-:Y:S01]  /*8480*/  LOP3.LUT R24, R3, 0x70, R0, 0x78, !PT ;  /* 0x0000007003187812 */ /* 0x000fe200078e7800 */
[----:B------:R-:W2:Y:S02]  /*8490*/  S2R R2, SR_CTAID.Z ;  /* 0x0000000000027919 */ /* 0x000ea40000002700 */
[----:B------:R1:W-:Y:S01]  /*84a0*/  ST.E desc[UR46][R26.64], RZ ;  /* 0x000000ff1a007985 */ /* 0x0003e2000c10192e */
[----:B------:R-:W3:Y:S03]  /*84b0*/  S2R R0, SR_CTAID.Y ;  /* 0x0000000000007919 */ /* 0x000ee60000002600 */
[----:B------:R1:W-:Y:S01]  /*84c0*/  ST.E desc[UR46][R24.64], RZ ;  /* 0x000000ff18007985 */ /* 0x0003e2000c10192e */
[----:B------:R-:W-:Y:S05]  /*84d0*/  @!P6 BRA `(.L_x_151) ;  /* 0x000000000090e947 */ /* 0x000fea0003800000 */
[----:B------:R-:W4:Y:S01]  /*84e0*/  LDCU UR4, c[0x0][0x380] ;  /* 0x00007000ff0477ac */ /* 0x000f220008000800 */
[----:B------:R-:W-:Y:S01]  /*84f0*/  IADD3 R3, PT, PT, R18, UR37, RZ ;  /* 0x0000002512037c10 */ /* 0x000fe2000fffe0ff */
[----:B------:R-:W-:Y:S03]  /*8500*/  BSSY.RECONVERGENT B0, `(.L_x_151) ;  /* 0x0000021000007945 */ /* 0x000fe60003800200 */
[----:B----4-:R-:W-:-:S13]  /*8510*/  ISETP.GE.AND P0, PT, R3, UR4, PT ;  /* 0x0000000403007c0c */ /* 0x010fda000bf06270 */
[----:B------:R-:W-:Y:S05]  /*8520*/  @P0 BRA `(.L_x_152) ;  /* 0x0000000000780947 */ /* 0x000fea0003800000 */
[----:B------:R-:W1:Y:S01]  /*8530*/  LDCU UR4, c[0x0][0x38c] ;  /* 0x00007180ff0477ac */ /* 0x000e620008000800 */
[----:B------:R-:W2:Y:S01]  /*8540*/  LDCU UR5, c[0x0][0x890] ;  /* 0x00011200ff0577ac */ /* 0x000ea20008000800 */
[----:B------:R-:W4:Y:S01]  /*8550*/  LDCU.64 UR6, c[0x0][0x888] ;  /* 0x00011100ff0677ac */ /* 0x000f220008000a00 */
[----:B-1----:R-:W1:Y:S01]  /*8560*/  I2F.U32.RP R8, UR4 ;  /* 0x0000000400087d06 */ /* 0x002e620008209000 */
[----:B------:R-:W-:-:S07]  /*8570*/  ISETP.NE.U32.AND P0, PT, RZ, UR4, PT ;  /* 0x00000004ff007c0c */ /* 0x000fce000bf05070 */
[----:B-1----:R-:W1:Y:S02]  /*8580*/  MUFU.RCP R6, R8 ;  /* 0x0000000800067308 */ /* 0x002e640000001000 */
[----:B-1----:R-:W-:-:S06]  /*8590*/  IADD3 R6, PT, PT, R6, 0xffffffe, RZ ;  /* 0x0ffffffe06067810 */ /* 0x002fcc0007ffe0ff */
[----:B------:R-:W1:Y:S02]  /*85a0*/  F2I.FTZ.U32.TRUNC.NTZ R5, R6 ;  /* 0x0000000600057305 */ /* 0x000e64000021f000 */
[----:B-1----:R-:W-:-:S05]  /*85b0*/  IADD3 R4, PT, PT, RZ, -R5, RZ ;  /* 0x80000005ff047210 */ /* 0x002fca0007ffe0ff */
[----:B------:R-:W-:Y:S02]  /*85c0*/  IMAD R7, R4, UR4, RZ ;  /* 0x0000000404077c24 */ /* 0x000fe4000f8e02ff */
[----:B------:R-:W-:-:S05]  /*85d0*/  HFMA2 R4, -RZ, RZ, 0, 0 ;  /* 0x00000000ff047431 */ /* 0x000fca00000001ff */
[----:B------:R-:W-:-:S04]  /*85e0*/  IMAD.HI.U32 R5, R5, R7, R4 ;  /* 0x0000000705057227 */ /* 0x000fc800078e0004 */
[----:B--2---:R-:W-:Y:S02]  /*85f0*/  IMAD R4, R2, UR5, R3 ;  /* 0x0000000502047c24 */ /* 0x004fe4000f8e0203 */
[----:B---3--:R-:W-:-:S04]  /*8600*/  IMAD.HI.U32 R5, R5, R0, RZ ;  /* 0x0000000005057227 */ /* 0x008fc800078e00ff */
[----:B------:R-:W-:-:S04]  /*8610*/  IMAD.MOV R7, RZ, RZ, -R5 ;  /* 0x000000ffff077224 */ /* 0x000fc800078e0a05 */
[----:B------:R-:W-:-:S05]  /*8620*/  IMAD R7, R7, UR4, R0 ;  /* 0x0000000407077c24 */ /* 0x000fca000f8e0200 */
[----:B------:R-:W-:-:S13]  /*8630*/  ISETP.GE.U32.AND P2, PT, R7, UR4, PT ;  /* 0x0000000407007c0c */ /* 0x000fda000bf46070 */
[----:B------:R-:W-:Y:S02]  /*8640*/  @P2 IADD3 R7, PT, PT, R7, -UR4, RZ ;  /* 0x8000000407072c10 */ /* 0x000fe4000fffe0ff */
[----:B------:R-:W-:Y:S02]  /*8650*/  @P2 IADD3 R5, PT, PT, R5, 0x1, RZ ;  /* 0x0000000105052810 */ /* 0x000fe40007ffe0ff */
[----:B------:R-:W-:Y:S02]  /*8660*/  ISETP.GE.U32.AND P1, PT, R7, UR4, PT ;  /* 0x0000000407007c0c */ /* 0x000fe4000bf26070 */
[----:B------:R-:W1:Y:S11]  /*8670*/  LDC.64 R6, c[0x0][0x880] ;  /* 0x00022000ff067b82 */ /* 0x000e760000000a00 */
[----:B------:R-:W-:Y:S01]  /*8680*/  @P1 VIADD R5, R5, 0x1 ;  /* 0x0000000105051836 */ /* 0x000fe20000000000 */
[----:B------:R-:W-:-:S04]  /*8690*/  @!P0 LOP3.LUT R5, RZ, UR4, RZ, 0x33, !PT ;  /* 0x00000004ff058c12 */ /* 0x000fc8000f8e33ff */
[C---:B------:R-:W-:Y:S01]  /*86a0*/  IADD3 R3, PT, PT, -R5.reuse, RZ, RZ ;  /* 0x000000ff05037210 */ /* 0x040fe20007ffe1ff */
[----:B----4-:R-:W-:-:S04]  /*86b0*/  IMAD R5, R5, UR7, R4 ;  /* 0x0000000705057c24 */ /* 0x010fc8000f8e0204 */
[----:B------:R-:W-:Y:S01]  /*86c0*/  IMAD R4, R3, UR4, R0 ;  /* 0x0000000403047c24 */ /* 0x000fe2000f8e0200 */
[----:B------:R-:W-:-:S03]  /*86d0*/  MOV R3, 0xff800000 ;  /* 0xff80000000037802 */ /* 0x000fc60000000f00 */
[----:B------:R-:W-:-:S04]  /*86e0*/  IMAD R5, R4, UR6, R5 ;  /* 0x0000000604057c24 */ /* 0x000fc8000f8e0205 */
[----:B-1----:R-:W-:-:S05]  /*86f0*/  IMAD.WIDE.U32 R6, R5, 0x4, R6 ;  /* 0x0000000405067825 */ /* 0x002fca00078e0006 */
[----:B------:R4:W-:Y:S02]  /*8700*/  STG.E desc[UR46][R6.64], R3 ;  /* 0x0000000306007986 */ /* 0x0009e4000c10192e */
.L_x_152:
[----:B------:R-:W-:Y:S05]  /*8710*/  BSYNC.RECONVERGENT B0 ;  /* 0x0000000000007941 */ /* 0x000fea0003800200 */
.L_x_151:
[----:B------:R-:W-:-:S09]  /*8720*/  UISETP.NE.AND UP0, UPT, UR41, URZ, UPT ;  /* 0x000000ff2900728c */ /* 0x000fd2000bf05270 */
[----:B------:R-:W-:Y:S05]  /*8730*/  BRA.U UP0, `(.L_x_153) ;  /* 0x0000000100047547 */ /* 0x000fea000b800000 */
[----:B------:R-:W-:Y:S05]  /*8740*/  BPT.TRAP 0x1 ;  /* 0x000000040000795c */ /* 0x000fea0000300000 */
.L_x_153:
[C---:B-1--4-:R-:W-:Y:S01]  /*8750*/  IADD3 R7, P0, PT, R42.reuse, 0x8800, RZ ;  /* 0x000088002a077810 */ /* 0x052fe20007f1e0ff */
[----:B------:R1:W-:Y:S01]  /*8760*/  SYNCS.ARRIVE.TRANS64.A1T0 RZ, [R17+URZ+0x280b0], RZ ;  /* 0x0280b0ff11ff79a7 */ /* 0x0003e200081000ff */
[C---:B------:R-:W-:Y:S01]  /*8770*/  IADD3 R3, P2, PT, R42.reuse, 0x8000, RZ ;  /* 0x000080002a037810 */ /* 0x040fe20007f5e0ff */
[----:B------:R-:W-:Y:S01]  /*8780*/  UISETP.NE.AND UP0, UPT, UR41, URZ, UPT ;  /* 0x000000ff2900728c */ /* 0x000fe2000bf05270 */
[C---:B------:R-:W-:Y:S01]  /*8790*/  IADD3 R5, P1, PT, R42.reuse, 0x8200, RZ ;  /* 0x000082002a057810 */ /* 0x040fe20007f3e0ff */
[--C-:B------:R-:W-:Y:S01]  /*87a0*/  IMAD.X R49, RZ, RZ, R43.reuse, P0 ;  /* 0x000000ffff317224 */ /* 0x100fe200000e062b */
[----:B------:R-:W-:Y:S01]  /*87b0*/  IADD3 R9, P0, PT, R42, 0x9800, RZ ;  /* 0x000098002a097810 */ /* 0x000fe20007f1e0ff */
[--C-:B------:R-:W-:Y:S02]  /*87c0*/  IMAD.X R53, RZ, RZ, R43.reuse, P2 ;  /* 0x000000ffff357224 */ /* 0x100fe400010e062b */
[----:B------:R-:W-:Y:S01]  /*87d0*/  IMAD.X R51, RZ, RZ, R43, P1 ;  /* 0x000000ffff337224 */ /* 0x000fe200008e062b */
[----:B------:R-:W-:Y:S01]  /*87e0*/  SHF.R.U64 R8, R7, 0x3, R49 ;  /* 0x0000000307087819 */ /* 0x000fe20000001231 */
[----:B------:R-:W-:Y:S01]  /*87f0*/  IMAD.X R39, RZ, RZ, R43, P0 ;  /* 0x000000ffff277224 */ /* 0x000fe200000e062b */
[----:B------:R-:W-:-:S02]  /*8800*/  SHF.R.U64 R4, R3, 0x3, R53 ;  /* 0x0000000303047819 */ /* 0x000fc40000001235 */
[----:B------:R-:W-:Y:S02]  /*8810*/  SHF.R.U64 R6, R5, 0x3, R51 ;  /* 0x0000000305067819 */ /* 0x000fe40000001233 */
[----:B------:R-:W-:Y:S02]  /*8820*/  LOP3.LUT R48, R7, 0x70, R8, 0x78, !PT ;  /* 0x0000007007307812 */ /* 0x000fe400078e7808 */
[----:B------:R-:W-:Y:S02]  /*8830*/  LOP3.LUT R52, R3, 0x70, R4, 0x78, !PT ;  /* 0x0000007003347812 */ /* 0x000fe400078e7804 */
[----:B------:R-:W-:Y:S02]  /*8840*/  LOP3.LUT R50, R5, 0x70, R6, 0x78, !PT ;  /* 0x0000007005327812 */ /* 0x000fe400078e7806 */
[C---:B------:R-:W-:Y:S01]  /*8850*/  IADD3 R7, P1, PT, R42.reuse, 0x9200, RZ ;  /* 0x000092002a077810 */ /* 0x040fe20007f3e0ff */
[----:B------:R-:W-:Y:S01]  /*8860*/  ST.E desc[UR46][R52.64], RZ ;  /* 0x000000ff34007985 */ /* 0x000fe2000c10192e */
[----:B------:R-:W-:-:S02]  /*8870*/  IADD3 R3, P3, PT, R42, 0x8a00, RZ ;  /* 0x00008a002a037810 */ /* 0x000fc40007f7e0ff */
[----:B------:R-:W-:Y:S01]  /*8880*/  IADD3 R5, P2, PT, R42, 0x9000, RZ ;  /* 0x000090002a057810 */ /* 0x000fe20007f5e0ff */
[----:B------:R-:W-:Y:S01]  /*8890*/  IMAD.X R41, RZ, RZ, R43, P1 ;  /* 0x000000ffff297224 */ /* 0x000fe200008e062b */
[----:B------:R-:W-:Y:S01]  /*88a0*/  SHF.R.U64 R10, R9, 0x3, R39 ;  /* 0x00000003090a7819 */ /* 0x000fe20000001227 */
[--C-:B------:R-:W-:Y:S01]  /*88b0*/  IMAD.X R47, RZ, RZ, R43.reuse, P3 ;  /* 0x000000ffff2f7224 */ /* 0x100fe200018e062b */
[----:B------:R-:W-:Y:S01]  /*88c0*/  ST.E desc[UR46][R50.64], RZ ;  /* 0x000000ff32007985 */ /* 0x000fe2000c10192e */
[----:B------:R-:W-:Y:S01]  /*88d0*/  IMAD.X R45, RZ, RZ, R43, P2 ;  /* 0x000000ffff2d7224 */ /* 0x000fe200010e062b */
[----:B------:R-:W-:Y:S02]  /*88e0*/  SHF.R.U64 R8, R7, 0x3, R41 ;  /* 0x0000000307087819 */ /* 0x000fe40000001229 */
[----:B------:R-:W-:Y:S01]  /*88f0*/  SHF.R.U64 R4, R3, 0x3, R47 ;  /* 0x0000000303047819 */ /* 0x000fe2000000122f */
[----:B------:R-:W-:Y:S01]  /*8900*/  ST.E desc[UR46][R48.64], RZ ;  /* 0x000000ff30007985 */ /* 0x000fe2000c10192e */
[----:B------:R-:W-:-:S02]  /*8910*/  SHF.R.U64 R6, R5, 0x3, R45 ;  /* 0x0000000305067819 */ /* 0x000fc4000000122d */
[----:B------:R-:W-:Y:S02]  /*8920*/  LOP3.LUT R40, R7, 0x70, R8, 0x78, !PT ;  /* 0x0000007007287812 */ /* 0x000fe400078e7808 */
[----:B------:R-:W-:Y:S02]  /*8930*/  LOP3.LUT R38, R9, 0x70, R10, 0x78, !PT ;  /* 0x0000007009267812 */ /* 0x000fe400078e780a */
[----:B------:R-:W-:Y:S02]  /*8940*/  LOP3.LUT R46, R3, 0x70, R4, 0x78, !PT ;  /* 0x00000070032e7812 */ /* 0x000fe400078e7804 */
[----:B------:R-:W-:Y:S02]  /*8950*/  LOP3.LUT R44, R5, 0x70, R6, 0x78, !PT ;  /* 0x00000070052c7812 */ /* 0x000fe400078e7806 */
[C---:B------:R-:W-:Y:S01]  /*8960*/  IADD3 R7, P1, PT, R42.reuse, 0xa200, RZ ;  /* 0x0000a2002a077810 */ /* 0x040fe20007f3e0ff */
[----:B------:R-:W-:Y:S01]  /*8970*/  ST.E desc[UR46][R46.64], RZ ;  /* 0x000000ff2e007985 */ /* 0x000fe2000c10192e */
[----:B------:R-:W-:-:S02]  /*8980*/  IADD3 R9, P0, PT, R42, 0xa800, RZ ;  /* 0x0000a8002a097810 */ /* 0x000fc40007f1e0ff */
[C---:B------:R-:W-:Y:S01]  /*8990*/  IADD3 R3, P3, PT, R42.reuse, 0x9a00, RZ ;  /* 0x00009a002a037810 */ /* 0x040fe20007f7e0ff */
[--C-:B------:R-:W-:Y:S01]  /*89a0*/  IMAD.X R33, RZ, RZ, R43.reuse, P1 ;  /* 0x000000ffff217224 */ /* 0x100fe200008e062b */
[----:B------:R-:W-:Y:S01]  /*89b0*/  IADD3 R5, P2, PT, R42, 0xa000, RZ ;  /* 0x0000a0002a057810 */ /* 0x000fe20007f5e0ff */
[--C-:B------:R-:W-:Y:S01]  /*89c0*/  IMAD.X R31, RZ, RZ, R43.reuse, P0 ;  /* 0x000000ffff1f7224 */ /* 0x100fe200000e062b */
[----:B------:R-:W-:Y:S01]  /*89d0*/  ST.E desc[UR46][R44.64], RZ ;  /* 0x000000ff2c007985 */ /* 0x000fe2000c10192e */
[----:B------:R-:W-:Y:S01]  /*89e0*/  IMAD.X R37, RZ, RZ, R43, P3 ;  /* 0x000000ffff257224 */ /* 0x000fe200018e062b */
[----:B------:R-:W-:Y:S01]  /*89f0*/  SHF.R.U64 R8, R7, 0x3, R33 ;  /* 0x0000000307087819 */ /* 0x000fe20000001221 */
[----:B------:R-:W-:Y:S01]  /*8a00*/  IMAD.X R35, RZ, RZ, R43, P2 ;  /* 0x000000ffff237224 */ /* 0x000fe200010e062b */
[----:B------:R-:W-:Y:S01]  /*8a10*/  SHF.R.U64 R10, R9, 0x3, R31 ;  /* 0x00000003090a7819 */ /* 0x000fe2000000121f */
[----:B------:R-:W-:Y:S01]  /*8a20*/  ST.E desc[UR46][R40.64], RZ ;  /* 0x000000ff28007985 */ /* 0x000fe2000c10192e */
[----:B------:R-:W-:-:S02]  /*8a30*/  SHF.R.U64 R4, R3, 0x3, R37 ;  /* 0x0000000303047819 */ /* 0x000fc40000001225 */
[----:B------:R-:W-:Y:S01]  /*8a40*/  SHF.R.U64 R6, R5, 0x3, R35 ;  /* 0x0000000305067819 */ /* 0x000fe20000001223 */
[----:B------:R-:W-:Y:S01]  /*8a50*/  ST.E desc[UR46][R38.64], RZ ;  /* 0x000000ff26007985 */ /* 0x000fe2000c10192e */
[----:B------:R-:W-:Y:S02]  /*8a60*/  LOP3.LUT R32, R7, 0x70, R8, 0x78, !PT ;  /* 0x0000007007207812 */ /* 0x000fe400078e7808 */
[----:B------:R-:W-:Y:S01]  /*8a70*/  LOP3.LUT R30, R9, 0x70, R10, 0x78, !PT ;  /* 0x00000070091e7812 */ /* 0x000fe200078e780a */
[----:B------:R-:W-:Y:S01]  /*8a80*/  STL [R1+0xc8], R46 ;  /* 0x0000c82e01007387 */ /* 0x000fe20000100800 */
        /* <DEDUP_REMOVED lines=43> */
[----:B------:R4:W-:Y:S01]  /*8d40*/  ST.E desc[UR46][R20.64], RZ ;  /* 0x000000ff14007985 */ /* 0x0009e2000c10192e */
        /* <DEDUP_REMOVED lines=13> */
[----:B------:R5:W-:Y:S01]  /*8e20*/  ST.E desc[UR46][R10.64], RZ ;  /* 0x000000ff0a007985 */ /* 0x000be2000c10192e */
        /* <DEDUP_REMOVED lines=28> */
[--C-:B----4-:R-:W-:Y:S01]  /*8ff0*/  IMAD.X R21, RZ, RZ, R43.reuse, P2 ;  /* 0x000000ffff157224 */ /* 0x110fe200010e062b */
[C---:B------:R-:W-:Y:S01]  /*9000*/  IADD3 R5, P5, PT, R42.reuse, 0xf000, RZ ;  /* 0x0000f0002a057810 */ /* 0x040fe20007fbe0ff */
[----:B------:R4:W-:Y:S01]  /*9010*/  STL.64 [R1+0xb0], R8 ;  /* 0x0000b00801007387 */ /* 0x0009e20000100a00 */
[C---:B------:R-:W-:Y:S01]  /*9020*/  IADD3 R6, P4, PT, R42.reuse, 0xf200, RZ ;  /* 0x0000f2002a067810 */ /* 0x040fe20007f9e0ff */
[--C-:B------:R-:W-:Y:S01]  /*9030*/  IMAD.X R47, RZ, RZ, R43.reuse, P0 ;  /* 0x000000ffff2f7224 */ /* 0x100fe200000e062b */
[C---:B------:R-:W-:Y:S01]  /*9040*/  IADD3 R7, P3, PT, R42.reuse, 0xf800, RZ ;  /* 0x0000f8002a077810 */ /* 0x040fe20007f7e0ff */
[----:B------:R-:W-:Y:S01]  /*9050*/  STL [R1+0x4c], R21 ;  /* 0x00004c1501007387 */ /* 0x000fe20000100800 */
[C---:B-----5:R-:W-:Y:S02]  /*9060*/  IADD3 R10, P0, PT, R42.reuse, 0x8600, RZ ;  /* 0x000086002a0a7810 */ /* 0x060fe40007f1e0ff */
[C---:B------:R-:W-:Y:S01]  /*9070*/  IADD3 R14, P2, PT, R42.reuse, 0x9600, RZ ;  /* 0x000096002a0e7810 */ /* 0x040fe20007f5e0ff */
[----:B------:R5:W-:Y:S04]  /*9080*/  STL.64 [R1+0xb8], R6 ;  /* 0x0000b80601007387 */ /* 0x000be80000100a00 */
[----:B------:R-:W-:Y:S04]  /*9090*/  ST.E desc[UR46][R66.64], RZ ;  /* 0x000000ff42007985 */ /* 0x000fe8000c10192e */
[----:B------:R-:W-:Y:S04]  /*90a0*/  ST.E desc[UR46][R64.64], RZ ;  /* 0x000000ff40007985 */ /* 0x000fe8000c10192e */
[----:B------:R-:W-:Y:S04]  /*90b0*/  STL [R1+0x6c], R47 ;  /* 0x00006c2f01007387 */ /* 0x000fe80000100800 */
[----:B------:R-:W-:Y:S01]  /*90c0*/  ST.E desc[UR46][R62.64], RZ ;  /* 0x000000ff3e007985 */ /* 0x000fe2000c10192e */
[----:B----4-:R-:W-:Y:S01]  /*90d0*/  IMAD.X R9, RZ, RZ, R43, P5 ;  /* 0x000000ffff097224 */ /* 0x010fe200028e062b */
[----:B------:R-:W-:-:S04]  /*90e0*/  IADD3 R11, P5, PT, R42, 0x8c00, RZ ;  /* 0x00008c002a0b7810 */ /* 0x000fc80007fbe0ff */
[----:B------:R4:W-:Y:S01]  /*90f0*/  STL.64 [R1+0xc0], R8 ;  /* 0x0000c00801007387 */ /* 0x0009e20000100a00 */
[----:B-----5:R-:W-:-:S03]  /*9100*/  IMAD.X R7, RZ, RZ, R43, P4 ;  /* 0x000000ffff077224 */ /* 0x020fc600020e062b */
[----:B------:R5:W-:Y:S01]  /*9110*/  STL.64 [R1+0xa0], R10 ;  /* 0x0000a00a01007387 */ /* 0x000be20000100a00 */
[----:B------:R-:W-:-:S03]  /*9120*/  IADD3 R12, P4, PT, R42, 0x8e00, RZ ;  /* 0x00008e002a0c7810 */ /* 0x000fc60007f9e0ff */
[----:B------:R-:W-:Y:S01]  /*9130*/  STL [R1+0x5c], R7 ;  /* 0x00005c0701007387 */ /* 0x000fe20000100800 */
[----:B----4-:R-:W-:-:S03]  /*9140*/  IMAD.MOV.U32 R8, RZ, RZ, R46 ;  /* 0x000000ffff087224 */ /* 0x010fc600078e002e */
[----:B------:R4:W2:Y:S01]  /*9150*/  LDL.LU R46, [R1+0xc8] ;  /* 0x0000c800012e7983 */ /* 0x0008a20000300800 */
[----:B-----5:R-:W-:Y:S01]  /*9160*/  IMAD.X R11, RZ, RZ, R43, P3 ;  /* 0x000000ffff0b7224 */ /* 0x020fe200018e062b */
[----:B------:R-:W-:-:S05]  /*9170*/  IADD3 R13, P3, PT, R42, 0x9400, RZ ;  /* 0x000094002a0d7810 */ /* 0x000fca0007f7e0ff */
[----:B------:R5:W-:Y:S01]  /*9180*/  STL.64 [R1+0x90], R12 ;  /* 0x0000900c01007387 */ /* 0x000be20000100a00 */
[----:B------:R-:W-:Y:S01]  /*9190*/  IMAD.X R9, RZ, RZ, R43, P3 ;  /* 0x000000ffff097224 */ /* 0x000fe200018e062b */
[----:B------:R-:W-:-:S04]  /*91a0*/  IADD3 R21, P3, PT, R42, 0xac00, RZ ;  /* 0x0000ac002a157810 */ /* 0x000fc80007f7e0ff */
[----:B------:R3:W-:Y:S01]  /*91b0*/  STL [R1+0x24], R9 ;  /* 0x0000240901007387 */ /* 0x0007e20000100800 */
[----:B-----5:R-:W-:Y:S01]  /*91c0*/  IMAD.X R13, RZ, RZ, R43, P1 ;  /* 0x000000ffff0d7224 */ /* 0x020fe200008e062b */
[----:B------:R-:W-:Y:S01]  /*91d0*/  IADD3 R15, P1, PT, R42, 0x9c00, RZ ;  /* 0x00009c002a0f7810 */ /* 0x000fe20007f3e0ff */
[----:B---3--:R-:W-:-:S03]  /*91e0*/  IMAD.MOV.U32 R9, RZ, RZ, R47 ;  /* 0x000000ffff097224 */ /* 0x008fc600078e002f */
[----:B------:R3:W-:Y:S04]  /*91f0*/  STL.64 [R1+0xa8], R12 ;  /* 0x0000a80c01007387 */ /* 0x0007e80000100a00 */
[----:B------:R5:W-:Y:S01]  /*9200*/  STL.64 [R1+0x78], R14 ;  /* 0x0000780e01007387 */ /* 0x000be20000100a00 */
[----:B---3--:R-:W-:Y:S01]  /*9210*/  IMAD.X R13, RZ, RZ, R43, P0 ;  /* 0x000000ffff0d7224 */ /* 0x008fe200000e062b */
[C---:B------:R-:W-:Y:S01]  /*9220*/  IADD3 R16, P0, PT, R42.reuse, 0x9e00, RZ ;  /* 0x00009e002a107810 */ /* 0x040fe20007f1e0ff */
[----:B------:R-:W-:Y:S02]  /*9230*/  IMAD.MOV.U32 R9, RZ, RZ, R47 ;  /* 0x000000ffff097224 */ /* 0x000fe400078e002f */
[----:B-----5:R-:W-:Y:S01]  /*9240*/  IMAD.X R15, RZ, RZ, R43, P5 ;  /* 0x000000ffff0f7224 */ /* 0x020fe200028e062b */
[----:B------:R3:W-:Y:S01]  /*9250*/  STL [R1+0x3c], R13 ;  /* 0x00003c0d01007387 */ /* 0x0007e20000100800 */
[----:B------:R-:W-:-:S02]  /*9260*/  IADD3 R19, P5, PT, R42, 0xa400, RZ ;  /* 0x0000a4002a137810 */ /* 0x000fc40007fbe0ff */
[C---:B------:R-:W-:Y:S01]  /*9270*/  SHF.R.U64 R4, R3.reuse, 0x3, R9 ;  /* 0x0000000303047819 */ /* 0x040fe20000001209 */
[----:B------:R5:W-:Y:S04]  /*9280*/  STL.64 [R1+0x98], R14 ;  /* 0x0000980e01007387 */ /* 0x000be80000100a00 */
[----:B------:R1:W-:Y:S04]  /*9290*/  STL.64 [R1+0x80], R16 ;  /* 0x0000801001007387 */ /* 0x0003e80000100a00 */
[----:B---3--:R4:W3:Y:S01]  /*92a0*/  LDL.64 R12, [R1+0x58] ;  /* 0x00005800010c7983 */ /* 0x0088e20000100a00 */
[----:B------:R-:W-:-:S03]  /*92b0*/  LOP3.LUT R8, R3, 0x70, R4, 0x78, !PT ;  /* 0x0000007003087812 */ /* 0x000fc600078e7804 */
[----:B------:R-:W-:Y:S01]  /*92c0*/  STL.64 [R1+0x88], R18 ;  /* 0x0000881201007387 */ /* 0x000fe20000100a00 */
[----:B-----5:R-:W-:-:S03]  /*92d0*/  IMAD.X R15, RZ, RZ, R43, P2 ;  /* 0x000000ffff0f7224 */ /* 0x020fc600010e062b */
[----:B------:R5:W-:Y:S01]  /*92e0*/  STL [R1+0x68], R8 ;  /* 0x0000680801007387 */ /* 0x000be20000100800 */
[----:B-1----:R-:W-:Y:S01]  /*92f0*/  IMAD.X R17, RZ, RZ, R43, P4 ;  /* 0x000000ffff117224 */ /* 0x002fe200020e062b */
[----:B------:R-:W-:Y:S01]  /*9300*/  IADD3 R20, P4, PT, R42, 0xa600, RZ ;  /* 0x0000a6002a147810 */ /* 0x000fe20007f9e0ff */
[----:B---3--:R-:W-:Y:S01]  /*9310*/  IMAD.MOV.U32 R13, RZ, RZ, R7 ;  /* 0x000000ffff0d7224 */ /* 0x008fe200078e0007 */
[----:B-----5:R-:W3:Y:S04]  /*9320*/  LDL.LU.64 R8, [R1+0xc0] ;  /* 0x0000c00001087983 */ /* 0x020ee80000300a00 */
[----:B------:R-:W5:Y:S04]  /*9330*/  LDL.LU.64 R6, [R1+0xb8] ;  /* 0x0000b80001067983 */ /* 0x000f680000300a00 */
[----:B------:R1:W-:Y:S04]  /*9340*/  STL [R1+0x1c], R15 ;  /* 0x00001c0f01007387 */ /* 0x0003e80000100800 */
[----:B------:R-:W4:Y:S04]  /*9350*/  LDL.64 R18, [R1+0x38] ;  /* 0x0000380001127983 */ /* 0x000f280000100a00 */
[----:B------:R-:W-:Y:S04]  /*9360*/  STL [R1+0x2c], R17 ;  /* 0x00002c1101007387 */ /* 0x000fe80000100800 */
[----:B-1----:R-:W2:Y:S01]  /*9370*/  LDL.64 R14, [R1+0x48] ;  /* 0x00004800010e7983 */ /* 0x002ea20000100a00 */
[----:B---3--:R-:W-:-:S04]  /*9380*/  SHF.R.U64 R4, R5, 0x3, R9 ;  /* 0x0000000305047819 */ /* 0x008fc80000001209 */
[----:B------:R-:W-:Y:S02]  /*9390*/  LOP3.LUT R8, R5, 0x70, R4, 0x78, !PT ;  /* 0x0000007005087812 */ /* 0x000fe400078e7804 */
[----:B-----5:R-:W-:-:S03]  /*93a0*/  SHF.R.U64 R3, R6, 0x3, R13 ;  /* 0x0000000306037819 */ /* 0x020fc6000000120d */
[----:B------:R1:W-:Y:S01]  /*93b0*/  STL.64 [R1+0x60], R8 ;  /* 0x0000600801007387 */ /* 0x0003e20000100a00 */
[----:B------:R-:W-:-:S05]  /*93c0*/  LOP3.LUT R12, R6, 0x70, R3, 0x78, !PT ;  /* 0x00000070060c7812 */ /* 0x000fca00078e7803 */
[----:B------:R3:W-:Y:S04]  /*93d0*/  STL [R1+0x58], R12 ;  /* 0x0000580c01007387 */ /* 0x0007e80000100800 */
[----:B-1----:R-:W5:Y:S04]  /*93e0*/  LDL.LU.64 R8, [R1+0xb0] ;  /* 0x0000b00001087983 */ /* 0x002f680000300a00 */
[----:B---3--:R-:W3:Y:S01]  /*93f0*/  LDL.LU.64 R12, [R1+0xa8] ;  /* 0x0000a800010c7983 */ /* 0x008ee20000300a00 */
[----:B------:R-:W-:-:S04]  /*9400*/  SHF.R.U64 R4, R7, 0x3, R11 ;  /* 0x0000000307047819 */ /* 0x000fc8000000120b */
[----:B------:R-:W-:Y:S01]  /*9410*/  LOP3.LUT R10, R7, 0x70, R4, 0x78, !PT ;  /* 0x00000070070a7812 */ /* 0x000fe200078e7804 */
[----:B--2---:R-:W-:Y:S01]  /*9420*/  IMAD.MOV.U32 R5, RZ, RZ, R15 ;  /* 0x000000ffff057224 */ /* 0x004fe200078e000f */
[----:B------:R-:W2:Y:S04]  /*9430*/  LDL.LU.64 R6, [R1+0x18] ;  /* 0x0000180001067983 */ /* 0x000ea80000300a00 */
[----:B------:R1:W-:Y:S01]  /*9440*/  STL.64 [R1+0x50], R10 ;  /* 0x0000500a01007387 */ /* 0x0003e20000100a00 */
[----:B------:R-:W-:-:S03]  /*9450*/  IMAD.MOV.U32 R4, RZ, RZ, R14 ;  /* 0x000000ffff047224 */ /* 0x000fc600078e000e */
[----:B-1----:R-:W4:Y:S01]  /*9460*/  LDL.LU.64 R10, [R1+0xa0] ;  /* 0x0000a000010a7983 */ /* 0x002f220000300a00 */
[----:B-----5:R-:W-:-:S03]  /*9470*/  SHF.R.U64 R3, R8, 0x3, R15 ;  /* 0x0000000308037819 */ /* 0x020fc6000000120f */
[----:B------:R-:W5:Y:S01]  /*9480*/  LDL.LU.64 R14, [R1+0x98] ;  /* 0x00009800010e7983 */ /* 0x000f620000300a00 */
[----:B------:R-:W-:-:S05]  /*9490*/  LOP3.LUT R4, R8, 0x70, R3, 0x78, !PT ;  /* 0x0000007008047812 */ /* 0x000fca00078e7803 */
[----:B------:R3:W-:Y:S02]  /*94a0*/  STL [R1+0x48], R4 ;  /* 0x0000480401007387 */ /* 0x0007e40000100800 */
[----:B---3--:R-:W-:-:S04]  /*94b0*/  SHF.R.U64 R4, R9, 0x3, R13 ;  /* 0x0000000309047819 */ /* 0x008fc8000000120d */
[----:B------:R-:W-:Y:S02]  /*94c0*/  LOP3.LUT R12, R9, 0x70, R4, 0x78, !PT ;  /* 0x00000070090c7812 */ /* 0x000fe400078e7804 */
[----:B------:R-:W3:Y:S04]  /*94d0*/  LDL.LU.64 R8, [R1+0x20] ;  /* 0x0000200001087983 */ /* 0x000ee80000300a00 */
[----:B------:R1:W-:Y:S04]  /*94e0*/  STL.64 [R1+0x40], R12 ;  /* 0x0000400c01007387 */ /* 0x0003e80000100a00 */
[----:B-1----:R-:W2:Y:S01]  /*94f0*/  LDL.LU.64 R12, [R1+0x90] ;  /* 0x00009000010c7983 */ /* 0x002ea20000300a00 */
[----:B----4-:R-:W-:Y:S01]  /*9500*/  SHF.R.U64 R3, R10, 0x3, R19 ;  /* 0x000000030a037819 */ /* 0x010fe20000001213 */
[----:B------:R-:W-:-:S03]  /*9510*/  IMAD.MOV.U32 R4, RZ, RZ, R18 ;  /* 0x000000ffff047224 */ /* 0x000fc600078e0012 */
[----:B------:R-:W-:-:S05]  /*9520*/  LOP3.LUT R4, R10, 0x70, R3, 0x78, !PT ;  /* 0x000000700a047812 */ /* 0x000fca00078e7803 */
[----:B------:R5:W-:Y:S01]  /*9530*/  STL [R1+0x38], R4 ;  /* 0x0000380401007387 */ /* 0x000be20000100800 */
[----:B------:R-:W-:-:S03]  /*9540*/  IMAD.MOV.U32 R5, RZ, RZ, R19 ;  /* 0x000000ffff057224 */ /* 0x000fc600078e0013 */
[----:B------:R-:W4:Y:S01]  /*9550*/  LDL.LU.64 R18, [R1+0x88] ;  /* 0x0000880001127983 */ /* 0x000f220000300a00 */
[----:B-----5:R-:W-:-:S04]  /*9560*/  SHF.R.U64 R4, R11, 0x3, R15 ;  /* 0x000000030b047819 */ /* 0x020fc8000000120f */
[----:B------:R-:W-:Y:S02]  /*9570*/  LOP3.LUT R14, R11, 0x70, R4, 0x78, !PT ;  /* 0x000000700b0e7812 */ /* 0x000fe400078e7804 */
[----:B------:R-:W5:Y:S04]  /*9580*/  LDL.LU.64 R10, [R1+0x28] ;  /* 0x00002800010a7983 */ /* 0x000f680000300a00 */
[----:B------:R1:W-:Y:S04]  /*9590*/  STL.64 [R1+0x30], R14 ;  /* 0x0000300e01007387 */ /* 0x0003e80000100a00 */
[----:B-1----:R-:W4:Y:S01]  /*95a0*/  LDL.LU.64 R14, [R1+0x78] ;  /* 0x00007800010e7983 */ /* 0x002f220000300a00 */
[----:B--2---:R-:W-:-:S03]  /*95b0*/  SHF.R.U64 R3, R12, 0x3, R17 ;  /* 0x000000030c037819 */ /* 0x004fc60000001211 */
[----:B------:R-:W2:Y:S01]  /*95c0*/  LDL.LU.64 R16, [R1+0x80] ;  /* 0x0000800001107983 */ /* 0x000ea20000300a00 */
[----:B------:R-:W-:Y:S01]  /*95d0*/  IMAD.X R93, RZ, RZ, R43, P1 ;  /* 0x000000ffff5d7224 */ /* 0x000fe200008e062b */
[C---:B---3--:R-:W-:Y:S01]  /*95e0*/  SHF.R.U64 R4, R13.reuse, 0x3, R9 ;  /* 0x000000030d047819 */ /* 0x048fe20000001209 */
[--C-:B------:R-:W-:Y:S02]  /*95f0*/  IMAD.X R91, RZ, RZ, R43.reuse, P0 ;  /* 0x000000ffff5b7224 */ /* 0x100fe400000e062b */
[--C-:B------:R-:W-:Y:S01]  /*9600*/  IMAD.X R89, RZ, RZ, R43.reuse, P5 ;  /* 0x000000ffff597224 */ /* 0x100fe200028e062b */
[----:B------:R-:W-:Y:S01]  /*9610*/  LOP3.LUT R8, R13, 0x70, R4, 0x78, !PT ;  /* 0x000000700d087812 */ /* 0x000fe200078e7804 */
[--C-:B------:R-:W-:Y:S01]  /*9620*/  IMAD.X R87, RZ, RZ, R43.reuse, P4 ;  /* 0x000000ffff577224 */ /* 0x100fe200020e062b */
[C---:B------:R-:W-:Y:S01]  /*9630*/  IADD3 R22, P2, PT, R42.reuse, 0xae00, RZ ;  /* 0x0000ae002a167810 */ /* 0x040fe20007f5e0ff */
[----:B------:R-:W-:Y:S01]  /*9640*/  IMAD.X R85, RZ, RZ, R43, P3 ;  /* 0x000000ffff557224 */ /* 0x000fe200018e062b */
[----:B------:R-:W-:-:S02]  /*9650*/  IADD3 R23, P1, PT, R42, 0xb400, RZ ;  /* 0x0000b4002a177810 */ /* 0x000fc40007f3e0ff */
[C---:B------:R-:W-:Y:S01]  /*9660*/  IADD3 R24, P0, PT, R42.reuse, 0xb600, RZ ;  /* 0x0000b6002a187810 */ /* 0x040fe20007f1e0ff */
[--C-:B------:R-:W-:Y:S01]  /*9670*/  IMAD.X R83, RZ, RZ, R43.reuse, P2 ;  /* 0x000000ffff537224 */ /* 0x100fe200010e062b */
        /* <DEDUP_REMOVED lines=12> */
[----:B------:R-:W-:Y:S01]  /*9740*/  IADD3 R31, P5, PT, R42, 0xd400, RZ ;  /* 0x0000d4002a1f7810 */ /* 0x000fe20007fbe0ff */
[----:B------:R-:W-:-:S02]  /*9750*/  IMAD.X R69, RZ, RZ, R43, P1 ;  /* 0x000000ffff457224 */ /* 0x000fc400008e062b */
[--C-:B------:R-:W-:Y:S02]  /*9760*/  IMAD.X R67, RZ, RZ, R43.reuse, P0 ;  /* 0x000000ffff437224 */ /* 0x100fe400000e062b */
[----:B------:R-:W-:Y:S01]  /*9770*/  IMAD.X R65, RZ, RZ, R43, P5 ;  /* 0x000000ffff417224 */ /* 0x000fe200028e062b */
[----:B-----5:R-:W-:Y:S02]  /*9780*/  LOP3.LUT R10, R12, 0x70, R3, 0x78, !PT ;  /* 0x000000700c0a7812 */ /* 0x020fe400078e7803 */
[----:B------:R-:W3:Y:S01]  /*9790*/  LDL.LU.64 R12, [R1+0x30] ;  /* 0x00003000010c7983 */ /* 0x000ee20000300a00 */
[C---:B----4-:R-:W-:Y:S02]  /*97a0*/  SHF.R.U64 R3, R14.reuse, 0x3, R7 ;  /* 0x000000030e037819 */ /* 0x050fe40000001207 */
[----:B------:R-:W-:Y:S02]  /*97b0*/  SHF.R.U64 R4, R15, 0x3, R93 ;  /* 0x000000030f047819 */ /* 0x000fe4000000125d */
[----:B------:R-:W-:-:S02]  /*97c0*/  LOP3.LUT R6, R14, 0x70, R3, 0x78, !PT ;  /* 0x000000700e067812 */ /* 0x000fc400078e7803 */
[----:B------:R-:W-:Y:S02]  /*97d0*/  LOP3.LUT R92, R15, 0x70, R4, 0x78, !PT ;  /* 0x000000700f5c7812 */ /* 0x000fe400078e7804 */
[C---:B------:R-:W-:Y:S01]  /*97e0*/  SHF.R.U64 R4, R19.reuse, 0x3, R89 ;  /* 0x0000000313047819 */ /* 0x040fe20000001259 */
[----:B------:R-:W4:Y:S03]  /*97f0*/  LDL.LU.64 R14, [R1+0x38] ;  /* 0x00003800010e7983 */ /* 0x000f260000300a00 */
[----:B------:R-:W-:Y:S02]  /*9800*/  LOP3.LUT R88, R19, 0x70, R4, 0x78, !PT ;  /* 0x0000007013587812 */ /* 0x000fe400078e7804 */
[----:B------:R-:W-:-:S04]  /*9810*/  SHF.R.U64 R4, R21, 0x3, R85 ;  /* 0x0000000315047819 */ /* 0x000fc80000001255 */
[----:B------:R-:W-:Y:S02]  /*9820*/  LOP3.LUT R84, R21, 0x70, R4, 0x78, !PT ;  /* 0x0000007015547812 */ /* 0x000fe400078e7804 */
[----:B------:R-:W-:Y:S02]  /*9830*/  SHF.R.U64 R4, R23, 0x3, R81 ;  /* 0x0000000317047819 */ /* 0x000fe40000001251 */
[----:B--2---:R-:W-:-:S04]  /*9840*/  SHF.R.U64 R3, R16, 0x3, R91 ;  /* 0x0000000310037819 */ /* 0x004fc8000000125b */
[----:B------:R-:W-:Y:S02]  /*9850*/  LOP3.LUT R90, R16, 0x70, R3, 0x78, !PT ;  /* 0x00000070105a7812 */ /* 0x000fe400078e7803 */
[----:B------:R-:W-:-:S04]  /*9860*/  SHF.R.U64 R3, R20, 0x3, R87 ;  /* 0x0000000314037819 */ /* 0x000fc80000001257 */
[----:B------:R-:W-:Y:S02]  /*9870*/  LOP3.LUT R86, R20, 0x70, R3, 0x78, !PT ;  /* 0x0000007014567812 */ /* 0x000fe400078e7803 */
[C---:B------:R-:W-:Y:S01]  /*9880*/  SHF.R.U64 R3, R22.reuse, 0x3, R83 ;  /* 0x0000000316037819 */ /* 0x040fe20000001253 */
[----:B------:R-:W2:Y:S01]  /*9890*/  LDL.LU.64 R20, [R1+0x40] ;  /* 0x0000400001147983 */ /* 0x000ea20000300a00 */
[----:B------:R-:W-:Y:S02]  /*98a0*/  LOP3.LUT R80, R23, 0x70, R4, 0x78, !PT ;  /* 0x0000007017507812 */ /* 0x000fe400078e7804 */
[----:B------:R-:W-:Y:S02]  /*98b0*/  LOP3.LUT R82, R22, 0x70, R3, 0x78, !PT ;  /* 0x0000007016527812 */ /* 0x000fe400078e7803 */
[----:B------:R-:W-:Y:S01]  /*98c0*/  SHF.R.U64 R3, R24, 0x3, R79 ;  /* 0x0000000318037819 */ /* 0x000fe2000000124f */
[----:B------:R-:W5:Y:S01]  /*98d0*/  LDL.LU.64 R22, [R1+0x48] ;  /* 0x0000480001167983 */ /* 0x000f620000300a00 */
[----:B------:R-:W-:-:S02]  /*98e0*/  SHF.R.U64 R4, R25, 0x3, R77 ;  /* 0x0000000319047819 */ /* 0x000fc4000000124d */
[----:B------:R-:W-:Y:S02]  /*98f0*/  LOP3.LUT R78, R24, 0x70, R3, 0x78, !PT ;  /* 0x00000070184e7812 */ /* 0x000fe400078e7803 */
[----:B------:R-:W-:Y:S02]  /*9900*/  LOP3.LUT R76, R25, 0x70, R4, 0x78, !PT ;  /* 0x00000070194c7812 */ /* 0x000fe400078e7804 */
[C---:B------:R-:W-:Y:S01]  /*9910*/  SHF.R.U64 R3, R26.reuse, 0x3, R75 ;  /* 0x000000031a037819 */ /* 0x040fe2000000124b */
[----:B------:R-:W3:Y:S01]  /*9920*/  LDL.LU.64 R24, [R1+0x50] ;  /* 0x0000500001187983 */ /* 0x000ee20000300a00 */
[C---:B------:R-:W-:Y:S02]  /*9930*/  SHF.R.U64 R4, R27.reuse, 0x3, R73 ;  /* 0x000000031b047819 */ /* 0x040fe40000001249 */
[----:B------:R-:W-:Y:S02]  /*9940*/  LOP3.LUT R74, R26, 0x70, R3, 0x78, !PT ;  /* 0x000000701a4a7812 */ /* 0x000fe400078e7803 */
[----:B------:R-:W-:-:S02]  /*9950*/  LOP3.LUT R72, R27, 0x70, R4, 0x78, !PT ;  /* 0x000000701b487812 */ /* 0x000fc400078e7804 */
[C---:B------:R-:W-:Y:S01]  /*9960*/  SHF.R.U64 R3, R28.reuse, 0x3, R71 ;  /* 0x000000031c037819 */ /* 0x040fe20000001247 */
[----:B------:R-:W4:Y:S01]  /*9970*/  LDL.LU.64 R26, [R1+0x58] ;  /* 0x00005800011a7983 */ /* 0x000f220000300a00 */
[C---:B------:R-:W-:Y:S02]  /*9980*/  SHF.R.U64 R4, R29.reuse, 0x3, R69 ;  /* 0x000000031d047819 */ /* 0x040fe40000001245 */
[----:B------:R-:W-:Y:S02]  /*9990*/  LOP3.LUT R70, R28, 0x70, R3, 0x78, !PT ;  /* 0x000000701c467812 */ /* 0x000fe400078e7803 */
[----:B------:R-:W-:Y:S02]  /*99a0*/  LOP3.LUT R68, R29, 0x70, R4, 0x78, !PT ;  /* 0x000000701d447812 */ /* 0x000fe400078e7804 */
[----:B------:R-:W-:Y:S01]  /*99b0*/  SHF.R.U64 R3, R30, 0x3, R67 ;  /* 0x000000031e037819 */ /* 0x000fe20000001243 */
[----:B------:R-:W2:Y:S01]  /*99c0*/  LDL.LU.64 R28, [R1+0x60] ;  /* 0x00006000011c7983 */ /* 0x000ea20000300a00 */
[----:B------:R-:W-:-:S02]  /*99d0*/  SHF.R.U64 R4, R31, 0x3, R65 ;  /* 0x000000031f047819 */ /* 0x000fc40000001241 */
[----:B------:R-:W-:Y:S02]  /*99e0*/  LOP3.LUT R66, R30, 0x70, R3, 0x78, !PT ;  /* 0x000000701e427812 */ /* 0x000fe400078e7803 */
[----:B------:R-:W-:Y:S02]  /*99f0*/  LOP3.LUT R64, R31, 0x70, R4, 0x78, !PT ;  /* 0x000000701f407812 */ /* 0x000fe400078e7804 */
[----:B------:R-:W5:Y:S01]  /*9a00*/  LDL.LU.64 R30, [R1+0x68] ;  /* 0x00006800011e7983 */ /* 0x000f620000300a00 */
[C---:B------:R-:W-:Y:S02]  /*9a10*/  IADD3 R32, P4, PT, R42.reuse, 0xd600, RZ ;  /* 0x0000d6002a207810 */ /* 0x040fe40007f9e0ff */
[C---:B------:R-:W-:Y:S02]  /*9a20*/  IADD3 R33, P3, PT, R42.reuse, 0xdc00, RZ ;  /* 0x0000dc002a217810 */ /* 0x040fe40007f7e0ff */
[C---:B------:R-:W-:Y:S01]  /*9a30*/  IADD3 R34, P2, PT, R42.reuse, 0xde00, RZ ;  /* 0x0000de002a227810 */ /* 0x040fe20007f5e0ff */
[--C-:B------:R-:W-:Y:S01]  /*9a40*/  IMAD.X R63, RZ, RZ, R43.reuse, P4 ;  /* 0x000000ffff3f7224 */ /* 0x100fe200020e062b */
[C---:B------:R-:W-:Y:S01]  /*9a50*/  IADD3 R35, P1, PT, R42.reuse, 0xe400, RZ ;  /* 0x0000e4002a237810 */ /* 0x040fe20007f3e0ff */
[--C-:B------:R-:W-:Y:S01]  /*9a60*/  IMAD.X R61, RZ, RZ, R43.reuse, P3 ;  /* 0x000000ffff3d7224 */ /* 0x100fe200018e062b */
[----:B------:R-:W-:Y:S01]  /*9a70*/  IADD3 R36, P0, PT, R42, 0xe600, RZ ;  /* 0x0000e6002a247810 */ /* 0x000fe20007f1e0ff */
[----:B------:R-:W-:Y:S01]  /*9a80*/  IMAD.X R59, RZ, RZ, R43, P2 ;  /* 0x000000ffff3b7224 */ /* 0x000fe200010e062b */
[----:B------:R-:W-:Y:S01]  /*9a90*/  SHF.R.U64 R3, R32, 0x3, R63 ;  /* 0x0000000320037819 */ /* 0x000fe2000000123f */
[--C-:B------:R-:W-:Y:S01]  /*9aa0*/  IMAD.X R57, RZ, RZ, R43.reuse, P1 ;  /* 0x000000ffff397224 */ /* 0x100fe200008e062b */
[----:B------:R-:W-:Y:S01]  /*9ab0*/  IADD3 R37, P5, PT, R42, 0xec00, RZ ;  /* 0x0000ec002a257810 */ /* 0x000fe20007fbe0ff */
[----:B------:R-:W-:Y:S01]  /*9ac0*/  IMAD.X R55, RZ, RZ, R43, P0 ;  /* 0x000000ffff377224 */ /* 0x000fe200000e062b */
[----:B------:R-:W-:-:S02]  /*9ad0*/  LOP3.LUT R62, R32, 0x70, R3, 0x78, !PT ;  /* 0x00000070203e7812 */ /* 0x000fc400078e7803 */
[C---:B------:R-:W-:Y:S02]  /*9ae0*/  SHF.R.U64 R4, R33.reuse, 0x3, R61 ;  /* 0x0000000321047819 */ /* 0x040fe4000000123d */
[----:B------:R-:W-:Y:S02]  /*9af0*/  IADD3 R38, P4, PT, R42, 0xee00, RZ ;  /* 0x0000ee002a267810 */ /* 0x000fe40007f9e0ff */
[----:B------:R-:W-:Y:S01]  /*9b00*/  SHF.R.U64 R3, R34, 0x3, R59 ;  /* 0x0000000322037819 */ /* 0x000fe2000000123b */
[--C-:B------:R-:W-:Y:S01]  /*9b10*/  IMAD.X R53, RZ, RZ, R43.reuse, P5 ;  /* 0x000000ffff357224 */ /* 0x100fe200028e062b */
[----:B------:R-:W-:Y:S01]  /*9b20*/  LOP3.LUT R60, R33, 0x70, R4, 0x78, !PT ;  /* 0x00000070213c7812 */ /* 0x000fe200078e7804 */
[----:B------:R-:W-:Y:S01]  /*9b30*/  IMAD.X R51, RZ, RZ, R43, P4 ;  /* 0x000000ffff337224 */ /* 0x000fe200020e062b */
[----:B------:R-:W-:Y:S02]  /*9b40*/  IADD3 R39, P3, PT, R42, 0xf400, RZ ;  /* 0x0000f4002a277810 */ /* 0x000fe40007f7e0ff */
        /* <DEDUP_REMOVED lines=11> */
[C---:B------:R-:W-:Y:S01]  /*9c00*/  SHF.R.U64 R3, R38.reuse, 0x3, R51 ;  /* 0x0000000326037819 */ /* 0x040fe20000001233 */
[--C-:B------:R-:W-:Y:S01]  /*9c10*/  IMAD.X R45, RZ, RZ, R43.reuse, P1 ;  /* 0x000000ffff2d7224 */ /* 0x100fe200008e062b */
[----:B------:R-:W-:Y:S01]  /*9c20*/  LOP3.LUT R52, R37, 0x70, R4, 0x78, !PT ;  /* 0x0000007025347812 */ /* 0x000fe200078e7804 */
[----:B------:R-:W-:Y:S01]  /*9c30*/  IMAD.X R43, RZ, RZ, R43, P0 ;  /* 0x000000ffff2b7224 */ /* 0x000fe200000e062b */
[----:B------:R-:W-:Y:S02]  /*9c40*/  LOP3.LUT R50, R38, 0x70, R3, 0x78, !PT ;  /* 0x0000007026327812 */ /* 0x000fe400078e7803 */
[----:B------:R-:W-:-:S02]  /*9c50*/  SHF.R.U64 R4, R39, 0x3, R49 ;  /* 0x0000000327047819 */ /* 0x000fc40000001231 */
[C---:B------:R-:W-:Y:S02]  /*9c60*/  SHF.R.U64 R3, R40.reuse, 0x3, R47 ;  /* 0x0000000328037819 */ /* 0x040fe4000000122f */
[----:B------:R-:W-:Y:S02]  /*9c70*/  LOP3.LUT R48, R39, 0x70, R4, 0x78, !PT ;  /* 0x0000007027307812 */ /* 0x000fe400078e7804 */
[----:B------:R-:W-:Y:S02]  /*9c80*/  LOP3.LUT R46, R40, 0x70, R3, 0x78, !PT ;  /* 0x00000070282e7812 */ /* 0x000fe400078e7803 */
[C---:B------:R-:W-:Y:S02]  /*9c90*/  SHF.R.U64 R4, R41.reuse, 0x3, R45 ;  /* 0x0000000329047819 */ /* 0x040fe4000000122d */
[----:B------:R-:W-:Y:S02]  /*9ca0*/  SHF.R.U64 R3, R42, 0x3, R43 ;  /* 0x000000032a037819 */ /* 0x000fe4000000122b */
[----:B------:R-:W-:-:S02]  /*9cb0*/  LOP3.LUT R44, R41, 0x70, R4, 0x78, !PT ;  /* 0x00000070292c7812 */ /* 0x000fc400078e7804 */
[----:B------:R-:W-:Y:S01]  /*9cc0*/  LOP3.LUT R42, R42, 0x70, R3, 0x78, !PT ;  /* 0x000000702a2a7812 */ /* 0x000fe200078e7803 */
[----:B-----5:R1:W-:Y:S04]  /*9cd0*/  ST.E desc[UR46][R30.64], RZ ;  /* 0x000000ff1e007985 */ /* 0x0203e8000c10192e */
[----:B--2---:R1:W-:Y:S04]  /*9ce0*/  ST.E desc[UR46][R28.64], RZ ;  /* 0x000000ff1c007985 */ /* 0x0043e8000c10192e */
[----:B----4-:R1:W-:Y:S04]  /*9cf0*/  ST.E desc[UR46][R26.64], RZ ;  /* 0x000000ff1a007985 */ /* 0x0103e8000c10192e */
[----:B---3--:R1:W-:Y:S04]  /*9d00*/  ST.E desc[UR46][R24.64], RZ ;  /* 0x000000ff18007985 */ /* 0x0083e8000c10192e */
[----:B------:R1:W-:Y:S04]  /*9d10*/  ST.E desc[UR46][R22.64], RZ ;  /* 0x000000ff16007985 */ /* 0x0003e8000c10192e */
        /* <DEDUP_REMOVED lines=31> */
[----:B------:R1:W-:Y:S01]  /*9f10*/  ST.E desc[UR46][R42.64], RZ ;  /* 0x000000ff2a007985 */ /* 0x0003e2000c10192e */
[----:B------:R-:W-:Y:S01]  /*9f20*/  @!PT LDS RZ, [RZ] ;  /* 0x00000000fffff984 */ /* 0x000fe20000000800 */
[----:B------:R-:W-:Y:S01]  /*9f30*/  @!PT LDS RZ, [RZ] ;  /* 0x00000000fffff984 */ /* 0x000fe20000000800 */
[----:B------:R-:W-:Y:S01]  /*9f40*/  @!PT LDS RZ, [RZ] ;  /* 0x00000000fffff984 */ /* 0x000fe20000000800 */
[----:B------:R-:W-:Y:S01]  /*9f50*/  @!PT LDS RZ, [RZ] ;  /* 0x00000000fffff984 */ /* 0x000fe20000000800 */
[----:B------:R2:W-:Y:S06]  /*9f60*/  MEMBAR.ALL.CTA ;  /* 0x0000000000007992 */ /* 0x0005ec0000008000 */
[----:B--2---:R-:W2:Y:S01]  /*9f70*/  FENCE.VIEW.ASYNC.S ;  /* 0x00000000000073c6 */ /* 0x004ea20000000000 */
[----:B------:R-:W-:Y:S05]  /*9f80*/  BRA.U UP0, `(.L_x_154) ;  /* 0x0000000100047547 */ /* 0x000fea000b800000 */
[----:B------:R-:W-:Y:S05]  /*9f90*/  BPT.TRAP 0x1 ;  /* 0x000000040000795c */ /* 0x000fea0000300000 */
.L_x_154:
[----:B------:R-:W-:-:S05]  /*9fa0*/  HFMA2 R3, -RZ, RZ, 0, 5.9604644775390625e-08 ;  /* 0x00000001ff037431 */ /* 0x000fca00000001ff */
[----:B------:R-:W-:-:S04]  /*9fb0*/  SHF.L.U32 R4, R3, 0x1f, RZ ;  /* 0x0000001f03047819 */ /* 0x000fc800000006ff */
[----:B--2---:R-:W2:Y:S02]  /*9fc0*/  SYNCS.PHASECHK.TRANS64.TRYWAIT P0, [R17+URZ+0x280c8], R4 ;  /* 0x0280c804110075a7 */ /* 0x004ea400080011ff */
[----:B--2---:R-:W-:Y:S05]  /*9fd0*/  @!P0 BRA `(.L_x_155) ;  /* 0x0000018c00788947 */ /* 0x004fea0003800000 */
.L_x_430:
[----:B------:R-:W-:Y:S05]  /*9fe0*/  @!P6 BRA `(.L_x_156) ;  /* 0x000000000094e947 */ /* 0x000fea0003800000 */
[----:B------:R-:W3:Y:S01]  /*9ff0*/  LDCU UR4, c[0x0][0x380] ;  /* 0x00007000ff0477ac */ /* 0x000ee20008000800 */
[----:B------:R-:W-:Y:S01]  /*a000*/  IMAD.U32 R5, RZ, RZ, UR37 ;  /* 0x00000025ff057e24 */ /* 0x000fe2000f8e00ff */
[----:B------:R-:W-:Y:S04]  /*a010*/  BSSY.RECONVERGENT B0, `(.L_x_156) ;  /* 0x0000022000007945 */ /* 0x000fe80003800200 */
[----:B------:R-:W-:-:S04]  /*a020*/  IADD3 R5, PT, PT, R5, 0x80, R18 ;  /* 0x0000008005057810 */ /* 0x000fc80007ffe012 */
[----:B---3--:R-:W-:-:S13]  /*a030*/  ISETP.GE.AND P0, PT, R5, UR4, PT ;  /* 0x0000000405007c0c */ /* 0x008fda000bf06270 */
[----:B------:R-:W-:Y:S05]  /*a040*/  @P0 BRA `(.L_x_157) ;  /* 0x0000000000780947 */ /* 0x000fea0003800000 */
[----:B------:R-:W1:Y:S01]  /*a050*/  LDCU UR4, c[0x0][0x38c] ;  /* 0x00007180ff0477ac */ /* 0x000e620008000800 */
[----:B------:R-:W3:Y:S01]  /*a060*/  LDCU UR5, c[0x0][0x890] ;  /* 0x00011200ff0577ac */ /* 0x000ee20008000800 */
[----:B------:R-:W4:Y:S01]  /*a070*/  LDCU.64 UR6, c[0x0][0x888] ;  /* 0x00011100ff0677ac */ /* 0x000f220008000a00 */
[----:B-1----:R-:W1:Y:S01]  /*a080*/  I2F.U32.RP R8, UR4 ;  /* 0x0000000400087d06 */ /* 0x002e620008209000 */
[----:B------:R-:W-:Y:S01]  /*a090*/  ISETP.NE.U32.AND P0, PT, RZ, UR4, PT ;  /* 0x00000004ff007c0c */ /* 0x000fe2000bf05070 */
[----:B---3--:R-:W-:-:S06]  /*a0a0*/  IMAD R2, R2, UR5, R5 ;  /* 0x0000000502027c24 */ /* 0x008fcc000f8e0205 */
[----:B-1----:R-:W1:Y:S02]  /*a0b0*/  MUFU.RCP R6, R8 ;  /* 0x0000000800067308 */ /* 0x002e640000001000 */
[----:B-1----:R-:W-:-:S06]  /*a0c0*/  IADD3 R6, PT, PT, R6, 0xffffffe, RZ ;  /* 0x0ffffffe06067810 */ /* 0x002fcc0007ffe0ff */
[----:B------:R-:W1:Y:S02]  /*a0d0*/  F2I.FTZ.U32.TRUNC.NTZ R7, R6 ;  /* 0x0000000600077305 */ /* 0x000e64000021f000 */
[----:B-1----:R-:W-:Y:S02]  /*a0e0*/  IADD3 R3, PT, PT, RZ, -R7, RZ ;  /* 0x80000007ff037210 */ /* 0x002fe40007ffe0ff */
[----:B------:R-:W-:-:S03]  /*a0f0*/  MOV R6, RZ ;  /* 0x000000ff00067202 */ /* 0x000fc60000000f00 */
[----:B------:R-:W-:-:S04]  /*a100*/  IMAD R3, R3, UR4, RZ ;  /* 0x0000000403037c24 */ /* 0x000fc8000f8e02ff */
[----:B------:R-:W-:-:S06]  /*a110*/  IMAD.HI.U32 R3, R7, R3, R6 ;  /* 0x0000000307037227 */ /* 0x000fcc00078e0006 */
[----:B------:R-:W-:-:S04]  /*a120*/  IMAD.HI.U32 R3, R3, R0, RZ ;  /* 0x0000000003037227 */ /* 0x000fc800078e00ff */
[----:B------:R-:W-:-:S04]  /*a130*/  IMAD.MOV R7, RZ, RZ, -R3 ;  /* 0x000000ffff077224 */ /* 0x000fc800078e0a03 */
[----:B--2---:R-:W-:Y:S02]  /*a140*/  IMAD R4, R7, UR4, R0 ;  /* 0x0000000407047c24 */ /* 0x004fe4000f8e0200 */
[----:B------:R-:W1:Y:S03]  /*a150*/  LDC.64 R6, c[0x0][0x880] ;  /* 0x00022000ff067b82 */ /* 0x000e660000000a00 */
[----:B------:R-:W-:-:S13]  /*a160*/  ISETP.GE.U32.AND P2, PT, R4, UR4, PT ;  /* 0x0000000404007c0c */ /* 0x000fda000bf46070 */
[----:B------:R-:W-:Y:S02]  /*a170*/  @P2 IADD3 R4, PT, PT, R4, -UR4, RZ ;  /* 0x8000000404042c10 */ /* 0x000fe4000fffe0ff */
[----:B------:R-:W-:Y:S02]  /*a180*/  @P2 IADD3 R3, PT, PT, R3, 0x1, RZ ;  /* 0x0000000103032810 */ /* 0x000fe40007ffe0ff */
[----:B------:R-:W-:-:S13]  /*a190*/  ISETP.GE.U32.AND P1, PT, R4, UR4, PT ;  /* 0x0000000404007c0c */ /* 0x000fda000bf26070 */
        /* <DEDUP_REMOVED lines=9> */
.L_x_157:
[----:B------:R-:W-:Y:S05]  /*a230*/  BSYNC.RECONVERGENT B0 ;  /* 0x0000000000007941 */ /* 0x000fea0003800200 */
.L_x_156:
[----:B------:R-:W-:Y:S01]  /*a240*/  @!PT LDS RZ, [RZ] ;  /* 0x00000000fffff984 */ /* 0x000fe20000000800 */
[----:B------:R-:W-:Y:S01]  /*a250*/  @!PT LDS RZ, [RZ] ;  /* 0x00000000fffff984 */ /* 0x000fe20000000800 */
[----:B------:R-:W-:Y:S01]  /*a260*/  @!PT LDS RZ, [RZ] ;  /* 0x00000000fffff984 */ /* 0x000fe20000000800 */
[----:B------:R-:W-:Y:S01]  /*a270*/  @!PT LDS RZ, [RZ] ;  /* 0x00000000fffff984 */ /* 0x000fe20000000800 */
[----:B------:R4:W-:Y:S06]  /*a280*/  MEMBAR.ALL.CTA ;  /* 0x0000000000007992 */ /* 0x0009ec0000008000 */
[----:B----4-:R-:W4:Y:S01]  /*a290*/  FENCE.VIEW.ASYNC.S ;  /* 0x00000000000073c6 */ /* 0x010f220000000000 */
[----:B------:R-:W-:-:S09]  /*a2a0*/  UISETP.NE.AND UP0, UPT, UR41, URZ, UPT ;  /* 0x000000ff2900728c */ /* 0x000fd2000bf05270 */
[----:B------:R-:W-:Y:S05]  /*a2b0*/  BRA.U UP0, `(.L_x_158) ;  /* 0x0000000100047547 */ /* 0x000fea000b800000 */
[----:B------:R-:W-:Y:S05]  /*a2c0*/  BPT.TRAP 0x1 ;  /* 0x000000040000795c */ /* 0x000fea0000300000 */
.L_x_158:
[----:B----4-:R-:W-:Y:S01]  /*a2d0*/  SYNCS.ARRIVE.TRANS64.A1T0 RZ, [R17+URZ+0x280b8], RZ ;  /* 0x0280b8ff11ff79a7 */ /* 0x010fe200081000ff */
[----:B------:R-:W-:Y:S05]  /*a2e0*/  EXIT ;  /* 0x000000000000794d */ /* 0x000fea0003800000 */
.L_x_87:
[----:B------:R-:W-:Y:S01]  /*a2f0*/  UIADD3 UR5, UPT, UPT, UR4, 0x7f, URZ ;  /* 0x0000007f04057890 */ /* 0x000fe2000fffe0ff */
[C---:B------:R-:W-:Y:S01]  /*a300*/  IMAD.U32 R22, R16.reuse, 0x10000, RZ ;  /* 0x0001000010167824 */ /* 0x040fe200078e00ff */
[----:B------:R-:W-:Y:S01]  /*a310*/  UISETP.NE.AND UP1, UPT, UR42, URZ, UPT ;  /* 0x000000ff2a00728c */ /* 0x000fe2000bf25270 */
[----:B------:R-:W-:Y:S01]  /*a320*/  LOP3.LUT R2, R16, 0x7f, RZ, 0xc0, !PT ;  /* 0x0000007f10027812 */ /* 0x000fe200078ec0ff */
[----:B------:R-:W-:Y:S02]  /*a330*/  USHF.R.S32.HI UR4, URZ, 0x1f, UR5 ;  /* 0x0000001fff047899 */ /* 0x000fe40008011405 */
[----:B------:R-:W-:Y:S01]  /*a340*/  ULEA UR6, UR36, 0x2, 0x1 ;  /* 0x0000000224067891 */ /* 0x000fe2000f8e08ff */
[----:B------:R-:W-:Y:S01]  /*a350*/  LOP3.LUT R22, R22, 0x600000, RZ, 0xc0, !PT ;  /* 0x0060000016167812 */ /* 0x000fe200078ec0ff */
[----:B------:R-:W-:Y:S02]  /*a360*/  ULEA.HI UR4, UR4, UR5, URZ, 0x7 ;  /* 0x0000000504047291 */ /* 0x000fe4000f8f38ff */
[----:B------:R-:W-:Y:S01]  /*a370*/  ULOP3.LUT UR5, UR6, 0x1fffffe, URZ, 0xc0, !UPT ;  /* 0x01fffffe06057892 */ /* 0x000fe2000f8ec0ff */
[----:B------:R-:W-:Y:S01]  /*a380*/  LOP3.LUT R23, R22, 0x80, RZ, 0xfc, !PT ;  /* 0x0000008016177812 */ /* 0x000fe200078efcff */
[----:B------:R-:W-:-:S04]  /*a390*/  USHF.R.S32.HI UR4, URZ, 0x7, UR4 ;  /* 0x00000007ff047899 */ /* 0x000fc80008011404 */
[----:B------:R-:W-:-:S04]  /*a3a0*/  UISETP.LT.AND UP0, UPT, UR4, UR5, UPT ;  /* 0x000000050400728c */ /* 0x000fc8000bf01270 */
[----:B------:R-:W-:Y:S01]  /*a3b0*/  USEL UR40, UR4, UR5, UP0 ;  /* 0x0000000504287287 */ /* 0x000fe20008000000 */
[----:B------:R-:W-:Y:S11]  /*a3c0*/  BRA.U !UP1, `(.L_x_159) ;  /* 0x0000000109047547 */ /* 0x000ff6000b800000 */
[----:B------:R-:W-:Y:S05]  /*a3d0*/  BPT.TRAP 0x1 ;  /* 0x000000040000795c */ /* 0x000fea0000300000 */
.L_x_159:
[----:B------:R-:W1:Y:S01]  /*a3e0*/  S2UR UR48, SR_CgaCtaId ;  /* 0x00000000003079c3 */ /* 0x000e620000008800 */
[----:B------:R-:W-:Y:S01]  /*a3f0*/  UMOV UR36, 0x400 ;  /* 0x0000040000247882 */ /* 0x000fe20000000000 */
[----:B------:R-:W-:Y:S01]  /*a400*/  SHF.L.U32 R3, RZ, 0x1f, RZ ;  /* 0x0000001fff037819 */ /* 0x000fe200000006ff */
[----:B-1----:R-:W-:-:S09]  /*a410*/  ULEA UR36, UR48, UR36, 0x18 ;  /* 0x0000002430247291 */ /* 0x002fd2000f8ec0ff */
[----:B------:R-:W1:Y:S02]  /*a420*/  SYNCS.PHASECHK.TRANS64.TRYWAIT P0, [UR36+0x28070], R3 ;  /* 0x02807003ff0075a7 */ /* 0x000e640008001124 */
[----:B-1----:R-:W-:Y:S05]  /*a430*/  @!P0 BRA `(.L_x_160) ;  /* 0x0000018800748947 */ /* 0x002fea0003800000 */
.L_x_431:
[----:B------:R-:W-:-:S09]  /*a440*/  UISETP.NE.AND UP0, UPT, UR42, URZ, UPT ;  /* 0x000000ff2a00728c */ /* 0x000fd2000bf05270 */
[----:B------:R-:W-:Y:S05]  /*a450*/  BRA.U !UP0, `(.L_x_161) ;  /* 0x0000000108047547 */ /* 0x000fea000b800000 */
[----:B------:R-:W-:Y:S05]  /*a460*/  BPT.TRAP 0x1 ;  /* 0x000000040000795c */ /* 0x000fea0000300000 */
.L_x_161:
[----:B------:R-:W-:Y:S02]  /*a470*/  UIADD3 UR4, UPT, UPT, UR36, 0x28078, URZ ;  /* 0x0002807824047890 */ /* 0x000fe4000fffe0ff */
[----:B------:R-:W-:Y:S02]  /*a480*/  UISETP.NE.AND UP0, UPT, UR45, URZ, UPT ;  /* 0x000000ff2d00728c */ /* 0x000fe4000bf05270 */
[----:B------:R-:W-:-:S09]  /*a490*/  UPRMT UR5, UR48, 0x654, UR4 ;  /* 0x0000065430057896 */ /* 0x000fd20008000004 */
[----:B------:R-:W-:Y:S01]  /*a4a0*/  SYNCS.ARRIVE.TRANS64.RED.A1T0 RZ, [UR5], RZ ;  /* 0x000000ffffff79a7 */ /* 0x000fe20008100405 */
[----:B------:R-:W-:Y:S05]  /*a4b0*/  BRA.U !UP0, `(.L_x_162) ;  /* 0x0000000108047547 */ /* 0x000fea000b800000 */
[----:B------:R-:W-:Y:S05]  /*a4c0*/  BPT.TRAP 0x1 ;  /* 0x000000040000795c */ /* 0x000fea0000300000 */
.L_x_162:
[----:B------:R-:W2:Y:S01]  /*a4d0*/  SYNCS.PHASECHK.TRANS64.TRYWAIT P0, [UR36+0x28080], R3 ;  /* 0x02808003ff0075a7 */ /* 0x000ea20008001124 */
[----:B------:R-:W-:Y:S01]  /*a4e0*/  UMOV UR38, URZ ;  /* 0x000000ff00267c82 */ /* 0x000fe20008000000 */
[----:B--2---:R-:W-:Y:S05]  /*a4f0*/  @!P0 BRA `(.L_x_163) ;  /* 0x00000188005c8947 */ /* 0x004fea0003800000 */
.L_x_432:
[----:B------:R-:W-:Y:S01]  /*a500*/  UISETP.GE.AND UP0, UPT, UR40, 0x2, UPT ;  /* 0x000000022800788c */ /* 0x000fe2000bf06270 */
[----:B------:R-:W-:Y:S01]  /*a510*/  UMOV UR44, 0x1 ;  /* 0x00000001002c7882 */ /* 0x000fe20000000000 */
[----:B------:R-:W-:-:S07]  /*a520*/  UMOV UR39, 0x1 ;  /* 0x0000000100277882 */ /* 0x000fce0000000000 */
[----:B------:R-:W-:Y:S05]  /*a530*/  BRA.U !UP0, `(.L_x_164) ;  /* 0x0000003d08387547 */ /* 0x000fea000b800000 */
[C---:B------:R-:W-:Y:S01]  /*a540*/  VIADD R70, R22.reuse, 0x100 ;  /* 0x0000010016467836 */ /* 0x040fe20000000000 */
[----:B------:R-:W-:Y:S01]  /*a550*/  LOP3.LUT R71, R17, 0x3, RZ, 0xc0, !PT ;  /* 0x0000000311477812 */ /* 0x000fe200078ec0ff */
[C---:B------:R-:W-:Y:S01]  /*a560*/  VIADD R68, R22.reuse, 0x180 ;  /* 0x0000018016447836 */ /* 0x040fe20000000000 */
[----:B------:R-:W-:Y:S01]  /*a570*/  SHF.R.U32.HI R69, RZ, 0x15, R23 ;  /* 0x00000015ff457819 */ /* 0x000fe20000011617 */
        /* <DEDUP_REMOVED lines=26> */
[----:B------:R-:W-:Y:S01]  /*a720*/  VIADD R18, R22, 0x1f0 ;  /* 0x000001f016127836 */ /* 0x000fe20000000000 */
[----:B------:R-:W-:Y:S01]  /*a730*/  SHF.R.U32.HI R56, RZ, 0x15, R56 ;  /* 0x00000015ff387819 */ /* 0x000fe20000011638 */
[----:B------:R-:W-:Y:S01]  /*a740*/  UMOV UR38, URZ ;  /* 0x000000ff00267c82 */ /* 0x000fe20008000000 */
[----:B------:R-:W-:Y:S01]  /*a750*/  SHF.R.U32.HI R19, RZ, 0x15, R19 ;  /* 0x00000015ff137819 */ /* 0x000fe20000011613 */
[----:B------:R-:W-:Y:S01]  /*a760*/  UMOV UR39, 0x1 ;  /* 0x0000000100277882 */ /* 0x000fe20000000000 */
[----:B------:R-:W-:Y:S01]  /*a770*/  SHF.R.U32.HI R18, RZ, 0x15, R18 ;  /* 0x00000015ff127819 */ /* 0x000fe20000011612 */
[----:B------:R-:W-:-:S06]  /*a780*/  UMOV UR37, URZ ;  /* 0x000000ff00257c82 */ /* 0x000fcc0008000000 */
.L_x_212:
[----:B------:R-:W-:Y:S01]  /*a790*/  UISETP.NE.AND UP0, UPT, UR42, URZ, UPT ;  /* 0x000000ff2a00728c */ /* 0x000fe2000bf05270 */
[----:B------:R-:W-:Y:S01]  /*a7a0*/  UMOV UR4, UR40 ;  /* 0x0000002800047c82 */ /* 0x000fe20008000000 */
[----:B------:R-:W-:Y:S02]  /*a7b0*/  UIADD3 UR40, UPT, UPT, UR40, -0x1, URZ ;  /* 0xffffffff28287890 */ /* 0x000fe4000fffe0ff */
[----:B------:R-:W-:Y:S01]  /*a7c0*/  UISETP.GT.U32.AND UP1, UPT, UR4, 0x2, UPT ;  /* 0x000000020400788c */ /* 0x000fe2000bf24070 */
[----:B------:R-:W-:-:S03]  /*a7d0*/  UMOV UR44, UR37 ;  /* 0x00000025002c7c82 */ /* 0x000fc60008000000 */
[----:B------:R-:W-:Y:S01]  /*a7e0*/  UP2UR UR43, UPR, URZ, 0x2 ;  /* 0x00000002ff2b7883 */ /* 0x000fe20008000000 */
[----:B--234-:R-:W-:Y:S11]  /*a7f0*/  BRA.U !UP0, `(.L_x_165) ;  /* 0x0000000108047547 */ /* 0x01cff6000b800000 */
[----:B------:R-:W-:Y:S05]  /*a800*/  BPT.TRAP 0x1 ;  /* 0x000000040000795c */ /* 0x000fea0000300000 */
.L_x_165:
[----:B-1----:R-:W-:-:S04]  /*a810*/  MOV R3, UR39 ;  /* 0x0000002700037c02 */ /* 0x002fc80008000f00 */
[----:B------:R-:W-:-:S04]  /*a820*/  SHF.L.U32 R3, R3, 0x1f, RZ ;  /* 0x0000001f03037819 */ /* 0x000fc800000006ff */
[----:B------:R-:W1:Y:S02]  /*a830*/  SYNCS.PHASECHK.TRANS64.TRYWAIT P0, [UR36+0x28070], R3 ;  /* 0x02807003ff0075a7 */ /* 0x000e640008001124 */
[----:B-1----:R-:W-:Y:S05]  /*a840*/  @!P0 BRA `(.L_x_166) ;  /* 0x0000018400a08947 */ /* 0x002fea0003800000 */
.L_x_433:
[----:B------:R-:W-:Y:S01]  /*a850*/  R2UR UR4, R22 ;  /* 0x00000000160472ca */ /* 0x000fe200000e0000 */
[----:B------:R-:W-:Y:S01]  /*a860*/  UISETP.NE.AND UP0, UPT, UR41, URZ, UPT ;  /* 0x000000ff2900728c */ /* 0x000fe2000bf05270 */
[----:B------:R-:W-:Y:S01]  /*a870*/  PLOP3.LUT P0, PT, PT, PT, PT, 0x80, 0x8 ;  /* 0x000000000008781c */ /* 0x000fe20003f0f070 */
[----:B------:R-:W-:-:S10]  /*a880*/  IMAD.MOV.U32 R72, RZ, RZ, 0x3f800000 ;  /* 0x3f800000ff487424 */ /* 0x000fd400078e00ff */
[----:B------:R-:W2:Y:S02]  /*a890*/  LDTM.x2 R4, tmem[UR4] ;  /* 0x00000004000479ee */ /* 0x000ea400080c0000 */
[----:B--2---:R-:W-:-:S13]  /*a8a0*/  FSETP.NEU.AND P2, PT, R4, R5, PT ;  /* 0x000000050400720b */ /* 0x004fda0003f4d000 */
[----:B-1----:R-:W1:Y:S01]  /*a8b0*/  @P2 LDC R0, c[0x0][0x704] ;  /* 0x0001c100ff002b82 */ /* 0x002e620000000800 */
[----:B------:R-:W-:-:S04]  /*a8c0*/  @P2 FADD R5, R4, -R5 ;  /* 0x8000000504052221 */ /* 0x000fc80000000000 */
[----:B-1----:R-:W-:-:S05]  /*a8d0*/  @P2 FMUL R5, R5, R0 ;  /* 0x0000000005052220 */ /* 0x002fca0000400000 */
[----:B------:R-:W-:-:S04]  /*a8e0*/  @P2 FSETP.GEU.AND P1, PT, R5, -126, PT ;  /* 0xc2fc00000500280b */ /* 0x000fc80003f2e000 */
[----:B------:R-:W-:-:S13]  /*a8f0*/  @P2 PLOP3.LUT P0, PT, P1, PT, PT, 0x80, 0x8 ;  /* 0x000000000008281c */ /* 0x000fda0000f0f070 */
[----:B------:R-:W-:-:S04]  /*a900*/  @!P0 FMUL R5, R5, 0.5 ;  /* 0x3f00000005058820 */ /* 0x000fc80000400000 */
[----:B------:R-:W1:Y:S02]  /*a910*/  @P2 MUFU.EX2 R0, R5 ;  /* 0x0000000500002308 */ /* 0x000e640000000800 */
[----:B-1----:R-:W-:-:S05]  /*a920*/  @!P0 FMUL R0, R0, R0 ;  /* 0x0000000000008220 */ /* 0x002fca0000400000 */
[----:B------:R-:W-:Y:S01]  /*a930*/  @P2 MOV R72, R0 ;  /* 0x0000000000482202 */ /* 0x000fe20000000f00 */
[----:B------:R-:W-:Y:S06]  /*a940*/  BRA.U UP0, `(.L_x_167) ;  /* 0x0000000100047547 */ /* 0x000fec000b800000 */
[----:B------:R-:W-:Y:S05]  /*a950*/  BPT.TRAP 0x1 ;  /* 0x000000040000795c */ /* 0x000fea0000300000 */
.L_x_167:
[----:B------:R-:W-:Y:S01]  /*a960*/  IMAD.U32 R3, RZ, RZ, UR38 ;  /* 0x00000026ff037e24 */ /* 0x000fe2000f8e00ff */
[----:B------:R-:W-:-:S04]  /*a970*/  FSETP.NEU.AND P1, PT, R72, 1, PT ;  /* 0x3f8000004800780b */ /* 0x000fc80003f2d000 */
[----:B------:R-:W-:-:S04]  /*a980*/  SHF.L.U32 R3, R3, 0x1f, RZ ;  /* 0x0000001f03037819 */ /* 0x000fc800000006ff */
[----:B------:R-:W1:Y:S02]  /*a990*/  SYNCS.PHASECHK.TRANS64.TRYWAIT P0, [UR36+0x28090], R3 ;  /* 0x02809003ff0075a7 */ /* 0x000e640008001124 */
[----:B-1----:R-:W-:Y:S05]  /*a9a0*/  @!P0 BRA `(.L_x_168) ;  /* 0x0000018400608947 */ /* 0x002fea0003800000 */
.L_x_434:
[----:B------:R-:W-:-:S13]  /*a9b0*/  VOTE.ANY P1, P1 ;  /* 0x0000000000ff7806 */ /* 0x000fda0000820100 */
[----:B------:R-:W-:Y:S05]  /*a9c0*/  @!P1 BRA `(.L_x_169) ;  /* 0x0000001800649947 */ /* 0x000fea0003800000 */
[----:B------:R-:W-:-:S13]  /*a9d0*/  ISETP.NE.AND P0, PT, R71, R70, PT ;  /* 0x000000464700720c */ /* 0x000fda0003f05270 */
[----:B------:R-:W-:Y:S05]  /*a9e0*/  @!P0 BRA `(.L_x_170) ;  /* 0x0000000000408947 */ /* 0x000fea0003800000 */
[----:B------:R-:W-:Y:S01]  /*a9f0*/  MOV R14, 0x8 ;  /* 0x00000008000e7802 */ /* 0x000fe20000000f00 */
[----:B------:R-:W2:Y:S01]  /*aa00*/  LDCU.64 UR8, c[0x4][0xb0] ;  /* 0x01001600ff0877ac */ /* 0x000ea20008000a00 */
[----:B------:R-:W-:Y:S02]  /*aa10*/  HFMA2 R12, -RZ, RZ, 0, 5.9604644775390625e-08 ;  /* 0x00000001ff0c7431 */ /* 0x000fe400000001ff */
[----:B------:R-:W-:Y:S01]  /*aa20*/  IMAD.MOV.U32 R8, RZ, RZ, 0x192 ;  /* 0x00000192ff087424 */ /* 0x000fe200078e00ff */
[----:B------:R-:W3:Y:S01]  /*aa30*/  LDCU.64 UR6, c[0x4][0xb8] ;  /* 0x01001700ff0677ac */ /* 0x000ee20008000a00 */
[----:B------:R-:W4:Y:S01]  /*aa40*/  LDC.64 R14, c[0x4][R14] ;  /* 0x010000000e0e7b82 */ /* 0x000f220000000a00 */
[----:B------:R-:W-:Y:S01]  /*aa50*/  IMAD.MOV.U32 R13, RZ, RZ, RZ ;  /* 0x000000ffff0d7224 */ /* 0x000fe200078e00ff */
[----:B------:R-:W5:Y:S01]  /*aa60*/  LDCU.64 UR4, c[0x4][0x30] ;  /* 0x01000600ff0477ac */ /* 0x000f620008000a00 */
[----:B--2---:R-:W-:Y:S01]  /*aa70*/  IMAD.U32 R4, RZ, RZ, UR8 ;  /* 0x00000008ff047e24 */ /* 0x004fe2000f8e00ff */
[----:B------:R-:W-:Y:S01]  /*aa80*/  MOV R5, UR9 ;  /* 0x0000000900057c02 */ /* 0x000fe20008000f00 */
[----:B---3--:R-:W-:Y:S01]  /*aa90*/  IMAD.U32 R6, RZ, RZ, UR6 ;  /* 0x00000006ff067e24 */ /* 0x008fe2000f8e00ff */
[----:B------:R-:W-:Y:S01]  /*aaa0*/  MOV R7, UR7 ;  /* 0x0000000700077c02 */ /* 0x000fe20008000f00 */
[----:B-----5:R-:W-:Y:S01]  /*aab0*/  IMAD.U32 R10, RZ, RZ, UR4 ;  /* 0x00000004ff0a7e24 */ /* 0x020fe2000f8e00ff */
[----:B------:R-:W-:-:S02]  /*aac0*/  MOV R11, UR5 ;  /* 0x00000005000b7c02 */ /* 0x000fc40008000f00 */
[----:B------:R-:W-:-:S07]  /*aad0*/  LEPC R20, `(.L_x_170) ;  /* 0x000000001014794e */ /* 0x000fce0000000000 */
[----:B-1--4-:R-:W-:Y:S05]  /*aae0*/  CALL.ABS.NOINC R14 ;  /* 0x000000000e007343 */ /* 0x012fea0003c00000 */
.L_x_170:
[----:B------:R-:W-:Y:S05]  /*aaf0*/  WARPSYNC.ALL ;  /* 0x0000000000007948 */ /* 0x000fea0003800000 */
[----:B------:R-:W-:Y:S02]  /*ab00*/  R2UR UR4, R22 ;  /* 0x00000000160472ca */ /* 0x000fe400000e0000 */
[----:B------:R-:W-:-:S11]  /*ab10*/  ISETP.NE.AND P0, PT, R71, R67, PT ;  /* 0x000000434700720c */ /* 0x000fd60003f05270 */
[----:B------:R-:W2:Y:S02]  /*ab20*/  LDTM.x16 R40, tmem[UR4+0x100] ;  /* 0x00010004002879ee */ /* 0x000ea40008240000 */
[----:B--2---:R-:W-:Y:S05]  /*ab30*/  @!P0 BRA `(.L_x_171) ;  /* 0x0000000000408947 */ /* 0x004fea0003800000 */
        /* <DEDUP_REMOVED lines=16> */
.L_x_171:
[----:B------:R-:W-:Y:S05]  /*ac40*/  WARPSYNC.ALL ;  /* 0x0000000000007948 */ /* 0x000fea0003800000 */
[----:B------:R-:W-:Y:S02]  /*ac50*/  R2UR UR4, R22 ;  /* 0x00000000160472ca */ /* 0x000fe400000e0000 */
[----:B------:R-:W-:Y:S02]  /*ac60*/  ISETP.NE.AND P0, PT, R71, R70, PT ;  /* 0x000000464700720c */ /* 0x000fe40003f05270 */
[----:B------:R-:W-:-:S09]  /*ac70*/  FSETP.NEU.AND P1, PT, R72, 1, PT ;  /* 0x3f8000004800780b */ /* 0x000fd20003f2d000 */
[----:B------:R-:W2:Y:S04]  /*ac80*/  LDTM.x16 R24, tmem[UR4+0x110] ;  /* 0x00011004001879ee */ /* 0x000ea80008240000 */
[C---:B------:R-:W-:Y:S02]  /*ac90*/  @P1 FMUL2 R40, R72.reuse.F32, R40.F32x2.HI_LO ;  /* 0x000000284828124a */ /* 0x040fe40000040000 */
[C---:B------:R-:W-:Y:S02]  /*aca0*/  @P1 FMUL2 R42, R72.reuse.F32, R42.F32x2.HI_LO ;  /* 0x0000002a482a124a */ /* 0x040fe40000040000 */
[C---:B------:R-:W-:Y:S02]  /*acb0*/  @P1 FMUL2 R44, R72.reuse.F32, R44.F32x2.HI_LO ;  /* 0x0000002c482c124a */ /* 0x040fe40000040000 */
[----:B------:R-:W-:-:S02]  /*acc0*/  @P1 FMUL2 R46, R72.F32, R46.F32x2.HI_LO ;  /* 0x0000002e482e124a */ /* 0x000fc40000040000 */
[C---:B------:R-:W-:Y:S02]  /*acd0*/  @P1 FMUL2 R48, R72.reuse.F32, R48.F32x2.HI_LO ;  /* 0x000000304830124a */ /* 0x040fe40000040000 */
[C---:B------:R-:W-:Y:S02]  /*ace0*/  @P1 FMUL2 R50, R72.reuse.F32, R50.F32x2.HI_LO ;  /* 0x000000324832124a */ /* 0x040fe40000040000 */
[C---:B------:R-:W-:Y:S02]  /*acf0*/  @P1 FMUL2 R52, R72.reuse.F32, R52.F32x2.HI_LO ;  /* 0x000000344834124a */ /* 0x040fe40000040000 */
[----:B------:R-:W-:Y:S01]  /*ad00*/  @P1 FMUL2 R54, R72.F32, R54.F32x2.HI_LO ;  /* 0x000000364836124a */ /* 0x000fe20000040000 */
[----:B--2---:R-:W-:Y:S06]  /*ad10*/  @!P0 BRA `(.L_x_172) ;  /* 0x0000000000408947 */ /* 0x004fec0003800000 */
        /* <DEDUP_REMOVED lines=16> */
.L_x_172:
[----:B------:R-:W-:Y:S05]  /*ae20*/  WARPSYNC.ALL ;  /* 0x0000000000007948 */ /* 0x000fea0003800000 */
[----:B------:R-:W-:Y:S02]  /*ae30*/  R2UR UR4, R22 ;  /* 0x00000000160472ca */ /* 0x000fe400000e0000 */
[----:B------:R-:W-:-:S11]  /*ae40*/  ISETP.NE.AND P0, PT, R71, R66, PT ;  /* 0x000000424700720c */ /* 0x000fd60003f05270 */
[----:B------:R2:W-:Y:S02]  /*ae50*/  STTM.x16 tmem[UR4+0x100], R40 ;  /* 0x00010028000079ed */ /* 0x0005e40008240004 */
[----:B------:R-:W-:Y:S05]  /*ae60*/  @!P0 BRA `(.L_x_173) ;  /* 0x0000000000408947 */ /* 0x000fea0003800000 */
[----:B------:R-:W-:Y:S01]  /*ae70*/  MOV R14, 0x8 ;  /* 0x00000008000e7802 */ /* 0x000fe20000000f00 */
[----:B------:R-:W3:Y:S01]  /*ae80*/  LDCU.64 UR8, c[0x4][0xb0] ;  /* 0x01001600ff0877ac */ /* 0x000ee20008000a00 */
[----:B------:R-:W-:Y:S02]  /*ae90*/  HFMA2 R12, -RZ, RZ, 0, 5.9604644775390625e-08 ;  /* 0x00000001ff0c7431 */ /* 0x000fe400000001ff */
[----:B------:R-:W-:Y:S01]  /*aea0*/  IMAD.MOV.U32 R8, RZ, RZ, 0x192 ;  /* 0x00000192ff087424 */ /* 0x000fe200078e00ff */
[----:B------:R-:W4:Y:S01]  /*aeb0*/  LDCU.64 UR6, c[0x4][0xb8] ;  /* 0x01001700ff0677ac */ /* 0x000f220008000a00 */
[----:B------:R-:W1:Y:S01]  /*aec0*/  LDC.64 R14, c[0x4][R14] ;  /* 0x010000000e0e7b82 */ /* 0x000e620000000a00 */
[----:B------:R-:W-:Y:S01]  /*aed0*/  IMAD.MOV.U32 R13, RZ, RZ, RZ ;  /* 0x000000ffff0d7224 */ /* 0x000fe200078e00ff */
[----:B------:R-:W5:Y:S01]  /*aee0*/  LDCU.64 UR4, c[0x4][0x30] ;  /* 0x01000600ff0477ac */ /* 0x000f620008000a00 */
[----:B---3--:R-:W-:Y:S01]  /*aef0*/  IMAD.U32 R4, RZ, RZ, UR8 ;  /* 0x00000008ff047e24 */ /* 0x008fe2000f8e00ff */
[----:B------:R-:W-:Y:S01]  /*af00*/  MOV R5, UR9 ;  /* 0x0000000900057c02 */ /* 0x000fe20008000f00 */
[----:B----4-:R-:W-:Y:S01]  /*af10*/  IMAD.U32 R6, RZ, RZ, UR6 ;  /* 0x00000006ff067e24 */ /* 0x010fe2000f8e00ff */
[----:B------:R-:W-:Y:S01]  /*af20*/  MOV R7, UR7 ;  /* 0x0000000700077c02 */ /* 0x000fe20008000f00 */
[----:B-----5:R-:W-:Y:S01]  /*af30*/  IMAD.U32 R10, RZ, RZ, UR4 ;  /* 0x00000004ff0a7e24 */ /* 0x020fe2000f8e00ff */
[----:B------:R-:W-:-:S02]  /*af40*/  MOV R11, UR5 ;  /* 0x00000005000b7c02 */ /* 0x000fc40008000f00 */
[----:B------:R-:W-:-:S07]  /*af50*/  LEPC R20, `(.L_x_173) ;  /* 0x000000001014794e */ /* 0x000fce0000000000 */
[----:B-12---:R-:W-:Y:S05]  /*af60*/  CALL.ABS.NOINC R14 ;  /* 0x000000000e007343 */ /* 0x006fea0003c00000 */
.L_x_173:
[----:B------:R-:W-:Y:S05]  /*af70*/  WARPSYNC.ALL ;  /* 0x0000000000007948 */ /* 0x000fea0003800000 */
[----:B------:R-:W-:Y:S02]  /*af80*/  R2UR UR4, R22 ;  /* 0x00000000160472ca */ /* 0x000fe400000e0000 */
[----:B------:R-:W-:Y:S02]  /*af90*/  ISETP.NE.AND P0, PT, R71, R67, PT ;  /* 0x000000434700720c */ /* 0x000fe40003f05270 */
[----:B------:R-:W-:-:S09]  /*afa0*/  FSETP.NEU.AND P1, PT, R72, 1, PT ;  /* 0x3f8000004800780b */ /* 0x000fd20003f2d000 */
[----:B--2---:R-:W2:Y:S04]  /*afb0*/  LDTM.x16 R40, tmem[UR4+0x120] ;  /* 0x00012004002879ee */ /* 0x004ea80008240000 */
        /* <DEDUP_REMOVED lines=25> */
.L_x_174:
        /* <DEDUP_REMOVED lines=21> */
.L_x_175:
        /* <DEDUP_REMOVED lines=30> */
.L_x_176:
        /* <DEDUP_REMOVED lines=21> */
.L_x_177:
        /* <DEDUP_REMOVED lines=30> */
.L_x_178:
        /* <DEDUP_REMOVED lines=21> */
.L_x_179:
        /* <DEDUP_REMOVED lines=30> */
.L_x_180:
        /* <DEDUP_REMOVED lines=21> */
.L_x_181:
        /* <DEDUP_REMOVED lines=30> */
.L_x_182:
        /* <DEDUP_REMOVED lines=21> */
.L_x_183:
[----:B------:R-:W-:Y:S05]  /*bf60*/  WARPSYNC.ALL ;  /* 0x0000000000007948 */ /* 0x000fea0003800000 */
[----:B------:R-:W-:Y:S02]  /*bf70*/  R2UR UR4, R22 ;  /* 0x00000000160472ca */ /* 0x000fe400000e0000 */
[----:B------:R-:W-:Y:S02]  /*bf80*/  ISETP.NE.AND P0, PT, R71, R62, PT ;  /* 0x0000003e4700720c */ /* 0x000fe40003f05270 */
[----:B------:R-:W-:-:S04]  /*bf90*/  FSETP.NEU.AND P1, PT, R72, 1, PT ;  /* 0x3f8000004800780b */ /* 0x000fc80003f2d000 */
[----:B------:R-:W-:-:S05]  /*bfa0*/  P2R R73, PR, RZ, 0x2 ;  /* 0x00000002ff497803 */ /* 0x000fca0000000000 */
        /* <DEDUP_REMOVED lines=26> */
.L_x_184:
[----:B------:R-:W-:Y:S05]  /*c150*/  WARPSYNC.ALL ;  /* 0x0000000000007948 */ /* 0x000fea0003800000 */
[----:B------:R-:W-:Y:S02]  /*c160*/  R2UR UR4, R22 ;  /* 0x00000000160472ca */ /* 0x000fe400000e0000 */
[----:B------:R-:W-:Y:S02]  /*c170*/  ISETP.NE.AND P0, PT, R71, R61, PT ;  /* 0x0000003d4700720c */ /* 0x000fe40003f05270 */
[----:B------:R-:W-:-:S09]  /*c180*/  ISETP.NE.AND P6, PT, R73, RZ, PT ;  /* 0x000000ff4900720c */ /* 0x000fd20003fc5270 */
[----:B------:R2:W-:Y:S04]  /*c190*/  STTM.x16 tmem[UR4+0x160], R40 ;  /* 0x00016028000079ed */ /* 0x0005e80008240004 */
        /* <DEDUP_REMOVED lines=8> */
[----:B------:R-:W-:Y:S06]  /*c220*/  @!P0 BRA `(.L_x_185) ;  /* 0x0000000000408947 */ /* 0x000fec0003800000 */
        /* <DEDUP_REMOVED lines=16> */
.L_x_185:
[----:B------:R-:W-:Y:S05]  /*c330*/  WARPSYNC.ALL ;  /* 0x0000000000007948 */ /* 0x000fea0003800000 */
[----:B------:R-:W-:-:S13]  /*c340*/  R2UR UR4, R22 ;  /* 0x00000000160472ca */ /* 0x000fda00000e0000 */
[----:B------:R3:W-:Y:S02]  /*c350*/  STTM.x16 tmem[UR4+0x170], R24 ;  /* 0x00017018000079ed */ /* 0x0007e40008240004 */
.L_x_169:
[----:B------:R-:W-:-:S09]  /*c360*/  UISETP.NE.AND UP0, UPT, UR45, URZ, UPT ;  /* 0x000000ff2d00728c */ /* 0x000fd2000bf05270 */
[----:B------:R-:W-:Y:S05]  /*c370*/  BRA.U !UP0, `(.L_x_186) ;  /* 0x0000000108047547 */ /* 0x000fea000b800000 */
[----:B------:R-:W-:Y:S05]  /*c380*/  BPT.TRAP 0x1 ;  /* 0x000000040000795c */ /* 0x000fea0000300000 */
.L_x_186:
[----:B------:R-:W-:Y:S02]  /*c390*/  UIADD3 UR4, UPT, UPT, UR36, 0x28088, URZ ;  /* 0x0002808824047890 */ /* 0x000fe4000fffe0ff */
[----:B------:R-:W-:Y:S02]  /*c3a0*/  UISETP.NE.AND UP0, UPT, UR41, URZ, UPT ;  /* 0x000000ff2900728c */ /* 0x000fe4000bf05270 */
[----:B------:R-:W-:Y:S02]  /*c3b0*/  UPRMT UR4, UR48, 0x654, UR4 ;  /* 0x0000065430047896 */ /* 0x000fe40008000004 */
[----:B------:R-:W-:-:S07]  /*c3c0*/  ULOP3.LUT UR37, UR44, 0x1, URZ, 0x3c, !UPT ;  /* 0x000000012c257892 */ /* 0x000fce000f8e3cff */
[----:B------:R-:W-:Y:S01]  /*c3d0*/  SYNCS.ARRIVE.TRANS64.RED.A1T0 RZ, [UR4], RZ ;  /* 0x000000ffffff79a7 */ /* 0x000fe20008100404 */
[----:B------:R-:W4:Y:S01]  /*c3e0*/  FENCE.VIEW.ASYNC.T ;  /* 0x00000000000073c6 */ /* 0x000f220000000200 */
[----:B------:R-:W-:Y:S05]  /*c3f0*/  BRA.U UP0, `(.L_x_187) ;  /* 0x0000000100087547 */ /* 0x000fea000b800000 */
[----:B------:R-:W-:Y:S05]  /*c400*/  BPT.TRAP 0x1 ;  /* 0x000000040000795c */ /* 0x000fea0000300000 */
[----:B------:R-:W-:Y:S05]  /*c410*/  BPT.TRAP 0x1 ;  /* 0x000000040000795c */ /* 0x000fea0000300000 */
.L_x_187:
[----:B------:R-:W-:Y:S02]  /*c420*/  UIADD3 UR4, UPT, UPT, UR36, 0x280a0, URZ ;  /* 0x000280a024047890 */ /* 0x000fe4000fffe0ff */
[----:B------:R-:W-:Y:S02]  /*c430*/  UISETP.NE.AND UP0, UPT, UR45, URZ, UPT ;  /* 0x000000ff2d00728c */ /* 0x000fe4000bf05270 */
[----:B------:R-:W-:-:S09]  /*c440*/  UPRMT UR4, UR48, 0x654, UR4 ;  /* 0x0000065430047896 */ /* 0x000fd20008000004 */
[----:B----4-:R-:W-:Y:S01]  /*c450*/  SYNCS.ARRIVE.TRANS64.RED.A1T0 RZ, [UR4], RZ ;  /* 0x000000ffffff79a7 */ /* 0x010fe20008100404 */
[----:B------:R-:W-:Y:S05]  /*c460*/  BRA.U !UP0, `(.L_x_188) ;  /* 0x0000000108047547 */ /* 0x000fea000b800000 */
[----:B------:R-:W-:Y:S05]  /*c470*/  BPT.TRAP 0x1 ;  /* 0x000000040000795c */ /* 0x000fea0000300000 */
.L_x_188:
[----:B-1----:R-:W-:Y:S01]  /*c480*/  IMAD.U32 R3, RZ, RZ, UR37 ;  /* 0x00000025ff037e24 */ /* 0x002fe2000f8e00ff */
[----:B------:R-:W-:-:S04]  /*c490*/  ISETP.NE.AND P0, PT, R71, R69, PT ;  /* 0x000000454700720c */ /* 0x000fc80003f05270 */
[----:B------:R-:W-:-:S04]  /*c4a0*/  SHF.L.U32 R3, R3, 0x1f, RZ ;  /* 0x0000001f03037819 */ /* 0x000fc800000006ff */
[----:B------:R-:W1:Y:S02]  /*c4b0*/  SYNCS.PHASECHK.TRANS64.TRYWAIT P1, [UR36+0x28080], R3 ;  /* 0x02808003ff0075a7 */ /* 0x000e640008021124 */
[----:B-1----:R-:W-:Y:S05]  /*c4c0*/  @!P1 BRA `(.L_x_189) ;  /* 0x0000016800b09947 */ /* 0x002fea0003800000 */
.L_x_435:
[----:B------:R-:W-:Y:S05]  /*c4d0*/  @!P0 BRA `(.L_x_190) ;  /* 0x0000000000408947 */ /* 0x000fea0003800000 */
[----:B------:R-:W-:Y:S01]  /*c4e0*/  MOV R14, 0x8 ;  /* 0x00000008000e7802 */ /* 0x000fe20000000f00 */
[----:B------:R-:W4:Y:S01]  /*c4f0*/  LDCU.64 UR6, c[0x4][0xb0] ;  /* 0x01001600ff0677ac */ /* 0x000f220008000a00 */
[----:B------:R-:W-:Y:S02]  /*c500*/  HFMA2 R12, -RZ, RZ, 0, 5.9604644775390625e-08 ;  /* 0x00000001ff0c7431 */ /* 0x000fe400000001ff */
[----:B------:R-:W-:Y:S01]  /*c510*/  IMAD.MOV.U32 R8, RZ, RZ, 0x192 ;  /* 0x00000192ff087424 */ /* 0x000fe200078e00ff */
[----:B------:R-:W5:Y:S01]  /*c520*/  LDCU.64 UR4, c[0x4][0xb8] ;  /* 0x01001700ff0477ac */ /* 0x000f620008000a00 */
[----:B------:R-:W1:Y:S01]  /*c530*/  LDC.64 R14, c[0x4][R14] ;  /* 0x010000000e0e7b82 */ /* 0x000e620000000a00 */
[----:B------:R-:W-:Y:S01]  /*c540*/  IMAD.MOV.U32 R13, RZ, RZ, RZ ;  /* 0x000000ffff0d7224 */ /* 0x000fe200078e00ff */
[----:B------:R-:W2:Y:S01]  /*c550*/  LDCU.64 UR8, c[0x4][0x28] ;  /* 0x01000500ff0877ac */ /* 0x000ea20008000a00 */
[----:B----4-:R-:W-:Y:S01]  /*c560*/  IMAD.U32 R4, RZ, RZ, UR6 ;  /* 0x00000006ff047e24 */ /* 0x010fe2000f8e00ff */
[----:B------:R-:W-:Y:S01]  /*c570*/  MOV R5, UR7 ;  /* 0x0000000700057c02 */ /* 0x000fe20008000f00 */
[----:B-----5:R-:W-:Y:S01]  /*c580*/  IMAD.U32 R6, RZ, RZ, UR4 ;  /* 0x00000004ff067e24 */ /* 0x020fe2000f8e00ff */
[----:B------:R-:W-:Y:S01]  /*c590*/  MOV R7, UR5 ;  /* 0x0000000500077c02 */ /* 0x000fe20008000f00 */
[----:B--2---:R-:W-:Y:S01]  /*c5a0*/  IMAD.U32 R10, RZ, RZ, UR8 ;  /* 0x00000008ff0a7e24 */ /* 0x004fe2000f8e00ff */
[----:B------:R-:W-:-:S02]  /*c5b0*/  MOV R11, UR9 ;  /* 0x00000009000b7c02 */ /* 0x000fc40008000f00 */
[----:B------:R-:W-:-:S07]  /*c5c0*/  LEPC R20, `(.L_x_190) ;  /* 0x000000001014794e */ /* 0x000fce0000000000 */
[----:B-1-3--:R-:W-:Y:S05]  /*c5d0*/  CALL.ABS.NOINC R14 ;  /* 0x000000000e007343 */ /* 0x00afea0003c00000 */
.L_x_190:
[----:B------:R-:W-:Y:S05]  /*c5e0*/  WARPSYNC.ALL ;  /* 0x0000000000007948 */ /* 0x000fea0003800000 */
[----:B------:R-:W-:Y:S01]  /*c5f0*/  R2UR UR4, R23 ;  /* 0x00000000170472ca */ /* 0x000fe200000e0000 */
[----:B------:R-:W-:Y:S01]  /*c600*/  UISETP.NE.AND UP0, UPT, UR41, URZ, UPT ;  /* 0x000000ff2900728c */ /* 0x000fe2000bf05270 */
[----:B------:R-:W-:Y:S01]  /*c610*/  PLOP3.LUT P0, PT, PT, PT, PT, 0x80, 0x8 ;  /* 0x000000000008781c */ /* 0x000fe20003f0f070 */
[----:B------:R-:W-:-:S10]  /*c620*/  IMAD.MOV.U32 R72, RZ, RZ, 0x3f800000 ;  /* 0x3f800000ff487424 */ /* 0x000fd400078e00ff */
[----:B------:R-:W4:Y:S02]  /*c630*/  LDTM.x2 R4, tmem[UR4] ;  /* 0x00000004000479ee */ /* 0x000f2400080c0000 */
[----:B----4-:R-:W-:-:S13]  /*c640*/  FSETP.NEU.AND P2, PT, R4, R5, PT ;  /* 0x000000050400720b */ /* 0x010fda0003f4d000 */
        /* <DEDUP_REMOVED lines=11> */
.L_x_191:
[----:B------:R-:W-:Y:S01]  /*c700*/  IMAD.U32 R3, RZ, RZ, UR38 ;  /* 0x00000026ff037e24 */ /* 0x000fe2000f8e00ff */
[----:B------:R-:W-:-:S04]  /*c710*/  FSETP.NEU.AND P1, PT, R72, 1, PT ;  /* 0x3f8000004800780b */ /* 0x000fc80003f2d000 */
[----:B------:R-:W-:-:S04]  /*c720*/  SHF.L.U32 R3, R3, 0x1f, RZ ;  /* 0x0000001f03037819 */ /* 0x000fc800000006ff */
[----:B------:R-:W1:Y:S02]  /*c730*/  SYNCS.PHASECHK.TRANS64.TRYWAIT P0, [UR36+0x28098], R3 ;  /* 0x02809803ff0075a7 */ /* 0x000e640008001124 */
[----:B-1----:R-:W-:Y:S05]  /*c740*/  @!P0 BRA `(.L_x_192) ;  /* 0x0000016800288947 */ /* 0x002fea0003800000 */
.L_x_436:
[----:B------:R-:W-:-:S13]  /*c750*/  VOTE.ANY P1, P1 ;  /* 0x0000000000ff7806 */ /* 0x000fda0000820100 */
[----:B------:R-:W-:Y:S05]  /*c760*/  @!P1 BRA `(.L_x_193) ;  /* 0x0000001800649947 */ /* 0x000fea0003800000 */
[----:B------:R-:W-:-:S13]  /*c770*/  ISETP.NE.AND P0, PT, R71, R68, PT ;  /* 0x000000444700720c */ /* 0x000fda0003f05270 */
        /* <DEDUP_REMOVED lines=17> */
.L_x_194:
[----:B------:R-:W-:Y:S05]  /*c890*/  WARPSYNC.ALL ;  /* 0x0000000000007948 */ /* 0x000fea0003800000 */
[----:B------:R-:W-:Y:S02]  /*c8a0*/  R2UR UR4, R22 ;  /* 0x00000000160472ca */ /* 0x000fe400000e0000 */
[----:B------:R-:W-:-:S11]  /*c8b0*/  ISETP.NE.AND P0, PT, R71, R60, PT ;  /* 0x0000003c4700720c */ /* 0x000fd60003f05270 */
[----:B--2---:R-:W2:Y:S02]  /*c8c0*/  LDTM.x16 R40, tmem[UR4+0x180] ;  /* 0x00018004002879ee */ /* 0x004ea40008240000 */
[----:B--2---:R-:W-:Y:S05]  /*c8d0*/  @!P0 BRA `(.L_x_195) ;  /* 0x0000000000408947 */ /* 0x004fea0003800000 */
[----:B------:R-:W-:Y:S01]  /*c8e0*/  MOV R14, 0x8 ;  /* 0x00000008000e7802 */ /* 0x000fe20000000f00 */
[----:B------:R-:W2:Y:S01]  /*c8f0*/  LDCU.64 UR8, c[0x4][0xb0] ;  /* 0x01001600ff0877ac */ /* 0x000ea20008000a00 */
[----:B------:R-:W-:Y:S02]  /*c900*/  HFMA2 R12, -RZ, RZ, 0, 5.9604644775390625e-08 ;  /* 0x00000001ff0c7431 */ /* 0x000fe400000001ff */
[----:B------:R-:W-:Y:S01]  /*c910*/  IMAD.MOV.U32 R8, RZ, RZ, 0x192 ;  /* 0x00000192ff087424 */ /* 0x000fe200078e00ff */
[----:B------:R-:W4:Y:S01]  /*c920*/  LDCU.64 UR6, c[0x4][0xb8] ;  /* 0x01001700ff0677ac */ /* 0x000f220008000a00 */
[----:B------:R-:W1:Y:S01]  /*c930*/  LDC.64 R14, c[0x4][R14] ;  /* 0x010000000e0e7b82 */ /* 0x000e620000000a00 */
[----:B------:R-:W-:Y:S01]  /*c940*/  IMAD.MOV.U32 R13, RZ, RZ, RZ ;  /* 0x000000ffff0d7224 */ /* 0x000fe200078e00ff */
[----:B------:R-:W5:Y:S01]  /*c950*/  LDCU.64 UR4, c[0x4][0x30] ;  /* 0x01000600ff0477ac */ /* 0x000f620008000a00 */
[----:B--2---:R-:W-:Y:S01]  /*c960*/  IMAD.U32 R4, RZ, RZ, UR8 ;  /* 0x00000008ff047e24 */ /* 0x004fe2000f8e00ff */
[----:B------:R-:W-:Y:S01]  /*c970*/  MOV R5, UR9 ;  /* 0x0000000900057c02 */ /* 0x000fe20008000f00 */
[----:B----4-:R-:W-:Y:S01]  /*c980*/  IMAD.U32 R6, RZ, RZ, UR6 ;  /* 0x00000006ff067e24 */ /* 0x010fe2000f8e00ff */
[----:B------:R-:W-:Y:S01]  /*c990*/  MOV R7, UR7 ;  /* 0x0000000700077c02 */ /* 0x000fe20008000f00 */
[----:B-----5:R-:W-:Y:S01]  /*c9a0*/  IMAD.U32 R10, RZ, RZ, UR4 ;  /* 0x00000004ff0a7e24 */ /* 0x020fe2000f8e00ff */
[----:B------:R-:W-:-:S02]  /*c9b0*/  MOV R11, UR5 ;  /* 0x00000005000b7c02 */ /* 0x000fc40008000f00 */
[----:B------:R-:W-:-:S07]  /*c9c0*/  LEPC R20, `(.L_x_195) ;  /* 0x000000001014794e */ /* 0x000fce0000000000 */
[----:B-1-3--:R-:W-:Y:S05]  /*c9d0*/  CALL.ABS.NOINC R14 ;  /* 0x000000000e007343 */ /* 0x00afea0003c00000 */
.L_x_195:
[----:B------:R-:W-:Y:S05]  /*c9e0*/  WARPSYNC.ALL ;  /* 0x0000000000007948 */ /* 0x000fea0003800000 */
[----:B------:R-:W-:Y:S02]  /*c9f0*/  R2UR UR4, R22 ;  /* 0x00000000160472ca */ /* 0x000fe400000e0000 */
[----:B------:R-:W-:Y:S02]  /*ca00*/  ISETP.NE.AND P0, PT, R71, R68, PT ;  /* 0x000000444700720c */ /* 0x000fe40003f05270 */
[----:B------:R-:W-:-:S09]  /*ca10*/  FSETP.NEU.AND P1, PT, R72, 1, PT ;  /* 0x3f8000004800780b */ /* 0x000fd20003f2d000 */
[----:B---3--:R-:W2:Y:S04]  /*ca20*/  LDTM.x16 R24, tmem[UR4+0x190] ;  /* 0x00019004001879ee */ /* 0x008ea80008240000 */
        /* <DEDUP_REMOVED lines=25> */
.L_x_196:
        /* <DEDUP_REMOVED lines=21> */
.L_x_197:
        /* <DEDUP_REMOVED lines=30> */
.L_x_198:
        /* <DEDUP_REMOVED lines=21> */
.L_x_199:
        /* <DEDUP_REMOVED lines=30> */
.L_x_200:
        /* <DEDUP_REMOVED lines=21> */
.L_x_201:
        /* <DEDUP_REMOVED lines=30> */
.L_x_202:
        /* <DEDUP_REMOVED lines=21> */
.L_x_203:
        /* <DEDUP_REMOVED lines=30> */
.L_x_204:
        /* <DEDUP_REMOVED lines=21> */
.L_x_205:
        /* <DEDUP_REMOVED lines=30> */
.L_x_206:
        /* <DEDUP_REMOVED lines=21> */
.L_x_207:
        /* <DEDUP_REMOVED lines=31> */
.L_x_208:
        /* <DEDUP_REMOVED lines=30> */
.L_x_209:
[----:B------:R-:W-:Y:S05]  /*e0d0*/  WARPSYNC.ALL ;  /* 0x0000000000007948 */ /* 0x000fea0003800000 */
[----:B------:R-:W-:-:S13]  /*e0e0*/  R2UR UR4, R22 ;  /* 0x00000000160472ca */ /* 0x000fda00000e0000 */
[----:B------:R4:W-:Y:S02]  /*e0f0*/  STTM.x16 tmem[UR4+0x1f0], R24 ;  /* 0x0001f018000079ed */ /* 0x0009e40008240004 */
.L_x_193:
[----:B------:R-:W-:-:S09]  /*e100*/  UISETP.NE.AND UP0, UPT, UR42, URZ, UPT ;  /* 0x000000ff2a00728c */ /* 0x000fd2000bf05270 */
[----:B------:R-:W-:Y:S05]  /*e110*/  BRA.U !UP0, `(.L_x_210) ;  /* 0x0000000108047547 */ /* 0x000fea000b800000 */
[----:B------:R-:W-:Y:S05]  /*e120*/  BPT.TRAP 0x1 ;  /* 0x000000040000795c */ /* 0x000fea0000300000 */
.L_x_210:
[----:B------:R-:W-:Y:S02]  /*e130*/  UIADD3 UR4, UPT, UPT, UR36, 0x28078, URZ ;  /* 0x0002807824047890 */ /* 0x000fe4000fffe0ff */
[----:B------:R-:W-:Y:S02]  /*e140*/  UISETP.NE.AND UP0, UPT, UR41, URZ, UPT ;  /* 0x000000ff2900728c */ /* 0x000fe4000bf05270 */
[----:B------:R-:W-:-:S09]  /*e150*/  UPRMT UR5, UR48, 0x654, UR4 ;  /* 0x0000065430057896 */ /* 0x000fd20008000004 */
[----:B------:R-:W-:Y:S01]  /*e160*/  SYNCS.ARRIVE.TRANS64.RED.A1T0 RZ, [UR5], RZ ;  /* 0x000000ffffff79a7 */ /* 0x000fe20008100405 */
[----:B------:R-:W1:Y:S01]  /*e170*/  FENCE.VIEW.ASYNC.T ;  /* 0x00000000000073c6 */ /* 0x000e620000000200 */
[----:B------:R-:W-:Y:S05]  /*e180*/  BRA.U UP0, `(.L_x_211) ;  /* 0x0000000100087547 */ /* 0x000fea000b800000 */
[----:B------:R-:W-:Y:S05]  /*e190*/  BPT.TRAP 0x1 ;  /* 0x000000040000795c */ /* 0x000fea0000300000 */
[----:B------:R-:W-:Y:S05]  /*e1a0*/  BPT.TRAP 0x1 ;  /* 0x000000040000795c */ /* 0x000fea0000300000 */
.L_x_211:
[----:B------:R-:W-:Y:S02]  /*e1b0*/  UIADD3 UR4, UPT, UPT, UR36, 0x280a8, URZ ;  /* 0x000280a824047890 */ /* 0x000fe4000fffe0ff */
[----:B------:R-:W-:Y:S02]  /*e1c0*/  UISETP.NE.AND UP0, UPT, UR43, URZ, UPT ;  /* 0x000000ff2b00728c */ /* 0x000fe4000bf05270 */
[----:B------:R-:W-:Y:S02]  /*e1d0*/  UPRMT UR4, UR48, 0x654, UR4 ;  /* 0x0000065430047896 */ /* 0x000fe40008000004 */
[----:B------:R-:W-:Y:S02]  /*e1e0*/  ULOP3.LUT UR38, UR38, 0x1, URZ, 0x3c, !UPT ;  /* 0x0000000126267892 */ /* 0x000fe4000f8e3cff */
[----:B------:R-:W-:-:S05]  /*e1f0*/  ULOP3.LUT UR39, UR39, 0x1, URZ, 0x3c, !UPT ;  /* 0x0000000127277892 */ /* 0x000fca000f8e3cff */
[----:B-1----:R-:W-:Y:S01]  /*e200*/  SYNCS.ARRIVE.TRANS64.RED.A1T0 RZ, [UR4], RZ ;  /* 0x000000ffffff79a7 */ /* 0x002fe20008100404 */
[----:B------:R-:W-:Y:S06]  /*e210*/  BRA.U UP0, `(.L_x_212) ;  /* 0xffffffc5005c7547 */ /* 0x000fec000b83ffff */
.L_x_164:
[----:B------:R-:W-:-:S09]  /*e220*/  UISETP.NE.AND UP0, UPT, UR45, URZ, UPT ;  /* 0x000000ff2d00728c */ /* 0x000fd2000bf05270 */
[----:B------:R-:W-:Y:S05]  /*e230*/  BRA.U !UP0, `(.L_x_213) ;  /* 0x0000000108047547 */ /* 0x000fea000b800000 */
[----:B------:R-:W-:Y:S05]  /*e240*/  BPT.TRAP 0x1 ;  /* 0x000000040000795c */ /* 0x000fea0000300000 */
.L_x_213:
[----:B---34-:R-:W3:Y:S01]  /*e250*/  S2R R27, SR_CgaCtaId ;  /* 0x00000000001b7919 */ /* 0x018ee20000008800 */
[----:B------:R-:W-:Y:S01]  /*e260*/  MOV R26, 0x400 ;  /* 0x00000400001a7802 */ /* 0x000fe20000000f00 */
[----:B------:R-:W-:-:S03]  /*e270*/  UISETP.NE.AND UP0, UPT, UR42, URZ, UPT ;  /* 0x000000ff2a00728c */ /* 0x000fc6000bf05270 */
[----:B---3--:R-:W-:-:S05]  /*e280*/  LEA R26, R27, R26, 0x18 ;  /* 0x0000001a1b1a7211 */ /* 0x008fca00078ec0ff */
[----:B------:R-:W-:-:S05]  /*e290*/  VIADD R34, R26, 0x28088 ;  /* 0x000280881a227836 */ /* 0x000fca0000000000 */
[----:B-1----:R-:W-:-:S04]  /*e2a0*/  PRMT R0, R27, 0x654, R34 ;  /* 0x000006541b007816 */ /* 0x002fc80000000022 */
[----:B------:R1:W-:Y:S01]  /*e2b0*/  SYNCS.ARRIVE.TRANS64.RED.A1T0 RZ, [R0+URZ], RZ ;  /* 0x000000ff00ff79a7 */ /* 0x0003e200081004ff */
[----:B------:R-:W-:Y:S05]  /*e2c0*/  BRA.U !UP0, `(.L_x_214) ;  /* 0x0000000108047547 */ /* 0x000fea000b800000 */
[----:B------:R-:W-:Y:S05]  /*e2d0*/  BPT.TRAP 0x1 ;  /* 0x000000040000795c */ /* 0x000fea0000300000 */
.L_x_214:
[----:B-1----:R-:W-:-:S04]  /*e2e0*/  MOV R0, UR39 ;  /* 0x0000002700007c02 */ /* 0x002fc80008000f00 */
[----:B------:R-:W-:-:S04]  /*e2f0*/  SHF.L.U32 R3, R0, 0x1f, RZ ;  /* 0x0000001f00037819 */ /* 0x000fc800000006ff */
[----:B------:R-:W1:Y:S02]  /*e300*/  SYNCS.PHASECHK.TRANS64.TRYWAIT P0, [R26+URZ+0x28070], R3 ;  /* 0x028070031a0075a7 */ /* 0x000e6400080011ff */
[----:B-1----:R-:W-:Y:S05]  /*e310*/  @!P0 BRA `(.L_x_215) ;  /* 0x0000014c004c8947 */ /* 0x002fea0003800000 */
.L_x_437:
[----:B------:R-:W-:Y:S01]  /*e320*/  R2UR UR4, R22 ;  /* 0x00000000160472ca */ /* 0x000fe200000e0000 */
[----:B------:R-:W-:-:S12]  /*e330*/  UISETP.NE.AND UP0, UPT, UR42, URZ, UPT ;  /* 0x000000ff2a00728c */ /* 0x000fd8000bf05270 */
[----:B------:R-:W3:Y:S02]  /*e340*/  LDTM.x2 R24, tmem[UR4] ;  /* 0x00000004001879ee */ /* 0x000ee400080c0000 */
[----:B---3--:R-:W-:Y:S05]  /*e350*/  BRA.U !UP0, `(.L_x_216) ;  /* 0x0000000108047547 */ /* 0x008fea000b800000 */
[----:B------:R-:W-:Y:S05]  /*e360*/  BPT.TRAP 0x1 ;  /* 0x000000040000795c */ /* 0x000fea0000300000 */
.L_x_216:
[----:B------:R-:W-:Y:S01]  /*e370*/  SYNCS.ARRIVE.TRANS64.RED.A1T0 RZ, [UR5], RZ ;  /* 0x000000ffffff79a7 */ /* 0x000fe20008100405 */
[----:B------:R-:W-:-:S09]  /*e380*/  UISETP.NE.AND UP0, UPT, UR41, URZ, UPT ;  /* 0x000000ff2900728c */ /* 0x000fd2000bf05270 */
[----:B------:R-:W-:Y:S05]  /*e390*/  BRA.U UP0, `(.L_x_217) ;  /* 0x0000000100047547 */ /* 0x000fea000b800000 */
[----:B------:R-:W-:Y:S05]  /*e3a0*/  BPT.TRAP 0x1 ;  /* 0x000000040000795c */ /* 0x000fea0000300000 */
.L_x_217:
[----:B------:R-:W-:-:S04]  /*e3b0*/  MOV R0, UR38 ;  /* 0x0000002600007c02 */ /* 0x000fc80008000f00 */
[----:B-1----:R-:W-:-:S04]  /*e3c0*/  SHF.L.U32 R3, R0, 0x1f, RZ ;  /* 0x0000001f00037819 */ /* 0x002fc800000006ff */
[----:B------:R-:W1:Y:S02]  /*e3d0*/  SYNCS.PHASECHK.TRANS64.TRYWAIT P0, [R26+URZ+0x28090], R3 ;  /* 0x028090031a0075a7 */ /* 0x000e6400080011ff */
[----:B-1----:R-:W-:Y:S05]  /*e3e0*/  @!P0 BRA `(.L_x_218) ;  /* 0x0000014c002c8947 */ /* 0x002fea0003800000 */
.L_x_438:
[----:B------:R-:W-:-:S09]  /*e3f0*/  UISETP.NE.AND UP0, UPT, UR41, URZ, UPT ;  /* 0x000000ff2900728c */ /* 0x000fd2000bf05270 */
[----:B------:R-:W-:Y:S05]  /*e400*/  BRA.U UP0, `(.L_x_219) ;  /* 0x0000000100047547 */ /* 0x000fea000b800000 */
[----:B------:R-:W-:Y:S05]  /*e410*/  BPT.TRAP 0x1 ;  /* 0x000000040000795c */ /* 0x000fea0000300000 */
.L_x_219:
[----:B------:R-:W-:Y:S01]  /*e420*/  MOV R5, 0x1 ;  /* 0x0000000100057802 */ /* 0x000fe20000000f00 */
[----:B-1----:R1:W3:Y:S03]  /*e430*/  MUFU.RCP R3, R24 ;  /* 0x0000001800037308 */ /* 0x0022e60000001000 */
[----:B------:R-:W-:-:S04]  /*e440*/  SHF.L.U32 R5, R5, 0x1f, RZ ;  /* 0x0000001f05057819 */ /* 0x000fc800000006ff */
[----:B------:R-:W4:Y:S02]  /*e450*/  SYNCS.PHASECHK.TRANS64.TRYWAIT P0, [R26+URZ+0x280c0], R5 ;  /* 0x0280c0051a0075a7 */ /* 0x000f2400080011ff */
[----:B-1-34-:R-:W-:Y:S05]  /*e460*/  @!P0 BRA `(.L_x_220) ;  /* 0x0000014c00208947 */ /* 0x01afea0003800000 */
.L_x_439:
[----:B------:R-:W3:Y:S01]  /*e470*/  LDCU UR4, c[0x0][0x708] ;  /* 0x0000e100ff0477ac */ /* 0x000ee20008000800 */
[----:B------:R-:W-:Y:S01]  /*e480*/  FFMA R32, -R24, R3, 1 ;  /* 0x3f80000018207423 */ /* 0x000fe20000000103 */
[----:B------:R-:W4:Y:S01]  /*e490*/  LDC R36, c[0x0][0x708] ;  /* 0x0001c200ff247b82 */ /* 0x000f220000000800 */
[----:B------:R-:W-:Y:S02]  /*e4a0*/  BSSY.RECONVERGENT B2, `(.L_x_221) ;  /* 0x000000b000027945 */ /* 0x000fe40003800200 */
[----:B------:R-:W-:Y:S01]  /*e4b0*/  FFMA R32, R3, R32, R3 ;  /* 0x0000002003207223 */ /* 0x000fe20000000003 */
[----:B---3--:R-:W-:-:S03]  /*e4c0*/  MOV R3, UR4 ;  /* 0x0000000400037c02 */ /* 0x008fc60008000f00 */
[----:B-1----:R-:W-:Y:S01]  /*e4d0*/  FFMA R5, R32, UR4, RZ ;  /* 0x0000000420057c23 */ /* 0x002fe200080000ff */
[----:B------:R-:W1:Y:S03]  /*e4e0*/  FCHK P0, R3, R24 ;  /* 0x0000001803007302 */ /* 0x000e660000000000 */
[----:B------:R-:W-:-:S04]  /*e4f0*/  FFMA R0, -R24, R5, UR4 ;  /* 0x0000000418007e23 */ /* 0x000fc80008000105 */
[----:B------:R-:W-:Y:S01]  /*e500*/  FFMA R32, R32, R0, R5 ;  /* 0x0000000020207223 */ /* 0x000fe20000000005 */
[----:B-1----:R-:W-:Y:S05]  /*e510*/  @!P0 BRA `(.L_x_222) ;  /* 0x00000000000c8947 */ /* 0x002fea0003800000 */
[----:B------:R-:W-:Y:S02]  /*e520*/  MOV R4, 0xe540 ;  /* 0x0000e54000047802 */ /* 0x000fe40000000f00 */
[----:B--2-4-:R-:W-:Y:S05]  /*e530*/  CALL.REL.NOINC `($__internal_3_$__cuda_sm3x_div_rn_noftz_f32_slowpath) ;  /* 0x0000015400d07944 */ /* 0x014fea0003c00000 */
[----:B------:R-:W-:Y:S02]  /*e540*/  MOV R32, R0 ;  /* 0x0000000000207202 */ /* 0x000fe40000000f00 */
.L_x_222:
[----:B------:R-:W-:Y:S05]  /*e550*/  BSYNC.RECONVERGENT B2 ;  /* 0x0000000000027941 */ /* 0x000fea0003800200 */
.L_x_221:
[----:B------:R-:W-:Y:S01]  /*e560*/  VIADD R0, R22, 0x100 ;  /* 0x0000010016007836 */ /* 0x000fe20000000000 */
[C---:B------:R-:W-:Y:S01]  /*e570*/  LOP3.LUT R29, R17.reuse, 0x3, RZ, 0xc0, !PT ;  /* 0x00000003111d7812 */ /* 0x040fe200078ec0ff */
[C---:B------:R-:W-:Y:S02]  /*e580*/  IMAD.SHL.U32 R3, R16.reuse, 0x80, RZ ;  /* 0x0000008010037824 */ /* 0x040fe400078e00ff */
[----:B------:R-:W-:Y:S01]  /*e590*/  IMAD.SHL.U32 R16, R16, 0x40, RZ ;  /* 0x0000004010107824 */ /* 0x000fe200078e00ff */
[----:B------:R-:W-:Y:S01]  /*e5a0*/  SHF.R.U32.HI R0, RZ, 0x15, R0 ;  /* 0x00000015ff007819 */ /* 0x000fe20000011600 */
[----:B------:R-:W-:Y:S01]  /*e5b0*/  IMAD.SHL.U32 R28, R17, 0x1000, RZ ;  /* 0x00001000111c7824 */ /* 0x000fe200078e00ff */
[----:B------:R-:W-:Y:S02]  /*e5c0*/  LOP3.LUT R3, R3, 0xc00, RZ, 0xc0, !PT ;  /* 0x00000c0003037812 */ /* 0x000fe400078ec0ff */
[----:B------:R-:W-:Y:S02]  /*e5d0*/  ISETP.NE.AND P0, PT, R29, R0, PT ;  /* 0x000000001d00720c */ /* 0x000fe40003f05270 */
[----:B------:R-:W-:-:S04]  /*e5e0*/  LOP3.LUT R3, R3, 0x1c0, R16, 0xf8, !PT ;  /* 0x000001c003037812 */ /* 0x000fc800078ef810 */
[----:B------:R-:W-:-:S07]  /*e5f0*/  LOP3.LUT R28, R3, 0x3000, R28, 0xf8, !PT ;  /* 0x00003000031c7812 */ /* 0x000fce00078ef81c */
[----:B------:R-:W-:Y:S05]  /*e600*/  @!P0 BRA `(.L_x_223) ;  /* 0x0000000000408947 */ /* 0x000fea0003800000 */
[----:B------:R-:W-:Y:S01]  /*e610*/  MOV R14, 0x8 ;  /* 0x00000008000e7802 */ /* 0x000fe20000000f00 */
[----:B------:R-:W1:Y:S01]  /*e620*/  LDCU.64 UR6, c[0x4][0xb0] ;  /* 0x01001600ff0677ac */ /* 0x000e620008000a00 */
[----:B------:R-:W-:Y:S02]  /*e630*/  HFMA2 R12, -RZ, RZ, 0, 5.9604644775390625e-08 ;  /* 0x00000001ff0c7431 */ /* 0x000fe400000001ff */
[----:B------:R-:W-:Y:S01]  /*e640*/  IMAD.MOV.U32 R8, RZ, RZ, 0x192 ;  /* 0x00000192ff087424 */ /* 0x000fe200078e00ff */
[----:B------:R-:W3:Y:S01]  /*e650*/  LDCU.64 UR4, c[0x4][0xb8] ;  /* 0x01001700ff0477ac */ /* 0x000ee20008000a00 */
[----:B------:R-:W2:Y:S01]  /*e660*/  LDC.64 R14, c[0x4][R14] ;  /* 0x010000000e0e7b82 */ /* 0x000ea20000000a00 */
[----:B------:R-:W-:Y:S01]  /*e670*/  IMAD.MOV.U32 R13, RZ, RZ, RZ ;  /* 0x000000ffff0d7224 */ /* 0x000fe200078e00ff */
[----:B------:R-:W5:Y:S01]  /*e680*/  LDCU.64 UR8, c[0x4][0x40] ;  /* 0x01000800ff0877ac */ /* 0x000f620008000a00 */
[----:B-1----:R-:W-:Y:S01]  /*e690*/  IMAD.U32 R4, RZ, RZ, UR6 ;  /* 0x00000006ff047e24 */ /* 0x002fe2000f8e00ff */
[----:B------:R-:W-:Y:S01]  /*e6a0*/  MOV R5, UR7 ;  /* 0x0000000700057c02 */ /* 0x000fe20008000f00 */
[----:B---3--:R-:W-:Y:S01]  /*e6b0*/  IMAD.U32 R6, RZ, RZ, UR4 ;  /* 0x00000004ff067e24 */ /* 0x008fe2000f8e00ff */
[----:B------:R-:W-:Y:S01]  /*e6c0*/  MOV R7, UR5 ;  /* 0x0000000500077c02 */ /* 0x000fe20008000f00 */
[----:B-----5:R-:W-:Y:S01]  /*e6d0*/  IMAD.U32 R10, RZ, RZ, UR8 ;  /* 0x00000008ff0a7e24 */ /* 0x020fe2000f8e00ff */
[----:B------:R-:W-:-:S02]  /*e6e0*/  MOV R11, UR9 ;  /* 0x00000009000b7c02 */ /* 0x000fc40008000f00 */
[----:B------:R-:W-:-:S07]  /*e6f0*/  LEPC R20, `(.L_x_223) ;  /* 0x000000001014794e */ /* 0x000fce0000000000 */
[----:B--2-4-:R-:W-:Y:S05]  /*e700*/  CALL.ABS.NOINC R14 ;  /* 0x000000000e007343 */ /* 0x014fea0003c00000 */
.L_x_223:
[----:B------:R-:W1:Y:S01]  /*e710*/  S2R R3, SR_SWINHI ;  /* 0x0000000000037919 */ /* 0x000e620000002f00 */
[----:B------:R-:W-:Y:S05]  /*e720*/  WARPSYNC.ALL ;  /* 0x0000000000007948 */ /* 0x000fea0003800000 */
[----:B------:R-:W-:-:S13]  /*e730*/  R2UR UR4, R22 ;  /* 0x00000000160472ca */ /* 0x000fda00000e0000 */
[----:B------:R-:W3:Y:S01]  /*e740*/  LDTM.x16 R4, tmem[UR4+0x100] ;  /* 0x00010004000479ee */ /* 0x000ee20008240000 */
[----:B------:R-:W-:Y:S02]  /*e750*/  MOV R30, R26 ;  /* 0x0000001a001e7202 */ /* 0x000fe40000000f00 */
[----:B-1----:R-:W-:Y:S02]  /*e760*/  MOV R31, R3 ;  /* 0x00000003001f7202 */ /* 0x002fe40000000f00 */
[----:B------:R-:W-:-:S05]  /*e770*/  LEA R28, P0, R28, R30, 0x1 ;  /* 0x0000001e1c1c7211 */ /* 0x000fca00078008ff */
[----:B------:R-:W-:Y:S01]  /*e780*/  IMAD.X R31, RZ, RZ, R31, P0 ;  /* 0x000000ffff1f7224 */ /* 0x000fe200000e061f */
[----:B------:R-:W-:Y:S01]  /*e790*/  IADD3 R0, P0, PT, R28, 0x10, RZ ;  /* 0x000000101c007810 */ /* 0x000fe20007f1e0ff */
[C---:B---3--:R-:W-:Y:S02]  /*e7a0*/  FMUL2 R20, R32.reuse.F32, R8.F32x2.HI_LO ;  /* 0x000000082014724a */ /* 0x048fe40000040000 */
[----:B------:R-:W-:Y:S01]  /*e7b0*/  FMUL2 R38, R32.F32, R10.F32x2.HI_LO ;  /* 0x0000000a2026724a */ /* 0x000fe20000040000 */
[--C-:B------:R-:W-:Y:S01]  /*e7c0*/  SHF.R.U64 R3, R28, 0x3, R31.reuse ;  /* 0x000000031c037819 */ /* 0x100fe2000000121f */
[C---:B------:R-:W-:Y:S01]  /*e7d0*/  FMUL2 R6, R32.reuse.F32, R6.F32x2.HI_LO ;  /* 0x000000062006724a */ /* 0x040fe20000040000 */
[----:B------:R-:W-:Y:S01]  /*e7e0*/  F2FP.F16.F32.PACK_AB R10, R21, R20 ;  /* 0x00000014150a723e */ /* 0x000fe200000000ff */
[----:B------:R-:W-:Y:S02]  /*e7f0*/  IMAD.X R21, RZ, RZ, R31, P0 ;  /* 0x000000ffff157224 */ /* 0x000fe400000e061f */
[C---:B------:R-:W-:Y:S01]  /*e800*/  FMUL2 R4, R32.reuse.F32, R4.F32x2.HI_LO ;  /* 0x000000042004724a */ /* 0x040fe20000040000 */
[----:B------:R-:W-:Y:S01]  /*e810*/  F2FP.F16.F32.PACK_AB R11, R39, R38 ;  /* 0x00000026270b723e */ /* 0x000fe200000000ff */
[C---:B------:R-:W-:Y:S01]  /*e820*/  FMUL2 R12, R32.reuse.F32, R12.F32x2.HI_LO ;  /* 0x0000000c200c724a */ /* 0x040fe20000040000 */
[----:B------:R-:W-:Y:S01]  /*e830*/  F2FP.F16.F32.PACK_AB R9, R7, R6 ;  /* 0x000000060709723e */ /* 0x000fe200000000ff */
[----:B------:R-:W-:Y:S01]  /*e840*/  FMUL2 R14, R32.F32, R14.F32x2.HI_LO ;  /* 0x0000000e200e724a */ /* 0x000fe20000040000 */
[----:B------:R-:W-:Y:S01]  /*e850*/  SHF.R.U64 R7, R0, 0x3, R21 ;  /* 0x0000000300077819 */ /* 0x000fe20000001215 */
[C---:B------:R-:W-:Y:S01]  /*e860*/  FMUL2 R16, R32.reuse.F32, R16.F32x2.HI_LO ;  /* 0x000000102010724a */ /* 0x040fe20000040000 */
[----:B------:R-:W-:Y:S01]  /*e870*/  F2FP.F16.F32.PACK_AB R8, R5, R4 ;  /* 0x000000040508723e */ /* 0x000fe200000000ff */
[----:B------:R-:W-:Y:S01]  /*e880*/  FMUL2 R18, R32.F32, R18.F32x2.HI_LO ;  /* 0x000000122012724a */ /* 0x000fe20000040000 */
[----:B------:R-:W-:-:S02]  /*e890*/  LOP3.LUT R30, R28, 0x70, R3, 0x78, !PT ;  /* 0x000000701c1e7812 */ /* 0x000fc400078e7803 */
[----:B------:R-:W-:Y:S01]  /*e8a0*/  LOP3.LUT R20, R0, 0x70, R7, 0x78, !PT ;  /* 0x0000007000147812 */ /* 0x000fe200078e7807 */
[----:B------:R-:W-:Y:S01]  /*e8b0*/  VIADD R0, R22, 0x110 ;  /* 0x0000011016007836 */ /* 0x000fe20000000000 */
[----:B------:R-:W-:Y:S01]  /*e8c0*/  F2FP.F16.F32.PACK_AB R4, R13, R12 ;  /* 0x0000000c0d04723e */ /* 0x000fe200000000ff */
[----:B------:R1:W-:Y:S01]  /*e8d0*/  ST.E.128 desc[UR46][R30.64], R8 ;  /* 0x000000081e007985 */ /* 0x0003e2000c101d2e */
[----:B------:R-:W-:Y:S02]  /*e8e0*/  F2FP.F16.F32.PACK_AB R5, R15, R14 ;  /* 0x0000000e0f05723e */ /* 0x000fe400000000ff */
[----:B------:R-:W-:Y:S02]  /*e8f0*/  F2FP.F16.F32.PACK_AB R6, R17, R16 ;  /* 0x000000101106723e */ /* 0x000fe400000000ff */
[----:B------:R-:W-:Y:S02]  /*e900*/  F2FP.F16.F32.PACK_AB R7, R19, R18 ;  /* 0x000000121307723e */ /* 0x000fe400000000ff */
[----:B------:R-:W-:-:S03]  /*e910*/  SHF.R.U32.HI R0, RZ, 0x15, R0 ;  /* 0x00000015ff007819 */ /* 0x000fc60000011600 */
[----:B------:R1:W-:Y:S01]  /*e920*/  ST.E.128 desc[UR46][R20.64], R4 ;  /* 0x0000000414007985 */ /* 0x0003e2000c101d2e */
[----:B------:R-:W-:-:S13]  /*e930*/  ISETP.NE.AND P0, PT, R29, R0, PT ;  /* 0x000000001d00720c */ /* 0x000fda0003f05270 */
[----:B------:R-:W-:Y:S05]  /*e940*/  @!P0 BRA `(.L_x_224) ;  /* 0x0000000000408947 */ /* 0x000fea0003800000 */
[----:B------:R-:W-:Y:S01]  /*e950*/  MOV R14, 0x8 ;  /* 0x00000008000e7802 */ /* 0x000fe20000000f00 */
[----:B------:R-:W3:Y:S01]  /*e960*/  LDCU.64 UR8, c[0x4][0xb0] ;  /* 0x01001600ff0877ac */ /* 0x000ee20008000a00 */
[----:B------:R-:W-:Y:S02]  /*e970*/  HFMA2 R12, -RZ, RZ, 0, 5.9604644775390625e-08 ;  /* 0x00000001ff0c7431 */ /* 0x000fe400000001ff */
[----:B-1----:R-:W-:Y:S01]  /*e980*/  IMAD.MOV.U32 R8, RZ, RZ, 0x192 ;  /* 0x00000192ff087424 */ /* 0x002fe200078e00ff */
[----:B------:R-:W1:Y:S01]  /*e990*/  LDCU.64 UR6, c[0x4][0xb8] ;  /* 0x01001700ff0677ac */ /* 0x000e620008000a00 */
[----:B------:R-:W2:Y:S01]  /*e9a0*/  LDC.64 R14, c[0x4][R14] ;  /* 0x010000000e0e7b82 */ /* 0x000ea20000000a00 */
[----:B------:R-:W-:Y:S01]  /*e9b0*/  IMAD.MOV.U32 R13, RZ, RZ, RZ ;  /* 0x000000ffff0d7224 */ /* 0x000fe200078e00ff */
[----:B------:R-:W5:Y:S01]  /*e9c0*/  LDCU.64 UR4, c[0x4][0x40] ;  /* 0x01000800ff0477ac */ /* 0x000f620008000a00 */
[----:B---3--:R-:W-:Y:S01]  /*e9d0*/  IMAD.U32 R4, RZ, RZ, UR8 ;  /* 0x00000008ff047e24 */ /* 0x008fe2000f8e00ff */
[----:B------:R-:W-:Y:S01]  /*e9e0*/  MOV R5, UR9 ;  /* 0x0000000900057c02 */ /* 0x000fe20008000f00 */
[----:B-1----:R-:W-:Y:S01]  /*e9f0*/  IMAD.U32 R6, RZ, RZ, UR6 ;  /* 0x00000006ff067e24 */ /* 0x002fe2000f8e00ff */
[----:B------:R-:W-:Y:S01]  /*ea00*/  MOV R7, UR7 ;  /* 0x0000000700077c02 */ /* 0x000fe20008000f00 */
[----:B-----5:R-:W-:Y:S01]  /*ea10*/  IMAD.U32 R10, RZ, RZ, UR4 ;  /* 0x00000004ff0a7e24 */ /* 0x020fe2000f8e00ff */
[----:B------:R-:W-:-:S02]  /*ea20*/  MOV R11, UR5 ;  /* 0x00000005000b7c02 */ /* 0x000fc40008000f00 */
[----:B------:R-:W-:-:S07]  /*ea30*/  LEPC R20, `(.L_x_224) ;  /* 0x000000001014794e */ /* 0x000fce0000000000 */
[----:B--2-4-:R-:W-:Y:S05]  /*ea40*/  CALL.ABS.NOINC R14 ;  /* 0x000000000e007343 */ /* 0x014fea0003c00000 */
.L_x_224:
[----:B------:R-:W-:Y:S05]  /*ea50*/  WARPSYNC.ALL ;  /* 0x0000000000007948 */ /* 0x000fea0003800000 */
[----:B------:R-:W-:Y:S02]  /*ea60*/  R2UR UR4, R22 ;  /* 0x00000000160472ca */ /* 0x000fe400000e0000 */
[C---:B------:R-:W-:Y:S02]  /*ea70*/  IADD3 R33, P0, PT, R28.reuse, 0x30, RZ ;  /* 0x000000301c217810 */ /* 0x040fe40007f1e0ff */
[----:B------:R-:W-:-:S03]  /*ea80*/  IADD3 R3, P1, PT, R28, 0x20, RZ ;  /* 0x000000201c037810 */ /* 0x000fc60007f3e0ff */
[--C-:B--2---:R-:W-:Y:S02]  /*ea90*/  IMAD.X R43, RZ, RZ, R31.reuse, P0 ;  /* 0x000000ffff2b7224 */ /* 0x104fe400000e061f */
[----:B------:R-:W-:-:S04]  /*eaa0*/  IMAD.X R41, RZ, RZ, R31, P1 ;  /* 0x000000ffff297224 */ /* 0x000fc800008e061f */
[----:B-1----:R-:W1:Y:S01]  /*eab0*/  LDTM.x16 R4, tmem[UR4+0x110] ;  /* 0x00011004000479ee */ /* 0x002e620008240000 */
[----:B------:R-:W-:-:S04]  /*eac0*/  SHF.R.U64 R0, R3, 0x3, R41 ;  /* 0x0000000303007819 */ /* 0x000fc80000001229 */
[----:B------:R-:W-:Y:S01]  /*ead0*/  LOP3.LUT R40, R3, 0x70, R0, 0x78, !PT ;  /* 0x0000007003287812 */ /* 0x000fe200078e7800 */
[----:B------:R-:W-:-:S05]  /*eae0*/  VIADD R0, R22, 0x120 ;  /* 0x0000012016007836 */ /* 0x000fca0000000000 */
[----:B------:R-:W-:-:S04]  /*eaf0*/  SHF.R.U32.HI R0, RZ, 0x15, R0 ;  /* 0x00000015ff007819 */ /* 0x000fc80000011600 */
[----:B------:R-:W-:Y:S01]  /*eb00*/  ISETP.NE.AND P0, PT, R29, R0, PT ;  /* 0x000000001d00720c */ /* 0x000fe20003f05270 */
[C---:B-1----:R-:W-:Y:S01]  /*eb10*/  FMUL2 R20, R32.reuse.F32, R8.F32x2.HI_LO ;  /* 0x000000082014724a */ /* 0x042fe20000040000 */
[C---:B------:R-:W-:Y:S01]  /*eb20*/  SHF.R.U64 R8, R33.reuse, 0x3, R43 ;  /* 0x0000000321087819 */ /* 0x040fe2000000122b */
[C---:B------:R-:W-:Y:S02]  /*eb30*/  FMUL2 R4, R32.reuse.F32, R4.F32x2.HI_LO ;  /* 0x000000042004724a */ /* 0x040fe40000040000 */
[C---:B------:R-:W-:Y:S01]  /*eb40*/  FMUL2 R6, R32.reuse.F32, R6.F32x2.HI_LO ;  /* 0x000000062006724a */ /* 0x040fe20000040000 */
[----:B------:R-:W-:Y:S01]  /*eb50*/  LOP3.LUT R42, R33, 0x70, R8, 0x78, !PT ;  /* 0x00000070212a7812 */ /* 0x000fe200078e7808 */
[C---:B------:R-:W-:Y:S01]  /*eb60*/  FMUL2 R38, R32.reuse.F32, R10.F32x2.HI_LO ;  /* 0x0000000a2026724a */ /* 0x040fe20000040000 */
[----:B------:R-:W-:Y:S01]  /*eb70*/  F2FP.F16.F32.PACK_AB R8, R5, R4 ;  /* 0x000000040508723e */ /* 0x000fe200000000ff */
[C---:B------:R-:W-:Y:S01]  /*eb80*/  FMUL2 R12, R32.reuse.F32, R12.F32x2.HI_LO ;  /* 0x0000000c200c724a */ /* 0x040fe20000040000 */
[----:B------:R-:W-:Y:S01]  /*eb90*/  F2FP.F16.F32.PACK_AB R9, R7, R6 ;  /* 0x000000060709723e */ /* 0x000fe200000000ff */
[C---:B------:R-:W-:Y:S01]  /*eba0*/  FMUL2 R14, R32.reuse.F32, R14.F32x2.HI_LO ;  /* 0x0000000e200e724a */ /* 0x040fe20000040000 */
[----:B------:R-:W-:Y:S01]  /*ebb0*/  F2FP.F16.F32.PACK_AB R10, R21, R20 ;  /* 0x00000014150a723e */ /* 0x000fe200000000ff */
[C---:B------:R-:W-:Y:S01]  /*ebc0*/  FMUL2 R16, R32.reuse.F32, R16.F32x2.HI_LO ;  /* 0x000000102010724a */ /* 0x040fe20000040000 */
[----:B------:R-:W-:Y:S01]  /*ebd0*/  F2FP.F16.F32.PACK_AB R11, R39, R38 ;  /* 0x00000026270b723e */ /* 0x000fe200000000ff */
[----:B------:R-:W-:Y:S01]  /*ebe0*/  FMUL2 R18, R32.F32, R18.F32x2.HI_LO ;  /* 0x000000122012724a */ /* 0x000fe20000040000 */
[----:B------:R-:W-:-:S02]  /*ebf0*/  F2FP.F16.F32.PACK_AB R4, R13, R12 ;  /* 0x0000000c0d04723e */ /* 0x000fc400000000ff */
[----:B------:R-:W-:Y:S01]  /*ec00*/  F2FP.F16.F32.PACK_AB R5, R15, R14 ;  /* 0x0000000e0f05723e */ /* 0x000fe200000000ff */
[----:B------:R1:W-:Y:S01]  /*ec10*/  ST.E.128 desc[UR46][R40.64], R8 ;  /* 0x0000000828007985 */ /* 0x0003e2000c101d2e */
[----:B------:R-:W-:Y:S02]  /*ec20*/  F2FP.F16.F32.PACK_AB R6, R17, R16 ;  /* 0x000000101106723e */ /* 0x000fe400000000ff */
[----:B------:R-:W-:-:S05]  /*ec30*/  F2FP.F16.F32.PACK_AB R7, R19, R18 ;  /* 0x000000121307723e */ /* 0x000fca00000000ff */
[----:B------:R1:W-:Y:S01]  /*ec40*/  ST.E.128 desc[UR46][R42.64], R4 ;  /* 0x000000042a007985 */ /* 0x0003e2000c101d2e */
[----:B------:R-:W-:Y:S05]  /*ec50*/  @!P0 BRA `(.L_x_225) ;  /* 0x0000000000408947 */ /* 0x000fea0003800000 */
[----:B------:R-:W-:Y:S01]  /*ec60*/  MOV R14, 0x8 ;  /* 0x00000008000e7802 */ /* 0x000fe20000000f00 */
[----:B------:R-:W2:Y:S01]  /*ec70*/  LDCU.64 UR8, c[0x4][0xb0] ;  /* 0x01001600ff0877ac */ /* 0x000ea20008000a00 */
[----:B------:R-:W-:Y:S02]  /*ec80*/  HFMA2 R12, -RZ, RZ, 0, 5.9604644775390625e-08 ;  /* 0x00000001ff0c7431 */ /* 0x000fe400000001ff */
[----:B-1----:R-:W-:Y:S01]  /*ec90*/  IMAD.MOV.U32 R8, RZ, RZ, 0x192 ;  /* 0x00000192ff087424 */ /* 0x002fe200078e00ff */
[----:B------:R-:W1:Y:S01]  /*eca0*/  LDCU.64 UR6, c[0x4][0xb8] ;  /* 0x01001700ff0677ac */ /* 0x000e620008000a00 */
[----:B------:R-:W3:Y:S01]  /*ecb0*/  LDC.64 R14, c[0x4][R14] ;  /* 0x010000000e0e7b82 */ /* 0x000ee20000000a00 */
[----:B------:R-:W-:Y:S01]  /*ecc0*/  IMAD.MOV.U32 R13, RZ, RZ, RZ ;  /* 0x000000ffff0d7224 */ /* 0x000fe200078e00ff */
[----:B------:R-:W5:Y:S01]  /*ecd0*/  LDCU.64 UR4, c[0x4][0x40] ;  /* 0x01000800ff0477ac */ /* 0x000f620008000a00 */
[----:B--2---:R-:W-:Y:S01]  /*ece0*/  IMAD.U32 R4, RZ, RZ, UR8 ;  /* 0x00000008ff047e24 */ /* 0x004fe2000f8e00ff */
[----:B------:R-:W-:Y:S01]  /*ecf0*/  MOV R5, UR9 ;  /* 0x0000000900057c02 */ /* 0x000fe20008000f00 */
[----:B-1----:R-:W-:Y:S01]  /*ed00*/  IMAD.U32 R6, RZ, RZ, UR6 ;  /* 0x00000006ff067e24 */ /* 0x002fe2000f8e00ff */
[----:B------:R-:W-:Y:S01]  /*ed10*/  MOV R7, UR7 ;  /* 0x0000000700077c02 */ /* 0x000fe20008000f00 */
[----:B-----5:R-:W-:Y:S01]  /*ed20*/  IMAD.U32 R10, RZ, RZ, UR4 ;  /* 0x00000004ff0a7e24 */ /* 0x020fe2000f8e00ff */
[----:B------:R-:W-:-:S02]  /*ed30*/  MOV R11, UR5 ;  /* 0x00000005000b7c02 */ /* 0x000fc40008000f00 */
[----:B------:R-:W-:-:S07]  /*ed40*/  LEPC R20, `(.L_x_225) ;  /* 0x000000001014794e */ /* 0x000fce0000000000 */
[----:B---34-:R-:W-:Y:S05]  /*ed50*/  CALL.ABS.NOINC R14 ;  /* 0x000000000e007343 */ /* 0x018fea0003c00000 */
.L_x_225:
[----:B------:R-:W-:Y:S05]  /*ed60*/  WARPSYNC.ALL ;  /* 0x0000000000007948 */ /* 0x000fea0003800000 */
[----:B------:R-:W-:Y:S02]  /*ed70*/  R2UR UR4, R22 ;  /* 0x00000000160472ca */ /* 0x000fe400000e0000 */
[C---:B------:R-:W-:Y:S02]  /*ed80*/  IADD3 R33, P0, PT, R28.reuse, 0x50, RZ ;  /* 0x000000501c217810 */ /* 0x040fe40007f1e0ff */
[----:B------:R-:W-:-:S03]  /*ed90*/  IADD3 R3, P1, PT, R28, 0x40, RZ ;  /* 0x000000401c037810 */ /* 0x000fc60007f3e0ff */
[--C-:B-1----:R-:W-:Y:S02]  /*eda0*/  IMAD.X R43, RZ, RZ, R31.reuse, P0 ;  /* 0x000000ffff2b7224 */ /* 0x102fe400000e061f */
[----:B------:R-:W-:-:S04]  /*edb0*/  IMAD.X R41, RZ, RZ, R31, P1 ;  /* 0x000000ffff297224 */ /* 0x000fc800008e061f */
[----:B------:R-:W1:Y:S01]  /*edc0*/  LDTM.x16 R4, tmem[UR4+0x120] ;  /* 0x00012004000479ee */ /* 0x000e620008240000 */
        /* <DEDUP_REMOVED lines=42> */
.L_x_226:
        /* <DEDUP_REMOVED lines=49> */
.L_x_227:
        /* <DEDUP_REMOVED lines=49> */
.L_x_228:
        /* <DEDUP_REMOVED lines=49> */
.L_x_229:
        /* <DEDUP_REMOVED lines=49> */
.L_x_230:
[----:B------:R-:W-:Y:S05]  /*fcb0*/  WARPSYNC.ALL ;  /* 0x0000000000007948 */ /* 0x000fea0003800000 */
[----:B------:R-:W-:Y:S01]  /*fcc0*/  R2UR UR4, R22 ;  /* 0x00000000160472ca */ /* 0x000fe200000e0000 */
[----:B------:R-:W2:Y:S01]  /*fcd0*/  S2R R35, SR_CTAID.X ;  /* 0x0000000000237919 */ /* 0x000ea20000002500 */
[C---:B------:R-:W-:Y:S02]  /*fce0*/  IADD3 R33, P0, PT, R28.reuse, 0x470, RZ ;  /* 0x000004701c217810 */ /* 0x040fe40007f1e0ff */
[----:B------:R-:W-:-:S03]  /*fcf0*/  IADD3 R3, P1, PT, R28, 0x460, RZ ;  /* 0x000004601c037810 */ /* 0x000fc60007f3e0ff */
[--C-:B-1----:R-:W-:Y:S02]  /*fd00*/  IMAD.X R43, RZ, RZ, R31.reuse, P0 ;  /* 0x000000ffff2b7224 */ /* 0x102fe400000e061f */
[----:B------:R-:W-:-:S04]  /*fd10*/  IMAD.X R41, RZ, RZ, R31, P1 ;  /* 0x000000ffff297224 */ /* 0x000fc800008e061f */
[----:B------:R-:W1:Y:S01]  /*fd20*/  LDTM.x16 R4, tmem[UR4+0x170] ;  /* 0x00017004000479ee */ /* 0x000e620008240000 */
[----:B------:R-:W3:Y:S01]  /*fd30*/  LDCU.64 UR4, c[0x0][0x880] ;  /* 0x00011000ff0477ac */ /* 0x000ee20008000a00 */
[----:B------:R-:W-:-:S04]  /*fd40*/  SHF.R.U64 R0, R3, 0x3, R41 ;  /* 0x0000000303007819 */ /* 0x000fc80000001229 */
[----:B------:R-:W-:Y:S01]  /*fd50*/  LOP3.LUT R40, R3, 0x70, R0, 0x78, !PT ;  /* 0x0000007003287812 */ /* 0x000fe200078e7800 */
[----:B---3--:R-:W-:-:S04]  /*fd60*/  UISETP.NE.U32.AND UP0, UPT, UR4, URZ, UPT ;  /* 0x000000ff0400728c */ /* 0x008fc8000bf05070 */
[----:B------:R-:W-:Y:S01]  /*fd70*/  UISETP.NE.AND.EX UP0, UPT, UR5, URZ, UPT, UP0 ;  /* 0x000000ff0500728c */ /* 0x000fe2000bf05300 */
        /* <DEDUP_REMOVED lines=14> */
[----:B------:R-:W-:Y:S01]  /*fe60*/  F2FP.F16.F32.PACK_AB R4, R13, R12 ;  /* 0x0000000c0d04723e */ /* 0x000fe200000000ff */
[----:B------:R-:W1:Y:S01]  /*fe70*/  S2R R33, SR_CTAID.Z ;  /* 0x0000000000217919 */ /* 0x000e620000002700 */
[----:B------:R-:W-:-:S02]  /*fe80*/  F2FP.F16.F32.PACK_AB R5, R15, R14 ;  /* 0x0000000e0f05723e */ /* 0x000fc400000000ff */
[----:B------:R-:W-:Y:S01]  /*fe90*/  F2FP.F16.F32.PACK_AB R6, R17, R16 ;  /* 0x000000101106723e */ /* 0x000fe200000000ff */
[----:B------:R3:W-:Y:S01]  /*fea0*/  ST.E.128 desc[UR46][R40.64], R8 ;  /* 0x0000000828007985 */ /* 0x0007e2000c101d2e */
[----:B------:R-:W-:Y:S01]  /*feb0*/  F2FP.F16.F32.PACK_AB R7, R19, R18 ;  /* 0x000000121307723e */ /* 0x000fe200000000ff */
[----:B------:R-:W1:Y:S04]  /*fec0*/  S2R R32, SR_CTAID.Y ;  /* 0x0000000000207919 */ /* 0x000e680000002600 */
[----:B------:R3:W-:Y:S01]  /*fed0*/  ST.E.128 desc[UR46][R42.64], R4 ;  /* 0x000000042a007985 */ /* 0x0007e2000c101d2e */
[----:B------:R-:W-:Y:S01]  /*fee0*/  @!PT LDS RZ, [RZ] ;  /* 0x00000000fffff984 */ /* 0x000fe20000000800 */
[----:B------:R-:W-:Y:S01]  /*fef0*/  @!PT LDS RZ, [RZ] ;  /* 0x00000000fffff984 */ /* 0x000fe20000000800 */
[----:B------:R-:W-:Y:S01]  /*ff00*/  @!PT LDS RZ, [RZ] ;  /* 0x00000000fffff984 */ /* 0x000fe20000000800 */
[----:B------:R-:W-:Y:S01]  /*ff10*/  @!PT LDS RZ, [RZ] ;  /* 0x00000000fffff984 */ /* 0x000fe20000000800 */
[----:B------:R5:W-:Y:S06]  /*ff20*/  MEMBAR.ALL.CTA ;  /* 0x0000000000007992 */ /* 0x000bec0000008000 */
[----:B-----5:R-:W1:Y:S01]  /*ff30*/  FENCE.VIEW.ASYNC.S ;  /* 0x00000000000073c6 */ /* 0x020e620000000000 */
[----:B--2---:R-:W-:Y:S05]  /*ff40*/  BRA.U !UP0, `(.L_x_231) ;  /* 0x0000000108fc7547 */ /* 0x004fea000b800000 */
[C---:B------:R-:W-:Y:S01]  /*ff50*/  FSETP.GEU.AND P0, PT, R24.reuse, 1.175494350822287508e-38, PT ;  /* 0x008000001800780b */ /* 0x040fe20003f0e000 */
[----:B------:R-:W2:Y:S01]  /*ff60*/  LDCU UR4, c[0x0][0x380] ;  /* 0x00007000ff0477ac */ /* 0x000ea20008000800 */
[----:B------:R-:W-:Y:S01]  /*ff70*/  MOV R0, 0x3e055027 ;  /* 0x3e05502700007802 */ /* 0x000fe20000000f00 */
[----:B------:R-:W-:Y:S01]  /*ff80*/  BSSY.RECONVERGENT B0, `(.L_x_231) ;  /* 0x000003b000007945 */ /* 0x000fe20003800200 */
[----:B---3--:R-:W-:Y:S01]  /*ff90*/  FSEL R5, RZ, -23, P0 ;  /* 0xc1b80000ff057808 */ /* 0x008fe20000000000 */
[----:B------:R-:W3:Y:S08]  /*ffa0*/  LDCU UR5, c[0x0][0x700] ;  /* 0x0000e000ff0577ac */ /* 0x000ef00008000800 */
[----:B------:R-:W-:-:S05]  /*ffb0*/  @!P0 FMUL R24, R24, 8388608 ;  /* 0x4b00000018188820 */ /* 0x000fca0000400000 */
[C---:B------:R-:W-:Y:S02]  /*ffc0*/  IADD3 R7, PT, PT, R24.reuse, -0x3f2aaaab, RZ ;  /* 0xc0d5555518077810 */ /* 0x040fe40007ffe0ff */
[C---:B------:R-:W-:Y:S02]  /*ffd0*/  ISETP.GT.U32.AND P0, PT, R24.reuse, 0x7f7fffff, PT ;  /* 0x7f7fffff1800780c */ /* 0x040fe40003f04070 */
[----:B------:R-:W-:Y:S02]  /*ffe0*/  LOP3.LUT R7, R7, 0xff800000, RZ, 0xc0, !PT ;  /* 0xff80000007077812 */ /* 0x000fe400078ec0ff */
[C---:B------:R-:W-:Y:S02]  /*fff0*/  FSETP.NEU.AND P1, PT, R24.reuse, RZ, PT ;  /* 0x000000ff1800720b */ /* 0x040fe40003f2d000 */
[-C--:B------:R-:W-:Y:S02]  /*10000*/  IADD3 R3, PT, PT, R24, -R7.reuse, RZ ;  /* 0x8000000718037210 */ /* 0x080fe40007ffe0ff */
[----:B------:R-:W-:-:S03]  /*10010*/  I2FP.F32.S32 R4, R7 ;  /* 0x0000000700047245 */ /* 0x000fc60000201400 */
[----:B------:R-:W-:Y:S02]  /*10020*/  FADD R3, R3, -1 ;  /* 0xbf80000003037421 */ /* 0x000fe40000000000 */
[----:B------:R-:W-:Y:S02]  /*10030*/  FFMA R4, R4, 1.1920928955078125e-07, R5 ;  /* 0x3400000004047823 */ /* 0x000fe40000000005 */
[----:B------:R-:W-:-:S04]  /*10040*/  FFMA R0, R3, -R0, 0.14084610342979431152 ;  /* 0x3e1039f603007423 */ /* 0x000fc80000000800 */
[----:B------:R-:W-:-:S04]  /*10050*/  FFMA R0, R3, R0, -0.12148627638816833496 ;  /* 0xbdf8cdcc03007423 */ /* 0x000fc80000000000 */
[----:B------:R-:W-:-:S04]  /*10060*/  FFMA R0, R3, R0, 0.13980610668659210205 ;  /* 0x3e0f295503007423 */ /* 0x000fc80000000000 */
[----:B------:R-:W-:-:S04]  /*10070*/  FFMA R0, R3, R0, -0.16684235632419586182 ;  /* 0xbe2ad8b903007423 */ /* 0x000fc80000000000 */
[----:B------:R-:W-:-:S04]  /*10080*/  FFMA R0, R3, R0, 0.20012299716472625732 ;  /* 0x3e4ced0b03007423 */ /* 0x000fc80000000000 */
[----:B------:R-:W-:-:S04]  /*10090*/  FFMA R0, R3, R0, -0.24999669194221496582 ;  /* 0xbe7fff2203007423 */ /* 0x000fc80000000000 */
[----:B------:R-:W-:-:S04]  /*100a0*/  FFMA R0, R3, R0, 0.33333182334899902344 ;  /* 0x3eaaaa7803007423 */ /* 0x000fc80000000000 */
[----:B------:R-:W-:-:S04]  /*100b0*/  FFMA R0, R3, R0, -0.5 ;  /* 0xbf00000003007423 */ /* 0x000fc80000000000 */
[----:B------:R-:W-:-:S04]  /*100c0*/  FMUL R0, R3, R0 ;  /* 0x0000000003007220 */ /* 0x000fc80000400000 */
[----:B------:R-:W-:Y:S01]  /*100d0*/  FFMA R5, R3, R0, R3 ;  /* 0x0000000003057223 */ /* 0x000fe20000000003 */
[----:B------:R-:W-:Y:S02]  /*100e0*/  MOV R3, 0x7f800000 ;  /* 0x7f80000000037802 */ /* 0x000fe40000000f00 */
[----:B------:R-:W-:Y:S01]  /*100f0*/  LEA R0, R35, R2, 0x8 ;  /* 0x0000000223007211 */ /* 0x000fe200078e40ff */
[----:B------:R-:W-:Y:S02]  /*10100*/  FFMA R4, R4, 0.69314718246459960938, R5 ;  /* 0x3f31721804047823 */ /* 0x000fe40000000005 */
[----:B------:R-:W-:Y:S01]  /*10110*/  @P0 FFMA R4, R24, R3, +INF ;  /* 0x7f80000018040423 */ /* 0x000fe20000000003 */
[----:B--2---:R-:W-:-:S04]  /*10120*/  ISETP.GE.AND P0, PT, R0, UR4, PT ;  /* 0x0000000400007c0c */ /* 0x004fc8000bf06270 */
[----:B------:R-:W-:-:S05]  /*10130*/  FSEL R4, R4, -INF , P1 ;  /* 0xff80000004047808 */ /* 0x000fca0000800000 */
[----:B---3--:R-:W-:-:S04]  /*10140*/  FFMA R25, R25, UR5, R4 ;  /* 0x0000000519197c23 */ /* 0x008fc80008000004 */
[----:B------:R-:W-:Y:S05]  /*10150*/  @P0 BRA `(.L_x_232) ;  /* 0x0000000000740947 */ /* 0x000fea0003800000 */
[----:B------:R-:W2:Y:S01]  /*10160*/  LDCU UR4, c[0x0][0x38c] ;  /* 0x00007180ff0477ac */ /* 0x000ea20008000800 */
[----:B------:R-:W-:Y:S01]  /*10170*/  HFMA2 R4, -RZ, RZ, 0, 0 ;  /* 0x00000000ff047431 */ /* 0x000fe200000001ff */
[----:B------:R-:W1:Y:S01]  /*10180*/  LDCU UR5, c[0x0][0x890] ;  /* 0x00011200ff0577ac */ /* 0x000e620008000800 */
[----:B------:R-:W3:Y:S01]  /*10190*/  LDCU.64 UR6, c[0x0][0x888] ;  /* 0x00011100ff0677ac */ /* 0x000ee20008000a00 */
[----:B--2---:R-:W2:Y:S01]  /*101a0*/  I2F.U32.RP R7, UR4 ;  /* 0x0000000400077d06 */ /* 0x004ea20008209000 */
[----:B------:R-:W-:Y:S01]  /*101b0*/  ISETP.NE.U32.AND P0, PT, RZ, UR4, PT ;  /* 0x00000004ff007c0c */ /* 0x000fe2000bf05070 */
[----:B-1----:R-:W-:-:S06]  /*101c0*/  IMAD R0, R33, UR5, R0 ;  /* 0x0000000521007c24 */ /* 0x002fcc000f8e0200 */
[----:B--2---:R-:W1:Y:S02]  /*101d0*/  MUFU.RCP R6, R7 ;  /* 0x0000000700067308 */ /* 0x004e640000001000 */
[----:B-1----:R-:W-:-:S06]  /*101e0*/  IADD3 R6, PT, PT, R6, 0xffffffe, RZ ;  /* 0x0ffffffe06067810 */ /* 0x002fcc0007ffe0ff */
[----:B------:R-:W1:Y:S02]  /*101f0*/  F2I.FTZ.U32.TRUNC.NTZ R5, R6 ;  /* 0x0000000600057305 */ /* 0x000e64000021f000 */
[----:B-1----:R-:W-:Y:S01]  /*10200*/  IADD3 R3, PT, PT, RZ, -R5, RZ ;  /* 0x80000005ff037210 */ /* 0x002fe20007ffe0ff */
[----:B------:R-:W1:Y:S04]  /*10210*/  LDC.64 R6, c[0x0][0x880] ;  /* 0x00022000ff067b82 */ /* 0x000e680000000a00 */
[----:B------:R-:W-:-:S04]  /*10220*/  IMAD R3, R3, UR4, RZ ;  /* 0x0000000403037c24 */ /* 0x000fc8000f8e02ff */
[----:B------:R-:W-:-:S06]  /*10230*/  IMAD.HI.U32 R3, R5, R3, R4 ;  /* 0x0000000305037227 */ /* 0x000fcc00078e0004 */
[----:B------:R-:W-:-:S05]  /*10240*/  IMAD.HI.U32 R3, R3, R32, RZ ;  /* 0x0000002003037227 */ /* 0x000fca00078e00ff */
[----:B------:R-:W-:-:S05]  /*10250*/  IADD3 R5, PT, PT, -R3, RZ, RZ ;  /* 0x000000ff03057210 */ /* 0x000fca0007ffe1ff */
[----:B------:R-:W-:-:S05]  /*10260*/  IMAD R4, R5, UR4, R32 ;  /* 0x0000000405047c24 */ /* 0x000fca000f8e0220 */
[----:B------:R-:W-:-:S13]  /*10270*/  ISETP.GE.U32.AND P2, PT, R4, UR4, PT ;  /* 0x0000000404007c0c */ /* 0x000fda000bf46070 */
[----:B------:R-:W-:Y:S02]  /*10280*/  @P2 IADD3 R4, PT, PT, R4, -UR4, RZ ;  /* 0x8000000404042c10 */ /* 0x000fe4000fffe0ff */
[----:B------:R-:W-:Y:S02]  /*10290*/  @P2 IADD3 R3, PT, PT, R3, 0x1, RZ ;  /* 0x0000000103032810 */ /* 0x000fe40007ffe0ff */
[----:B------:R-:W-:-:S13]  /*102a0*/  ISETP.GE.U32.AND P1, PT, R4, UR4, PT ;  /* 0x0000000404007c0c */ /* 0x000fda000bf26070 */
[----:B------:R-:W-:Y:S02]  /*102b0*/  @P1 IADD3 R3, PT, PT, R3, 0x1, RZ ;  /* 0x0000000103031810 */ /* 0x000fe40007ffe0ff */
[----:B------:R-:W-:-:S04]  /*102c0*/  @!P0 LOP3.LUT R3, RZ, UR4, RZ, 0x33, !PT ;  /* 0x00000004ff038c12 */ /* 0x000fc8000f8e33ff */
[C---:B------:R-:W-:Y:S01]  /*102d0*/  IADD3 R5, PT, PT, -R3.reuse, RZ, RZ ;  /* 0x000000ff03057210 */ /* 0x040fe20007ffe1ff */
[----:B---3--:R-:W-:-:S04]  /*102e0*/  IMAD R0, R3, UR7, R0 ;  /* 0x0000000703007c24 */ /* 0x008fc8000f8e0200 */
[----:B------:R-:W-:-:S04]  /*102f0*/  IMAD R5, R5, UR4, R32 ;  /* 0x0000000405057c24 */ /* 0x000fc8000f8e0220 */
[----:B------:R-:W-:-:S04]  /*10300*/  IMAD R5, R5, UR6, R0 ;  /* 0x0000000605057c24 */ /* 0x000fc8000f8e0200 */
[----:B-1----:R-:W-:-:S05]  /*10310*/  IMAD.WIDE.U32 R6, R5, 0x4, R6 ;  /* 0x0000000405067825 */ /* 0x002fca00078e0006 */
[----:B------:R2:W-:Y:S02]  /*10320*/  STG.E desc[UR46][R6.64], R25 ;  /* 0x0000001906007986 */ /* 0x0005e4000c10192e */
.L_x_232:
[----:B------:R-:W-:Y:S05]  /*10330*/  BSYNC.RECONVERGENT B0 ;  /* 0x0000000000007941 */ /* 0x000fea0003800200 */
.L_x_231:
[----:B------:R-:W-:Y:S01]  /*10340*/  UISETP.NE.AND UP0, UPT, UR41, URZ, UPT ;  /* 0x000000ff2900728c */ /* 0x000fe2000bf05270 */
[----:B------:R-:W-:-:S08]  /*10350*/  NOP ;  /* 0x0000000000007918 */ /* 0x000fd00000000000 */
[----:B------:R-:W-:Y:S05]  /*10360*/  BRA.U UP0, `(.L_x_233) ;  /* 0x0000000100087547 */ /* 0x000fea000b800000 */
[----:B------:R-:W-:Y:S05]  /*10370*/  BPT.TRAP 0x1 ;  /* 0x000000040000795c */ /* 0x000fea0000300000 */
[----:B------:R-:W-:Y:S05]  /*10380*/  BPT.TRAP 0x1 ;  /* 0x000000040000795c */ /* 0x000fea0000300000 */
.L_x_233:
[----:B------:R-:W-:Y:S01]  /*10390*/  IADD3 R0, PT, PT, R26, 0x280a0, RZ ;  /* 0x000280a01a007810 */ /* 0x000fe20007ffe0ff */
[----:B------:R-:W-:-:S03]  /*103a0*/  UISETP.NE.AND UP0, UPT, UR41, URZ, UPT ;  /* 0x000000ff2900728c */ /* 0x000fc6000bf05270 */
[----:B------:R-:W-:-:S04]  /*103b0*/  PRMT R0, R27, 0x654, R0 ;  /* 0x000006541b007816 */ /* 0x000fc80000000000 */
[----:B-1----:R1:W-:Y:S02]  /*103c0*/  SYNCS.ARRIVE.TRANS64.RED.A1T0 RZ, [R0+URZ], RZ ;  /* 0x000000ff00ff79a7 */ /* 0x0023e400081004ff */
[----:B------:R-:W-:Y:S05]  /*103d0*/  BRA.U UP0, `(.L_x_234) ;  /* 0x0000000100047547 */ /* 0x000fea000b800000 */
[----:B------:R-:W-:Y:S05]  /*103e0*/  BPT.TRAP 0x1 ;  /* 0x000000040000795c */ /* 0x000fea0000300000 */
.L_x_234:
[----:B------:R1:W-:Y:S01]  /*103f0*/  SYNCS.ARRIVE.TRANS64.A1T0 RZ, [R26+URZ+0x280b0], RZ ;  /* 0x0280b0ff1aff79a7 */ /* 0x0003e200081000ff */
[----:B------:R-:W-:-:S09]  /*10400*/  UISETP.NE.AND UP0, UPT, UR45, URZ, UPT ;  /* 0x000000ff2d00728c */ /* 0x000fd2000bf05270 */
[----:B------:R-:W-:Y:S05]  /*10410*/  BRA.U !UP0, `(.L_x_235) ;  /* 0x0000000108047547 */ /* 0x000fea000b800000 */
[----:B------:R-:W-:Y:S05]  /*10420*/  BPT.TRAP 0x1 ;  /* 0x000000040000795c */ /* 0x000fea0000300000 */
.L_x_235:
[----:B------:R-:W-:Y:S01]  /*10430*/  IMAD.U32 R3, RZ, RZ, UR44 ;  /* 0x0000002cff037e24 */ /* 0x000fe2000f8e00ff */
[----:B-1----:R-:W-:-:S04]  /*10440*/  SHF.R.U32.HI R0, RZ, 0x15, R23 ;  /* 0x00000015ff007819 */ /* 0x002fc80000011617 */
[----:B------:R-:W-:Y:S02]  /*10450*/  SHF.L.U32 R3, R3, 0x1f, RZ ;  /* 0x0000001f03037819 */ /* 0x000fe400000006ff */
[----:B------:R-:W-:Y:S02]  /*10460*/  ISETP.NE.AND P0, PT, R29, R0, PT ;  /* 0x000000001d00720c */ /* 0x000fe40003f05270 */
[----:B------:R-:W1:Y:S02]  /*10470*/  SYNCS.PHASECHK.TRANS64.TRYWAIT P1, [R26+URZ+0x28080], R3 ;  /* 0x028080031a0075a7 */ /* 0x000e6400080211ff */
[----:B-1----:R-:W-:Y:S09]  /*10480*/  @!P1 BRA `(.L_x_236) ;  /* 0x0000012c002c9947 */ /* 0x002ff20003800000 */
.L_x_440:
[----:B------:R-:W-:Y:S05]  /*10490*/  @!P0 BRA `(.L_x_237) ;  /* 0x0000000000408947 */ /* 0x000fea0003800000 */
[----:B------:R-:W-:Y:S01]  /*104a0*/  MOV R14, 0x8 ;  /* 0x00000008000e7802 */ /* 0x000fe20000000f00 */
[----:B------:R-:W1:Y:S01]  /*104b0*/  LDCU.64 UR8, c[0x4][0xb0] ;  /* 0x01001600ff0877ac */ /* 0x000e620008000a00 */
[----:B------:R-:W-:Y:S02]  /*104c0*/  HFMA2 R12, -RZ, RZ, 0, 5.9604644775390625e-08 ;  /* 0x00000001ff0c7431 */ /* 0x000fe400000001ff */
[----:B---3--:R-:W-:Y:S01]  /*104d0*/  IMAD.MOV.U32 R8, RZ, RZ, 0x192 ;  /* 0x00000192ff087424 */ /* 0x008fe200078e00ff */
[----:B------:R-:W2:Y:S01]  /*104e0*/  LDCU.64 UR6, c[0x4][0xb8] ;  /* 0x01001700ff0677ac */ /* 0x000ea20008000a00 */
[----:B------:R-:W3:Y:S01]  /*104f0*/  LDC.64 R14, c[0x4][R14] ;  /* 0x010000000e0e7b82 */ /* 0x000ee20000000a00 */
[----:B------:R-:W-:Y:S01]  /*10500*/  IMAD.MOV.U32 R13, RZ, RZ, RZ ;  /* 0x000000ffff0d7224 */ /* 0x000fe200078e00ff */
[----:B------:R-:W5:Y:S01]  /*10510*/  LDCU.64 UR4, c[0x4][0x28] ;  /* 0x01000500ff0477ac */ /* 0x000f620008000a00 */
[----:B-1----:R-:W-:Y:S01]  /*10520*/  IMAD.U32 R4, RZ, RZ, UR8 ;  /* 0x00000008ff047e24 */ /* 0x002fe2000f8e00ff */
[----:B------:R-:W-:Y:S01]  /*10530*/  MOV R5, UR9 ;  /* 0x0000000900057c02 */ /* 0x000fe20008000f00 */
[----:B--2---:R-:W-:Y:S01]  /*10540*/  IMAD.U32 R6, RZ, RZ, UR6 ;  /* 0x00000006ff067e24 */ /* 0x004fe2000f8e00ff */
[----:B------:R-:W-:Y:S01]  /*10550*/  MOV R7, UR7 ;  /* 0x0000000700077c02 */ /* 0x000fe20008000f00 */
[----:B-----5:R-:W-:Y:S01]  /*10560*/  IMAD.U32 R10, RZ, RZ, UR4 ;  /* 0x00000004ff0a7e24 */ /* 0x020fe2000f8e00ff */
[----:B------:R-:W-:-:S02]  /*10570*/  MOV R11, UR5 ;  /* 0x00000005000b7c02 */ /* 0x000fc40008000f00 */
[----:B------:R-:W-:-:S07]  /*10580*/  LEPC R20, `(.L_x_237) ;  /* 0x000000001014794e */ /* 0x000fce0000000000 */
[----:B---34-:R-:W-:Y:S05]  /*10590*/  CALL.ABS.NOINC R14 ;  /* 0x000000000e007343 */ /* 0x018fea0003c00000 */
.L_x_237:
[----:B------:R-:W-:Y:S05]  /*105a0*/  WARPSYNC.ALL ;  /* 0x0000000000007948 */ /* 0x000fea0003800000 */
[----:B------:R-:W-:Y:S01]  /*105b0*/  R2UR UR4, R23 ;  /* 0x00000000170472ca */ /* 0x000fe200000e0000 */
[----:B------:R-:W-:-:S12]  /*105c0*/  UISETP.NE.AND UP0, UPT, UR45, URZ, UPT ;  /* 0x000000ff2d00728c */ /* 0x000fd8000bf05270 */
[----:B--2---:R-:W1:Y:S02]  /*105d0*/  LDTM.x2 R24, tmem[UR4] ;  /* 0x00000004001879ee */ /* 0x004e6400080c0000 */
[----:B-1----:R-:W-:Y:S05]  /*105e0*/  BRA.U !UP0, `(.L_x_238) ;  /* 0x0000000108047547 */ /* 0x002fea000b800000 */
[----:B------:R-:W-:Y:S05]  /*105f0*/  BPT.TRAP 0x1 ;  /* 0x000000040000795c */ /* 0x000fea0000300000 */
.L_x_238:
[----:B------:R-:W-:Y:S01]  /*10600*/  PRMT R34, R27, 0x654, R34 ;  /* 0x000006541b227816 */ /* 0x000fe20000000022 */
[----:B------:R-:W-:-:S03]  /*10610*/  UISETP.NE.AND UP0, UPT, UR41, URZ, UPT ;  /* 0x000000ff2900728c */ /* 0x000fc6000bf05270 */
[----:B------:R1:W-:Y:S06]  /*10620*/  SYNCS.ARRIVE.TRANS64.RED.A1T0 RZ, [R34+URZ], RZ ;  /* 0x000000ff22ff79a7 */ /* 0x0003ec00081004ff */
[----:B------:R-:W-:Y:S05]  /*10630*/  BRA.U UP0, `(.L_x_239) ;  /* 0x0000000100047547 */ /* 0x000fea000b800000 */
[----:B------:R-:W-:Y:S05]  /*10640*/  BPT.TRAP 0x1 ;  /* 0x000000040000795c */ /* 0x000fea0000300000 */
.L_x_239:
[----:B------:R-:W-:-:S04]  /*10650*/  MOV R0, UR38 ;  /* 0x0000002600007c02 */ /* 0x000fc80008000f00 */
[----:B------:R-:W-:-:S04]  /*10660*/  SHF.L.U32 R3, R0, 0x1f, RZ ;  /* 0x0000001f00037819 */ /* 0x000fc800000006ff */
[----:B------:R-:W2:Y:S02]  /*10670*/  SYNCS.PHASECHK.TRANS64.TRYWAIT P0, [R26+URZ+0x28098], R3 ;  /* 0x028098031a0075a7 */ /* 0x000ea400080011ff */
[----:B--2---:R-:W-:Y:S05]  /*10680*/  @!P0 BRA `(.L_x_240) ;  /* 0x0000012800c08947 */ /* 0x004fea0003800000 */
.L_x_441:
[----:B------:R-:W-:-:S09]  /*10690*/  UISETP.NE.AND UP0, UPT, UR41, URZ, UPT ;  /* 0x000000ff2900728c */ /* 0x000fd2000bf05270 */
[----:B------:R-:W-:Y:S05]  /*106a0*/  BRA.U UP0, `(.L_x_241) ;  /* 0x0000000100047547 */ /* 0x000fea000b800000 */
[----:B------:R-:W-:Y:S05]  /*106b0*/  BPT.TRAP 0x1 ;  /* 0x000000040000795c */ /* 0x000fea0000300000 */
.L_x_241:
[----:B--2---:R-:W-:Y:S01]  /*106c0*/  MOV R3, 0x1 ;  /* 0x0000000100037802 */ /* 0x004fe20000000f00 */
[----:B---3--:R2:W3:Y:S03]  /*106d0*/  MUFU.RCP R5, R24 ;  /* 0x0000001800057308 */ /* 0x0084e60000001000 */
[----:B------:R-:W-:-:S04]  /*106e0*/  SHF.L.U32 R3, R3, 0x1f, RZ ;  /* 0x0000001f03037819 */ /* 0x000fc800000006ff */
[----:B------:R-:W5:Y:S02]  /*106f0*/  SYNCS.PHASECHK.TRANS64.TRYWAIT P0, [R26+URZ+0x280c8], R3 ;  /* 0x0280c8031a0075a7 */ /* 0x000f6400080011ff */
[----:B--23-5:R-:W-:Y:S05]  /*10700*/  @!P0 BRA `(.L_x_242) ;  /* 0x0000012800b48947 */ /* 0x02cfea0003800000 */
.L_x_442:
[----:B------:R-:W2:Y:S01]  /*10710*/  LDCU UR4, c[0x0][0x708] ;  /* 0x0000e100ff0477ac */ /* 0x000ea20008000800 */
[----:B------:R-:W-:Y:S01]  /*10720*/  FFMA R0, -R24, R5, 1 ;  /* 0x3f80000018007423 */ /* 0x000fe20000000105 */
[----:B------:R-:W-:Y:S03]  /*10730*/  BSSY.RECONVERGENT B2, `(.L_x_243) ;  /* 0x000000b000027945 */ /* 0x000fe60003800200 */
[----:B------:R-:W-:Y:S01]  /*10740*/  FFMA R0, R5, R0, R5 ;  /* 0x0000000005007223 */ /* 0x000fe20000000005 */
[----:B--2---:R-:W-:-:S03]  /*10750*/  MOV R3, UR4 ;  /* 0x0000000400037c02 */ /* 0x004fc60008000f00 */
[----:B------:R-:W-:Y:S01]  /*10760*/  FFMA R23, R0, UR4, RZ ;  /* 0x0000000400177c23 */ /* 0x000fe200080000ff */
[----:B------:R-:W2:Y:S03]  /*10770*/  FCHK P0, R3, R24 ;  /* 0x0000001803007302 */ /* 0x000ea60000000000 */
[----:B------:R-:W-:-:S04]  /*10780*/  FFMA R4, -R24, R23, UR4 ;  /* 0x0000000418047e23 */ /* 0x000fc80008000117 */
[----:B------:R-:W-:Y:S01]  /*10790*/  FFMA R23, R0, R4, R23 ;  /* 0x0000000400177223 */ /* 0x000fe20000000017 */
[----:B--2---:R-:W-:Y:S06]  /*107a0*/  @!P0 BRA `(.L_x_244) ;  /* 0x00000000000c8947 */ /* 0x004fec0003800000 */
[----:B------:R-:W-:Y:S02]  /*107b0*/  MOV R4, 0x107d0 ;  /* 0x000107d000047802 */ /* 0x000fe40000000f00 */
[----:B-1--4-:R-:W-:Y:S05]  /*107c0*/  CALL.REL.NOINC `($__internal_3_$__cuda_sm3x_div_rn_noftz_f32_slowpath) ;  /* 0x00000134002c7944 */ /* 0x012fea0003c00000 */
[----:B------:R-:W-:Y:S02]  /*107d0*/  MOV R23, R0 ;  /* 0x0000000000177202 */ /* 0x000fe40000000f00 */
.L_x_244:
[----:B------:R-:W-:Y:S05]  /*107e0*/  BSYNC.RECONVERGENT B2 ;  /* 0x0000000000027941 */ /* 0x000fea0003800200 */
.L_x_243:
[----:B------:R-:W-:-:S05]  /*107f0*/  VIADD R0, R22, 0x180 ;  /* 0x0000018016007836 */ /* 0x000fca0000000000 */
[----:B------:R-:W-:-:S04]  /*10800*/  SHF.R.U32.HI R0, RZ, 0x15, R0 ;  /* 0x00000015ff007819 */ /* 0x000fc80000011600 */
[----:B------:R-:W-:-:S13]  /*10810*/  ISETP.NE.AND P0, PT, R29, R0, PT ;  /* 0x000000001d00720c */ /* 0x000fda0003f05270 */
[----:B------:R-:W-:Y:S05]  /*10820*/  @!P0 BRA `(.L_x_245) ;  /* 0x0000000000408947 */ /* 0x000fea0003800000 */
[----:B------:R-:W-:Y:S01]  /*10830*/  MOV R14, 0x8 ;  /* 0x00000008000e7802 */ /* 0x000fe20000000f00 */
[----:B------:R-:W2:Y:S01]  /*10840*/  LDCU.64 UR8, c[0x4][0xb0] ;  /* 0x01001600ff0877ac */ /* 0x000ea20008000a00 */
[----:B------:R-:W-:Y:S02]  /*10850*/  HFMA2 R12, -RZ, RZ, 0, 5.9604644775390625e-08 ;  /* 0x00000001ff0c7431 */ /* 0x000fe400000001ff */
[----:B------:R-:W-:Y:S01]  /*10860*/  IMAD.MOV.U32 R8, RZ, RZ, 0x192 ;  /* 0x00000192ff087424 */ /* 0x000fe200078e00ff */
[----:B------:R-:W3:Y:S01]  /*10870*/  LDCU.64 UR6, c[0x4][0xb8] ;  /* 0x01001700ff0677ac */ /* 0x000ee20008000a00 */
[----:B------:R-:W1:Y:S01]  /*10880*/  LDC.64 R14, c[0x4][R14] ;  /* 0x010000000e0e7b82 */ /* 0x000e620000000a00 */
        /* <DEDUP_REMOVED lines=10> */
.L_x_245:
[----:B------:R-:W-:Y:S05]  /*10930*/  WARPSYNC.ALL ;  /* 0x0000000000007948 */ /* 0x000fea0003800000 */
[----:B------:R-:W-:Y:S02]  /*10940*/  R2UR UR4, R22 ;  /* 0x00000000160472ca */ /* 0x000fe400000e0000 */
[C---:B------:R-:W-:Y:S02]  /*10950*/  IADD3 R40, P0, PT, R28.reuse, 0x8010, RZ ;  /* 0x000080101c287810 */ /* 0x040fe40007f1e0ff */
[----:B------:R-:W-:-:S03]  /*10960*/  IADD3 R3, P1, PT, R28, 0x8000, RZ ;  /* 0x000080001c037810 */ /* 0x000fc60007f3e0ff */
[--C-:B------:R-:W-:Y:S02]  /*10970*/  IMAD.X R41, RZ, RZ, R31.reuse, P0 ;  /* 0x000000ffff297224 */ /* 0x100fe400000e061f */
[----:B------:R-:W-:-:S04]  /*10980*/  IMAD.X R39, RZ, RZ, R31, P1 ;  /* 0x000000ffff277224 */ /* 0x000fc800008e061f */
[----:B------:R-:W2:Y:S01]  /*10990*/  LDTM.x16 R4, tmem[UR4+0x180] ;  /* 0x00018004000479ee */ /* 0x000ea20008240000 */
[----:B------:R-:W-:-:S04]  /*109a0*/  SHF.R.U64 R0, R3, 0x3, R39 ;  /* 0x0000000303007819 */ /* 0x000fc80000001227 */
[----:B------:R-:W-:Y:S01]  /*109b0*/  LOP3.LUT R38, R3, 0x70, R0, 0x78, !PT ;  /* 0x0000007003267812 */ /* 0x000fe200078e7800 */
[----:B------:R-:W-:-:S05]  /*109c0*/  VIADD R0, R22, 0x190 ;  /* 0x0000019016007836 */ /* 0x000fca0000000000 */
[----:B------:R-:W-:-:S04]  /*109d0*/  SHF.R.U32.HI R0, RZ, 0x15, R0 ;  /* 0x00000015ff007819 */ /* 0x000fc80000011600 */
[----:B------:R-:W-:Y:S01]  /*109e0*/  ISETP.NE.AND P0, PT, R29, R0, PT ;  /* 0x000000001d00720c */ /* 0x000fe20003f05270 */
[C---:B--2---:R-:W-:Y:S01]  /*109f0*/  FMUL2 R20, R23.reuse.F32, R8.F32x2.HI_LO ;  /* 0x000000081714724a */ /* 0x044fe20000040000 */
[C---:B------:R-:W-:Y:S01]  /*10a00*/  SHF.R.U64 R9, R40.reuse, 0x3, R41 ;  /* 0x0000000328097819 */ /* 0x040fe20000001229 */
[C---:B------:R-:W-:Y:S02]  /*10a10*/  FMUL2 R4, R23.reuse.F32, R4.F32x2.HI_LO ;  /* 0x000000041704724a */ /* 0x040fe40000040000 */
[C---:B------:R-:W-:Y:S01]  /*10a20*/  FMUL2 R6, R23.reuse.F32, R6.F32x2.HI_LO ;  /* 0x000000061706724a */ /* 0x040fe20000040000 */
[----:B------:R-:W-:Y:S01]  /*10a30*/  LOP3.LUT R40, R40, 0x70, R9, 0x78, !PT ;  /* 0x0000007028287812 */ /* 0x000fe200078e7809 */
[----:B----4-:R-:W-:Y:S01]  /*10a40*/  FMUL2 R36, R23.F32, R10.F32x2.HI_LO ;  /* 0x0000000a1724724a */ /* 0x010fe20000040000 */
[----:B------:R-:W-:Y:S01]  /*10a50*/  F2FP.F16.F32.PACK_AB R8, R5, R4 ;  /* 0x000000040508723e */ /* 0x000fe200000000ff */
[----:B------:R-:W-:Y:S01]  /*10a60*/  FMUL2 R12, R23.F32, R12.F32x2.HI_LO ;  /* 0x0000000c170c724a */ /* 0x000fe20000040000 */
[----:B------:R-:W-:Y:S01]  /*10a70*/  F2FP.F16.F32.PACK_AB R9, R7, R6 ;  /* 0x000000060709723e */ /* 0x000fe200000000ff */
[----:B------:R-:W-:Y:S01]  /*10a80*/  FMUL2 R14, R23.F32, R14.F32x2.HI_LO ;  /* 0x0000000e170e724a */ /* 0x000fe20000040000 */
[----:B------:R-:W-:Y:S01]  /*10a90*/  F2FP.F16.F32.PACK_AB R10, R21, R20 ;  /* 0x00000014150a723e */ /* 0x000fe200000000ff */
[----:B------:R-:W-:Y:S01]  /*10aa0*/  FMUL2 R16, R23.F32, R16.F32x2.HI_LO ;  /* 0x000000101710724a */ /* 0x000fe20000040000 */
        /* <DEDUP_REMOVED lines=10> */
[----:B------:R-:W3:Y:S01]  /*10b50*/  LDCU.64 UR8, c[0x4][0xb0] ;  /* 0x01001600ff0877ac */ /* 0x000ee20008000a00 */
[----:B------:R-:W-:Y:S02]  /*10b60*/  HFMA2 R12, -RZ, RZ, 0, 5.9604644775390625e-08 ;  /* 0x00000001ff0c7431 */ /* 0x000fe400000001ff */
[----:B--2---:R-:W-:Y:S01]  /*10b70*/  IMAD.MOV.U32 R8, RZ, RZ, 0x192 ;  /* 0x00000192ff087424 */ /* 0x004fe200078e00ff */
[----:B------:R-:W2:Y:S01]  /*10b80*/  LDCU.64 UR6, c[0x4][0xb8] ;  /* 0x01001700ff0677ac */ /* 0x000ea20008000a00 */
[----:B------:R-:W4:Y:S01]  /*10b90*/  LDC.64 R14, c[0x4][R14] ;  /* 0x010000000e0e7b82 */ /* 0x000f220000000a00 */
[----:B------:R-:W-:Y:S01]  /*10ba0*/  IMAD.MOV.U32 R13, RZ, RZ, RZ ;  /* 0x000000ffff0d7224 */ /* 0x000fe200078e00ff */
[----:B------:R-:W5:Y:S01]  /*10bb0*/  LDCU.64 UR4, c[0x4][0x40] ;  /* 0x01000800ff0477ac */ /* 0x000f620008000a00 */
[----:B---3--:R-:W-:Y:S01]  /*10bc0*/  IMAD.U32 R4, RZ, RZ, UR8 ;  /* 0x00000008ff047e24 */ /* 0x008fe2000f8e00ff */
[----:B------:R-:W-:Y:S01]  /*10bd0*/  MOV R5, UR9 ;  /* 0x0000000900057c02 */ /* 0x000fe20008000f00 */
[----:B--2---:R-:W-:Y:S01]  /*10be0*/  IMAD.U32 R6, RZ, RZ, UR6 ;  /* 0x00000006ff067e24 */ /* 0x004fe2000f8e00ff */
[----:B------:R-:W-:Y:S01]  /*10bf0*/  MOV R7, UR7 ;  /* 0x0000000700077c02 */ /* 0x000fe20008000f00 */
[----:B-----5:R-:W-:Y:S01]  /*10c00*/  IMAD.U32 R10, RZ, RZ, UR4 ;  /* 0x00000004ff0a7e24 */ /* 0x020fe2000f8e00ff */
[----:B------:R-:W-:-:S02]  /*10c10*/  MOV R11, UR5 ;  /* 0x00000005000b7c02 */ /* 0x000fc40008000f00 */
[----:B------:R-:W-:-:S07]  /*10c20*/  LEPC R20, `(.L_x_246) ;  /* 0x000000001014794e */ /* 0x000fce0000000000 */
[----:B-1--4-:R-:W-:Y:S05]  /*10c30*/  CALL.ABS.NOINC R14 ;  /* 0x000000000e007343 */ /* 0x012fea0003c00000 */
.L_x_246:
[----:B------:R-:W-:Y:S05]  /*10c40*/  WARPSYNC.ALL ;  /* 0x0000000000007948 */ /* 0x000fea0003800000 */
[----:B------:R-:W-:Y:S02]  /*10c50*/  R2UR UR4, R22 ;  /* 0x00000000160472ca */ /* 0x000fe400000e0000 */
[C---:B--2---:R-:W-:Y:S02]  /*10c60*/  IADD3 R40, P0, PT, R28.reuse, 0x8030, RZ ;  /* 0x000080301c287810 */ /* 0x044fe40007f1e0ff */
        /* <DEDUP_REMOVED lines=14> */
[----:B------:R-:W-:Y:S01]  /*10d50*/  FMUL2 R36, R23.F32, R10.F32x2.HI_LO ;  /* 0x0000000a1724724a */ /* 0x000fe20000040000 */
        /* <DEDUP_REMOVED lines=31> */
.L_x_247:
        /* <DEDUP_REMOVED lines=49> */
.L_x_248:
        /* <DEDUP_REMOVED lines=49> */
.L_x_249:
        /* <DEDUP_REMOVED lines=49> */
.L_x_250:
        /* <DEDUP_REMOVED lines=49> */
.L_x_251:
        /* <DEDUP_REMOVED lines=49> */
.L_x_252:
[----:B------:R-:W3:Y:S01]  /*11ea0*/  LDCU.64 UR4, c[0x0][0x880] ;  /* 0x00011000ff0477ac */ /* 0x000ee20008000a00 */
[C---:B------:R-:W-:Y:S02]  /*11eb0*/  IADD3 R3, P2, PT, R28.reuse, 0x8460, RZ ;  /* 0x000084601c037810 */ /* 0x040fe40007f5e0ff */
[----:B------:R-:W-:-:S03]  /*11ec0*/  IADD3 R30, P1, PT, R28, 0x8470, RZ ;  /* 0x000084701c1e7810 */ /* 0x000fc60007f3e0ff */
[--C-:B------:R-:W-:Y:S02]  /*11ed0*/  IMAD.X R37, RZ, RZ, R31.reuse, P2 ;  /* 0x000000ffff257224 */ /* 0x100fe400010e061f */
[----:B------:R-:W-:-:S03]  /*11ee0*/  IMAD.X R31, RZ, RZ, R31, P1 ;  /* 0x000000ffff1f7224 */ /* 0x000fc600008e061f */
[----:B------:R-:W-:-:S04]  /*11ef0*/  SHF.R.U64 R0, R3, 0x3, R37 ;  /* 0x0000000303007819 */ /* 0x000fc80000001225 */
[----:B------:R-:W-:Y:S02]  /*11f00*/  LOP3.LUT R36, R3, 0x70, R0, 0x78, !PT ;  /* 0x0000007003247812 */ /* 0x000fe400078e7800 */
[----:B---3--:R-:W-:-:S04]  /*11f10*/  ISETP.NE.U32.AND P0, PT, RZ, UR4, PT ;  /* 0x00000004ff007c0c */ /* 0x008fc8000bf05070 */
[----:B------:R-:W-:Y:S01]  /*11f20*/  ISETP.NE.AND.EX P0, PT, RZ, UR5, PT, P0 ;  /* 0x00000005ff007c0c */ /* 0x000fe2000bf05300 */
[----:B------:R-:W-:Y:S05]  /*11f30*/  WARPSYNC.ALL ;  /* 0x0000000000007948 */ /* 0x000fea0003800000 */
[----:B------:R-:W-:-:S13]  /*11f40*/  R2UR UR4, R22 ;  /* 0x00000000160472ca */ /* 0x000fda00000e0000 */
[----:B--2---:R-:W2:Y:S02]  /*11f50*/  LDTM.x16 R4, tmem[UR4+0x1f0] ;  /* 0x0001f004000479ee */ /* 0x004ea40008240000 */
        /* <DEDUP_REMOVED lines=20> */
[----:B------:R-:W-:Y:S01]  /*120a0*/  @!PT LDS RZ, [RZ] ;  /* 0x00000000fffff984 */ /* 0x000fe20000000800 */
[----:B------:R-:W-:Y:S01]  /*120b0*/  @!PT LDS RZ, [RZ] ;  /* 0x00000000fffff984 */ /* 0x000fe20000000800 */
[----:B------:R-:W-:Y:S01]  /*120c0*/  @!PT LDS RZ, [RZ] ;  /* 0x00000000fffff984 */ /* 0x000fe20000000800 */
[----:B------:R-:W-:Y:S01]  /*120d0*/  @!PT LDS RZ, [RZ] ;  /* 0x00000000fffff984 */ /* 0x000fe20000000800 */
[----:B------:R3:W-:Y:S06]  /*120e0*/  MEMBAR.ALL.CTA ;  /* 0x0000000000007992 */ /* 0x0007ec0000008000 */
[----:B---3--:R-:W3:Y:S01]  /*120f0*/  FENCE.VIEW.ASYNC.S ;  /* 0x00000000000073c6 */ /* 0x008ee20000000000 */
[----:B------:R-:W-:Y:S05]  /*12100*/  @!P0 BRA `(.L_x_253) ;  /* 0x0000000400008947 */ /* 0x000fea0003800000 */
[C---:B------:R-:W-:Y:S01]  /*12110*/  FSETP.GEU.AND P0, PT, R24.reuse, 1.175494350822287508e-38, PT ;  /* 0x008000001800780b */ /* 0x040fe20003f0e000 */
[----:B------:R-:W4:Y:S01]  /*12120*/  LDCU UR4, c[0x0][0x380] ;  /* 0x00007000ff0477ac */ /* 0x000f220008000800 */
[----:B------:R-:W-:Y:S01]  /*12130*/  MOV R0, 0x3e055027 ;  /* 0x3e05502700007802 */ /* 0x000fe20000000f00 */
[----:B------:R-:W-:Y:S01]  /*12140*/  BSSY.RECONVERGENT B0, `(.L_x_253) ;  /* 0x000003c000007945 */ /* 0x000fe20003800200 */
[----:B--2---:R-:W-:Y:S01]  /*12150*/  FSEL R5, RZ, -23, P0 ;  /* 0xc1b80000ff057808 */ /* 0x004fe20000000000 */
[----:B------:R-:W2:Y:S08]  /*12160*/  LDCU UR5, c[0x0][0x700] ;  /* 0x0000e000ff0577ac */ /* 0x000eb00008000800 */
        /* <DEDUP_REMOVED lines=19> */
[----:B------:R-:W-:Y:S02]  /*122a0*/  LEA R0, R35, R2, 0x8 ;  /* 0x0000000223007211 */ /* 0x000fe400078e40ff */
[----:B------:R-:W-:Y:S01]  /*122b0*/  MOV R3, 0x7f800000 ;  /* 0x7f80000000037802 */ /* 0x000fe20000000f00 */
[----:B------:R-:W-:Y:S01]  /*122c0*/  FFMA R4, R4, 0.69314718246459960938, R5 ;  /* 0x3f31721804047823 */ /* 0x000fe20000000005 */
[----:B------:R-:W-:-:S03]  /*122d0*/  IADD3 R0, PT, PT, R0, 0x80, RZ ;  /* 0x0000008000007810 */ /* 0x000fc60007ffe0ff */
[----:B------:R-:W-:Y:S01]  /*122e0*/  @P0 FFMA R4, R24, R3, +INF ;  /* 0x7f80000018040423 */ /* 0x000fe20000000003 */
[----:B----4-:R-:W-:-:S04]  /*122f0*/  ISETP.GE.AND P0, PT, R0, UR4, PT ;  /* 0x0000000400007c0c */ /* 0x010fc8000bf06270 */
[----:B------:R-:W-:-:S05]  /*12300*/  FSEL R4, R4, -INF , P1 ;  /* 0xff80000004047808 */ /* 0x000fca0000800000 */
[----:B--2---:R-:W-:-:S04]  /*12310*/  FFMA R25, R25, UR5, R4 ;  /* 0x0000000519197c23 */ /* 0x004fc80008000004 */
[----:B------:R-:W-:Y:S05]  /*12320*/  @P0 BRA `(.L_x_254) ;  /* 0x0000000000740947 */ /* 0x000fea0003800000 */
[----:B------:R-:W2:Y:S01]  /*12330*/  LDCU UR4, c[0x0][0x38c] ;  /* 0x00007180ff0477ac */ /* 0x000ea20008000800 */
[----:B------:R-:W4:Y:S01]  /*12340*/  LDCU UR5, c[0x0][0x890] ;  /* 0x00011200ff0577ac */ /* 0x000f220008000800 */
[----:B------:R-:W5:Y:S01]  /*12350*/  LDCU.64 UR6, c[0x0][0x888] ;  /* 0x00011100ff0677ac */ /* 0x000f620008000a00 */
[----:B--2---:R-:W2:Y:S01]  /*12360*/  I2F.U32.RP R6, UR4 ;  /* 0x0000000400067d06 */ /* 0x004ea20008209000 */
[----:B------:R-:W-:Y:S01]  /*12370*/  ISETP.NE.U32.AND P0, PT, RZ, UR4, PT ;  /* 0x00000004ff007c0c */ /* 0x000fe2000bf05070 */
[----:B----4-:R-:W-:-:S06]  /*12380*/  IMAD R33, R33, UR5, R0 ;  /* 0x0000000521217c24 */ /* 0x010fcc000f8e0200 */
[----:B--2---:R-:W2:Y:S02]  /*12390*/  MUFU.RCP R4, R6 ;  /* 0x0000000600047308 */ /* 0x004ea40000001000 */
[----:B--2---:R-:W-:-:S06]  /*123a0*/  IADD3 R4, PT, PT, R4, 0xffffffe, RZ ;  /* 0x0ffffffe04047810 */ /* 0x004fcc0007ffe0ff */
[----:B------:R-:W2:Y:S02]  /*123b0*/  F2I.FTZ.U32.TRUNC.NTZ R3, R4 ;  /* 0x0000000400037305 */ /* 0x000ea4000021f000 */
[----:B--2---:R-:W-:-:S05]  /*123c0*/  IADD3 R2, PT, PT, RZ, -R3, RZ ;  /* 0x80000003ff027210 */ /* 0x004fca0007ffe0ff */
[----:B------:R-:W-:Y:S02]  /*123d0*/  IMAD R5, R2, UR4, RZ ;  /* 0x0000000402057c24 */ /* 0x000fe4000f8e02ff */
[----:B------:R-:W-:-:S05]  /*123e0*/  HFMA2 R2, -RZ, RZ, 0, 0 ;  /* 0x00000000ff027431 */ /* 0x000fca00000001ff */
[----:B------:R-:W-:-:S06]  /*123f0*/  IMAD.HI.U32 R5, R3, R5, R2 ;  /* 0x0000000503057227 */ /* 0x000fcc00078e0002 */
[----:B------:R-:W-:Y:S02]  /*12400*/  IMAD.HI.U32 R2, R5, R32, RZ ;  /* 0x0000002005027227 */ /* 0x000fe400078e00ff */
[----:B------:R-:W2:Y:S03]  /*12410*/  LDC.64 R4, c[0x0][0x880] ;  /* 0x00022000ff047b82 */ /* 0x000ea60000000a00 */
        /* <DEDUP_REMOVED lines=9> */
[----:B-----5:R-:W-:-:S04]  /*124b0*/  IMAD R33, R2, UR7, R33 ;  /* 0x0000000702217c24 */ /* 0x020fc8000f8e0221 */
[----:B------:R-:W-:-:S04]  /*124c0*/  IMAD R32, R3, UR4, R32 ;  /* 0x0000000403207c24 */ /* 0x000fc8000f8e0220 */
[----:B------:R-:W-:-:S04]  /*124d0*/  IMAD R33, R32, UR6, R33 ;  /* 0x0000000620217c24 */ /* 0x000fc8000f8e0221 */
[----:B--2---:R-:W-:-:S05]  /*124e0*/  IMAD.WIDE.U32 R4, R33, 0x4, R4 ;  /* 0x0000000421047825 */ /* 0x004fca00078e0004 */
[----:B------:R2:W-:Y:S02]  /*124f0*/  STG.E desc[UR46][R4.64], R25 ;  /* 0x0000001904007986 */ /* 0x0005e4000c10192e */
.L_x_254:
[----:B------:R-:W-:Y:S05]  /*12500*/  BSYNC.RECONVERGENT B0 ;  /* 0x0000000000007941 */ /* 0x000fea0003800200 */
.L_x_253:
[----:B------:R-:W-:Y:S01]  /*12510*/  UISETP.NE.AND UP0, UPT, UR41, URZ, UPT ;  /* 0x000000ff2900728c */ /* 0x000fe2000bf05270 */
[----:B------:R-:W-:-:S08]  /*12520*/  NOP ;  /* 0x0000000000007918 */ /* 0x000fd00000000000 */
[----:B------:R-:W-:Y:S05]  /*12530*/  BRA.U UP0, `(.L_x_255) ;  /* 0x0000000100087547 */ /* 0x000fea000b800000 */
[----:B------:R-:W-:Y:S05]  /*12540*/  BPT.TRAP 0x1 ;  /* 0x000000040000795c */ /* 0x000fea0000300000 */
[----:B------:R-:W-:Y:S05]  /*12550*/  BPT.TRAP 0x1 ;  /* 0x000000040000795c */ /* 0x000fea0000300000 */
.L_x_255:
[----:B------:R-:W-:Y:S01]  /*12560*/  IADD3 R0, PT, PT, R26, 0x280a8, RZ ;  /* 0x000280a81a007810 */ /* 0x000fe20007ffe0ff */
[----:B------:R-:W-:-:S03]  /*12570*/  UISETP.NE.AND UP0, UPT, UR41, URZ, UPT ;  /* 0x000000ff2900728c */ /* 0x000fc6000bf05270 */
[----:B------:R-:W-:-:S04]  /*12580*/  PRMT R0, R27, 0x654, R0 ;  /* 0x000006541b007816 */ /* 0x000fc80000000000 */
[----:B---3--:R3:W-:Y:S02]  /*12590*/  SYNCS.ARRIVE.TRANS64.RED.A1T0 RZ, [R0+URZ], RZ ;  /* 0x000000ff00ff79a7 */ /* 0x0087e400081004ff */
[----:B------:R-:W-:Y:S05]  /*125a0*/  BRA.U UP0, `(.L_x_256) ;  /* 0x0000000100047547 */ /* 0x000fea000b800000 */
[----:B------:R-:W-:Y:S05]  /*125b0*/  BPT.TRAP 0x1 ;  /* 0x000000040000795c */ /* 0x000fea0000300000 */
.L_x_256:
[----:B------:R-:W-:Y:S01]  /*125c0*/  SYNCS.ARRIVE.TRANS64.A1T0 RZ, [R26+URZ+0x280b8], RZ ;  /* 0x0280b8ff1aff79a7 */ /* 0x000fe200081000ff */
[----:B------:R-:W-:Y:S05]  /*125d0*/  EXIT ;  /* 0x000000000000794d */ /* 0x000fea0003800000 */
.L_x_27:
[----:B------:R-:W-:-:S08]  /*125e0*/  NOP ;  /* 0x0000000000007918 */ /* 0x000fd00000000000 */
[----:B------:R-:W1:Y:S02]  /*125f0*/  USETMAXREG.TRY_ALLOC.CTAPOOL UP0, 0xc0 ;  /* 0x000000c0000079c8 */ /* 0x000e640008000600 */
[----:B-1----:R-:W-:Y:S05]  /*12600*/  BRA.U !UP0, `(.L_x_27) ;  /* 0xfffffffd08f47547 */ /* 0x002fea000b83ffff */
[----:B------:R-:W1:Y:S01]  /*12610*/  S2UR UR8, SR_CTAID.X ;  /* 0x00000000000879c3 */ /* 0x000e620000002500 */
[----:B------:R-:W2:Y:S02]  /*12620*/  LDCU.64 UR6, c[0x0][0x380] ;  /* 0x00007000ff0677ac */ /* 0x000ea40008000a00 */
[----:B--2---:R-:W-:Y:S02]  /*12630*/  UISETP.NE.AND UP0, UPT, UR7, URZ, UPT ;  /* 0x000000ff0700728c */ /* 0x004fe4000bf05270 */
[----:B-1----:R-:W-:-:S04]  /*12640*/  USHF.L.U32 UR4, UR8, 0x8, URZ ;  /* 0x0000000808047899 */ /* 0x002fc800080006ff */
[----:B------:R-:W-:-:S06]  /*12650*/  UISETP.GE.U32.OR UP0, UPT, UR4, UR6, !UP0 ;  /* 0x000000060400728c */ /* 0x000fcc000c706470 */
[----:B------:R-:W-:-:S13]  /*12660*/  PLOP3.LUT P0, PT, PT, PT, UP0, 0x80, 0x8 ;  /* 0x000000000008781c */ /* 0x000fda0003f0f008 */
[----:B------:R-:W-:Y:S05]  /*12670*/  @P0 EXIT ;  /* 0x000000000000094d */ /* 0x000fea0003800000 */
[----:B------:R-:W-:Y:S02]  /*12680*/  UIADD3 UR5, UPT, UPT, UR7, 0x7f, URZ ;  /* 0x0000007f07057890 */ /* 0x000fe4000fffe0ff */
[----:B------:R-:W-:Y:S02]  /*12690*/  ULEA UR6, UR8, 0x2, 0x1 ;  /* 0x0000000208067891 */ /* 0x000fe4000f8e08ff */
[----:B------:R-:W-:Y:S02]  /*126a0*/  USHF.R.S32.HI UR4, URZ, 0x1f, UR5 ;  /* 0x0000001fff047899 */ /* 0x000fe40008011405 */
[----:B------:R-:W-:Y:S02]  /*126b0*/  UISETP.NE.AND UP1, UPT, UR39, URZ, UPT ;  /* 0x000000ff2700728c */ /* 0x000fe4000bf25270 */
[----:B------:R-:W-:Y:S02]  /*126c0*/  ULEA.HI UR5, UR4, UR5, URZ, 0x7 ;  /* 0x0000000504057291 */ /* 0x000fe4000f8f38ff */
[----:B------:R-:W-:-:S02]  /*126d0*/  ULOP3.LUT UR4, UR6, 0x1fffffe, URZ, 0xc0, !UPT ;  /* 0x01fffffe06047892 */ /* 0x000fc4000f8ec0ff */
[----:B------:R-:W-:-:S04]  /*126e0*/  USHF.R.S32.HI UR5, URZ, 0x7, UR5 ;  /* 0x00000007ff057899 */ /* 0x000fc80008011405 */
[----:B------:R-:W-:-:S04]  /*126f0*/  UISETP.LT.AND UP0, UPT, UR5, UR4, UPT ;  /* 0x000000040500728c */ /* 0x000fc8000bf01270 */
[----:B------:R-:W-:Y:S02]  /*12700*/  USEL UR50, UR5, UR4, UP0 ;  /* 0x0000000405327287 */ /* 0x000fe40008000000 */
[----:B------:R-:W-:Y:S02]  /*12710*/  USEL UR4, UR11, UR10, UP1 ;  /* 0x0000000a0b047287 */ /* 0x000fe40008800000 */
[----:B------:R-:W-:Y:S02]  /*12720*/  UISETP.LT.AND UP0, UPT, UR50, 0x2, UPT ;  /* 0x000000023200788c */ /* 0x000fe4000bf01270 */
[----:B------:R-:W-:Y:S02]  /*12730*/  ULOP3.LUT UR48, UR4, 0x1, URZ, 0xc0, !UPT ;  /* 0x0000000104307892 */ /* 0x000fe4000f8ec0ff */
[----:B------:R-:W-:Y:S02]  /*12740*/  USEL UR47, UR50, 0x2, UP0 ;  /* 0x00000002322f7887 */ /* 0x000fe40008000000 */
[----:B------:R-:W-:-:S02]  /*12750*/  UISETP.NE.U32.AND UP0, UPT, UR48, 0x1, UPT ;  /* 0x000000013000788c */ /* 0x000fc4000bf05070 */
[----:B------:R-:W-:-:S07]  /*12760*/  UIADD3 UR5, UPT, UPT, -UR47, UR50, URZ ;  /* 0x000000322f057290 */ /* 0x000fce000fffe1ff */
[----:B------:R-:W-:Y:S05]  /*12770*/  BRA.U !UP0, `(.L_x_257) ;  /* 0x0000000108047547 */ /* 0x000fea000b800000 */
[----:B------:R-:W-:Y:S05]  /*12780*/  BPT.TRAP 0x1 ;  /* 0x000000040000795c */ /* 0x000fea0000300000 */
.L_x_257:
[----:B------:R-:W1:Y:S01]  /*12790*/  S2UR UR53, SR_CgaCtaId ;  /* 0x00000000003579c3 */ /* 0x000e620000008800 */
[----:B------:R-:W-:Y:S01]  /*127a0*/  UISETP.NE.AND UP0, UPT, UR39, URZ, UPT ;  /* 0x000000ff2700728c */ /* 0x000fe2000bf05270 */
[----:B------:R-:W-:Y:S01]  /*127b0*/  MOV R3, 0x1 ;  /* 0x0000000100037802 */ /* 0x000fe20000000f00 */
[----:B------:R-:W-:Y:S01]  /*127c0*/  UMOV UR4, 0x400 ;  /* 0x0000040000047882 */ /* 0x000fe20000000000 */
[----:B------:R-:W-:Y:S02]  /*127d0*/  USHF.L.U32 UR49, UR49, 0x3, URZ ;  /* 0x0000000331317899 */ /* 0x000fe400080006ff */
[----:B------:R-:W-:Y:S01]  /*127e0*/  SHF.L.U32 R3, R3, 0x1f, RZ ;  /* 0x0000001f03037819 */ /* 0x000fe200000006ff */
[----:B------:R-:W-:Y:S01]  /*127f0*/  UMOV UR46, 0x1 ;  /* 0x00000001002e7882 */ /* 0x000fe20000000000 */
[----:B-1----:R-:W-:-:S04]  /*12800*/  ULEA UR53, UR53, UR4, 0x18 ;  /* 0x0000000435357291 */ /* 0x002fc8000f8ec0ff */
[----:B------:R-:W-:Y:S02]  /*12810*/  UIADD3 UR4, UPT, UPT, UR53, 0x28078, URZ ;  /* 0x0002807835047890 */ /* 0x000fe4000fffe0ff */
[----:B------:R-:W-:Y:S02]  /*12820*/  @!UP0 UIADD3 UR4, UPT, UPT, UR53, 0x28088, URZ ;  /* 0x0002808835048890 */ /* 0x000fe4000fffe0ff */
[----:B------:R-:W-:-:S07]  /*12830*/  UIADD3 UR55, UPT, UPT, UR53, UR49, URZ ;  /* 0x0000003135377290 */ /* 0x000fce000fffe0ff */
[----:B------:R-:W1:Y:S02]  /*12840*/  SYNCS.PHASECHK.TRANS64.TRYWAIT P0, [UR4], R3 ;  /* 0x00000003ff0075a7 */ /* 0x000e640008001104 */
[----:B-1----:R-:W-:Y:S05]  /*12850*/  @!P0 BRA `(.L_x_258) ;  /* 0x0000010800748947 */ /* 0x002fea0003800000 */
.L_x_444:
[----:B------:R-:W-:Y:S01]  /*12860*/  UISETP.GE.AND UP0, UPT, UR5, 0x1, UPT ;  /* 0x000000010500788c */ /* 0x000fe2000bf06270 */
[----:B------:R-:W-:Y:S01]  /*12870*/  HFMA2 R2, -RZ, RZ, 0, 0 ;  /* 0x00000000ff027431 */ /* 0x000fe200000001ff */
[----:B------:R-:W-:Y:S01]  /*12880*/  MOV R17, 0xff800000 ;  /* 0xff80000000117802 */ /* 0x000fe20000000f00 */
[----:B------:R-:W-:Y:S01]  /*12890*/  HFMA2 R16, -RZ, RZ, 0, 0 ;  /* 0x00000000ff107431 */ /* 0x000fe200000001ff */
[----:B------:R-:W-:Y:S01]  /*128a0*/  UMOV UR45, 0x1 ;  /* 0x00000001002d7882 */ /* 0x000fe20000000000 */
[----:B------:R-:W-:Y:S01]  /*128b0*/  UMOV UR43, URZ ;  /* 0x000000ff002b7c82 */ /* 0x000fe20008000000 */
[----:B------:R-:W-:-:S03]  /*128c0*/  UMOV UR42, URZ ;  /* 0x000000ff002a7c82 */ /* 0x000fc60008000000 */
[----:B------:R-:W-:Y:S05]  /*128d0*/  BRA.U !UP0, `(.L_x_259) ;  /* 0x0000004508a07547 */ /* 0x000fea000b800000 */
[----:B------:R-:W-:Y:S01]  /*128e0*/  ULOP3.LUT UR41, URZ, UR47, URZ, 0x33, !UPT ;  /* 0x0000002fff297292 */ /* 0x000fe2000f8e33ff */
[----:B------:R-:W-:Y:S01]  /*128f0*/  MOV R16, RZ ;  /* 0x000000ff00107202 */ /* 0x000fe20000000f00 */
[----:B------:R-:W2:Y:S01]  /*12900*/  LDCU UR36, c[0x0][0x704] ;  /* 0x0000e080ff2477ac */ /* 0x000ea20008000800 */
[----:B------:R-:W-:Y:S01]  /*12910*/  MOV R156, 0xff800000 ;  /* 0xff800000009c7802 */ /* 0x000fe20000000f00 */
[----:B------:R-:W-:Y:S01]  /*12920*/  UIADD3 UR41, UPT, UPT, UR41, UR50, URZ ;  /* 0x0000003229297290 */ /* 0x000fe2000fffe0ff */
[----:B------:R-:W-:Y:S01]  /*12930*/  UMOV UR42, URZ ;  /* 0x000000ff002a7c82 */ /* 0x000fe20008000000 */
[----:B------:R-:W-:Y:S01]  /*12940*/  UMOV UR45, 0x1 ;  /* 0x00000001002d7882 */ /* 0x000fe20000000000 */
[----:B------:R-:W-:Y:S01]  /*12950*/  UMOV UR46, 0x1 ;  /* 0x00000001002e7882 */ /* 0x000fe20000000000 */
[----:B------:R-:W-:-:S08]  /*12960*/  UMOV UR43, URZ ;  /* 0x000000ff002b7c82 */ /* 0x000fd00008000000 */
.L_x_280:
[----:B------:R-:W3:Y:S01]  /*12970*/  S2R R2, SR_TID.X ;  /* 0x0000000000027919 */ /* 0x000ee20000002100 */
[----:B------:R-:W-:Y:S01]  /*12980*/  UISETP.NE.AND UP0, UPT, UR39, URZ, UPT ;  /* 0x000000ff2700728c */ /* 0x000fe2000bf05270 */
[----:B------:R-:W-:-:S03]  /*12990*/  UMOV UR4, 0x20 ;  /* 0x0000002000047882 */ /* 0x000fc60000000000 */
[----:B------:R-:W-:Y:S02]  /*129a0*/  USEL UR4, UR4, 0xa0, UP0 ;  /* 0x000000a004047887 */ /* 0x000fe40008000000 */
[----:B------:R-:W-:Y:S01]  /*129b0*/  USEL UR5, UR43, UR42, UP0 ;  /* 0x0000002a2b057287 */ /* 0x000fe20008000000 */
[----:B---3--:R-:W-:-:S05]  /*129c0*/  IMAD.U32 R18, R2, 0x10000, RZ ;  /* 0x0001000002127824 */ /* 0x008fca00078e00ff */
[----:B------:R-:W-:-:S05]  /*129d0*/  LOP3.LUT R18, R18, 0x600000, RZ, 0xc0, !PT ;  /* 0x0060000012127812 */ /* 0x000fca00078ec0ff */
[----:B-1----:R-:W-:Y:S01]  /*129e0*/  VIADD R0, R18, UR4 ;  /* 0x0000000412007c36 */ /* 0x002fe20008000000 */
[----:B------:R-:W-:-:S04]  /*129f0*/  USEL UR4, UR51, UR52, UP0 ;  /* 0x0000003433047287 */ /* 0x000fc80008000000 */
[----:B------:R-:W-:Y:S01]  /*12a00*/  UISETP.GT.U32.AND UP0, UPT, UR4, 0x1, UPT ;  /* 0x000000010400788c */ /* 0x000fe2000bf04070 */
[----:B------:R-:W1:Y:S02]  /*12a10*/  SHFL.IDX PT, R0, R0, RZ, 0x1f ;  /* 0x00001fff00007589 */ /* 0x000e6400000e0000 */
[----:B-1----:R-:W-:-:S06]  /*12a20*/  R2UR UR37, R0 ;  /* 0x00000000002572ca */ /* 0x002fcc00000e0000 */
[----:B--2---:R-:W-:Y:S09]  /*12a30*/  BRA.U UP0, `(.L_x_260) ;  /* 0x0000000100047547 */ /* 0x004ff2000b800000 */
[----:B--2---:R-:W-:Y:S05]  /*12a40*/  BPT.TRAP 0x1 ;  /* 0x000000040000795c */ /* 0x004fea0000300000 */
.L_x_260:
[----:B------:R-:W1:Y:S01]  /*12a50*/  S2UR UR38, SR_CgaCtaId ;  /* 0x00000000002679c3 */ /* 0x000e620000008800 */
[----:B------:R-:W-:Y:S01]  /*12a60*/  UISETP.NE.AND UP0, UPT, UR39, URZ, UPT ;  /* 0x000000ff2700728c */ /* 0x000fe2000bf05270 */
[----:B------:R-:W-:Y:S01]  /*12a70*/  IMAD.U32 R3, RZ, RZ, UR5 ;  /* 0x00000005ff037e24 */ /* 0x000fe2000f8e00ff */
[----:B------:R-:W-:Y:S01]  /*12a80*/  UMOV UR4, 0x400 ;  /* 0x0000040000047882 */ /* 0x000fe20000000000 */
[----:B------:R-:W-:Y:S01]  /*12a90*/  SHF.R.U32.HI R2, RZ, 0x5, R2 ;  /* 0x00000005ff027819 */ /* 0x000fe20000011602 */
[----:B------:R-:W-:Y:S01]  /*12aa0*/  USEL UR5, URZ, 0x80, UP0 ;  /* 0x00000080ff057887 */ /* 0x000fe20008000000 */
[----:B------:R-:W-:Y:S02]  /*12ab0*/  SHF.R.U32.HI R22, RZ, 0x15, R18 ;  /* 0x00000015ff167819 */ /* 0x000fe40000011612 */
[----:B------:R-:W-:Y:S02]  /*12ac0*/  SHF.L.U32 R3, R3, 0x1f, RZ ;  /* 0x0000001f03037819 */ /* 0x000fe400000006ff */
[----:B------:R-:W-:-:S02]  /*12ad0*/  LOP3.LUT R19, R2, 0x3, RZ, 0xc0, !PT ;  /* 0x0000000302137812 */ /* 0x000fc400078ec0ff */
[----:B------:R-:W-:Y:S02]  /*12ae0*/  LOP3.LUT R18, R18, UR5, RZ, 0xfc, !PT ;  /* 0x0000000512127c12 */ /* 0x000fe4000f8efcff */
[----:B------:R-:W-:Y:S01]  /*12af0*/  ISETP.NE.AND P0, PT, R19, R22, PT ;  /* 0x000000161300720c */ /* 0x000fe20003f05270 */
[----:B-1----:R-:W-:-:S04]  /*12b00*/  ULEA UR38, UR38, UR4, 0x18 ;  /* 0x0000000426267291 */ /* 0x002fc8000f8ec0ff */
[----:B------:R-:W-:Y:S02]  /*12b10*/  UIADD3 UR4, UPT, UPT, UR38, 0x28060, URZ ;  /* 0x0002806026047890 */ /* 0x000fe4000fffe0ff */
[----:B------:R-:W-:-:S09]  /*12b20*/  @UP0 UIADD3 UR4, UPT, UPT, UR38, 0x28050, URZ ;  /* 0x0002805026040890 */ /* 0x000fd2000fffe0ff */
[----:B------:R-:W1:Y:S02]  /*12b30*/  SYNCS.PHASECHK.TRANS64.TRYWAIT P1, [UR4], R3 ;  /* 0x00000003ff0075a7 */ /* 0x000e640008021104 */
[----:B-1----:R-:W-:Y:S05]  /*12b40*/  @!P1 BRA `(.L_x_261) ;  /* 0x0000010400d09947 */ /* 0x002fea0003800000 */
.L_x_446:
        /* <DEDUP_REMOVED lines=17> */
.L_x_262:
[C---:B-1----:R-:W-:Y:S01]  /*12c60*/  VIADD R0, R18.reuse, 0x20 ;  /* 0x0000002012007836 */ /* 0x042fe20000000000 */
[----:B------:R-:W-:Y:S05]  /*12c70*/  WARPSYNC.ALL ;  /* 0x0000000000007948 */ /* 0x000fea0003800000 */
[----:B------:R-:W-:Y:S02]  /*12c80*/  SHF.R.U32.HI R0, RZ, 0x15, R0 ;  /* 0x00000015ff007819 */ /* 0x000fe40000011600 */
[----:B------:R-:W-:Y:S02]  /*12c90*/  R2UR UR4, R18 ;  /* 0x00000000120472ca */ /* 0x000fe400000e0000 */
[----:B------:R-:W-:-:S11]  /*12ca0*/  ISETP.NE.AND P0, PT, R19, R0, PT ;  /* 0x000000001300720c */ /* 0x000fd60003f05270 */
[----:B------:R-:W1:Y:S02]  /*12cb0*/  LDTM.x32 R124, tmem[UR4] ;  /* 0x00000004007c79ee */ /* 0x000e6400082c0000 */
[----:B-1----:R-:W-:Y:S05]  /*12cc0*/  @!P0 BRA `(.L_x_263) ;  /* 0x0000000000408947 */ /* 0x002fea0003800000 */
[----:B------:R-:W-:Y:S01]  /*12cd0*/  MOV R14, 0x8 ;  /* 0x00000008000e7802 */ /* 0x000fe20000000f00 */
[----:B------:R-:W1:Y:S01]  /*12ce0*/  LDCU.64 UR8, c[0x4][0xb0] ;  /* 0x01001600ff0877ac */ /* 0x000e620008000a00 */
[----:B------:R-:W-:Y:S02]  /*12cf0*/  HFMA2 R12, -RZ, RZ, 0, 5.9604644775390625e-08 ;  /* 0x00000001ff0c7431 */ /* 0x000fe400000001ff */
[----:B------:R-:W-:Y:S01]  /*12d00*/  IMAD.MOV.U32 R8, RZ, RZ, 0x192 ;  /* 0x00000192ff087424 */ /* 0x000fe200078e00ff */
[----:B------:R-:W3:Y:S01]  /*12d10*/  LDCU.64 UR6, c[0x4][0xb8] ;  /* 0x01001700ff0677ac */ /* 0x000ee20008000a00 */
[----:B------:R-:W4:Y:S01]  /*12d20*/  LDC.64 R14, c[0x4][R14] ;  /* 0x010000000e0e7b82 */ /* 0x000f220000000a00 */
        /* <DEDUP_REMOVED lines=10> */
.L_x_263:
[C---:B------:R-:W-:Y:S01]  /*12dd0*/  VIADD R0, R18.reuse, 0x40 ;  /* 0x0000004012007836 */ /* 0x040fe20000000000 */
[----:B------:R-:W-:Y:S05]  /*12de0*/  WARPSYNC.ALL ;  /* 0x0000000000007948 */ /* 0x000fea0003800000 */
[----:B------:R-:W-:Y:S02]  /*12df0*/  SHF.R.U32.HI R0, RZ, 0x15, R0 ;  /* 0x00000015ff007819 */ /* 0x000fe40000011600 */
[----:B------:R-:W-:Y:S02]  /*12e00*/  R2UR UR4, R18 ;  /* 0x00000000120472ca */ /* 0x000fe400000e0000 */
[----:B------:R-:W-:-:S11]  /*12e10*/  ISETP.NE.AND P0, PT, R19, R0, PT ;  /* 0x000000001300720c */ /* 0x000fd60003f05270 */
[----:B------:R-:W1:Y:S02]  /*12e20*/  LDTM.x32 R92, tmem[UR4+0x20] ;  /* 0x00002004005c79ee */ /* 0x000e6400082c0000 */
        /* <DEDUP_REMOVED lines=17> */
.L_x_264:
        /* <DEDUP_REMOVED lines=23> */
.L_x_265:
[C---:B------:R-:W-:Y:S01]  /*130b0*/  FMNMX3 R3, R156.reuse, R124, R128, !PT ;  /* 0x0000007c9c037276 */ /* 0x040fe20007800080 */
[----:B------:R-:W-:Y:S05]  /*130c0*/  WARPSYNC.ALL ;  /* 0x0000000000007948 */ /* 0x000fea0003800000 */
[C---:B------:R-:W-:Y:S02]  /*130d0*/  FMNMX3 R0, R156.reuse, R125, R129, !PT ;  /* 0x0000007d9c007276 */ /* 0x040fe40007800081 */
[----:B------:R-:W-:Y:S02]  /*130e0*/  FMNMX3 R5, R156, R126, R130, !PT ;  /* 0x0000007e9c057276 */ /* 0x000fe40007800082 */
[----:B------:R-:W-:-:S02]  /*130f0*/  FMNMX3 R3, R3, R132, R136, !PT ;  /* 0x0000008403037276 */ /* 0x000fc40007800088 */
[----:B------:R-:W-:Y:S02]  /*13100*/  FMNMX3 R0, R0, R133, R137, !PT ;  /* 0x0000008500007276 */ /* 0x000fe40007800089 */
[----:B------:R-:W-:Y:S02]  /*13110*/  FMNMX3 R6, R156, R127, R131, !PT ;  /* 0x0000007f9c067276 */ /* 0x000fe40007800083 */
[----:B------:R-:W-:Y:S02]  /*13120*/  FMNMX3 R5, R5, R134, R138, !PT ;  /* 0x0000008605057276 */ /* 0x000fe4000780008a */
[----:B------:R-:W-:Y:S02]  /*13130*/  FMNMX3 R3, R3, R140, R144, !PT ;  /* 0x0000008c03037276 */ /* 0x000fe40007800090 */
[----:B------:R-:W-:Y:S02]  /*13140*/  FMNMX3 R0, R0, R141, R145, !PT ;  /* 0x0000008d00007276 */ /* 0x000fe40007800091 */
[----:B------:R-:W-:-:S02]  /*13150*/  FMNMX3 R6, R6, R135, R139, !PT ;  /* 0x0000008706067276 */ /* 0x000fc4000780008b */
[----:B------:R-:W-:Y:S02]  /*13160*/  FMNMX3 R5, R5, R142, R146, !PT ;  /* 0x0000008e05057276 */ /* 0x000fe40007800092 */
[----:B------:R-:W-:Y:S02]  /*13170*/  R2UR UR4, R18 ;  /* 0x00000000120472ca */ /* 0x000fe400000e0000 */
[----:B------:R-:W-:Y:S02]  /*13180*/  FMNMX3 R3, R3, R148, R152, !PT ;  /* 0x0000009403037276 */ /* 0x000fe40007800098 */
[----:B------:R-:W-:Y:S02]  /*13190*/  FMNMX3 R0, R0, R149, R153, !PT ;  /* 0x0000009500007276 */ /* 0x000fe40007800099 */
[----:B------:R-:W-:Y:S02]  /*131a0*/  FMNMX3 R6, R6, R143, R147, !PT ;  /* 0x0000008f06067276 */ /* 0x000fe40007800093 */
[----:B------:R-:W-:-:S02]  /*131b0*/  FMNMX3 R5, R5, R150, R154, !PT ;  /* 0x0000009605057276 */ /* 0x000fc4000780009a */
[----:B------:R-:W-:Y:S02]  /*131c0*/  FMNMX3 R3, R3, R92, R96, !PT ;  /* 0x0000005c03037276 */ /* 0x000fe40007800060 */
[----:B------:R-:W-:Y:S01]  /*131d0*/  FMNMX3 R0, R0, R93, R97, !PT ;  /* 0x0000005d00007276 */ /* 0x000fe20007800061 */
[----:B------:R-:W1:Y:S01]  /*131e0*/  LDTM.x32 R60, tmem[UR4+0x60] ;  /* 0x00006004003c79ee */ /* 0x000e6200082c0000 */
[----:B------:R-:W-:Y:S02]  /*131f0*/  FMNMX3 R6, R6, R151, R155, !PT ;  /* 0x0000009706067276 */ /* 0x000fe4000780009b */
[----:B------:R-:W-:Y:S02]  /*13200*/  FMNMX3 R5, R5, R94, R98, !PT ;  /* 0x0000005e05057276 */ /* 0x000fe40007800062 */
        /* <DEDUP_REMOVED lines=28> */
[----:B-1----:R-:W-:Y:S02]  /*133d0*/  FMNMX3 R3, R3, R60, R64, !PT ;  /* 0x0000003c03037276 */ /* 0x002fe40007800040 */
        /* <DEDUP_REMOVED lines=15> */
[----:B------:R-:W-:Y:S02]  /*134d0*/  ISETP.NE.AND P0, PT, R19, R22, PT ;  /* 0x000000161300720c */ /* 0x000fe40003f05270 */
[----:B------:R-:W-:Y:S02]  /*134e0*/  FMNMX3 R17, R6, R87, R91, !PT ;  /* 0x0000005706117276 */ /* 0x000fe4000780005b */
[----:B------:R-:W-:-:S04]  /*134f0*/  FMNMX3 R0, R4, R3, R0, !PT ;  /* 0x0000000304007276 */ /* 0x000fc80007800000 */
[----:B------:R-:W-:-:S04]  /*13500*/  FMNMX R17, R17, R0, !PT ;  /* 0x0000000011117209 */ /* 0x000fc80007800000 */
[----:B------:R-:W-:-:S04]  /*13510*/  FSETP.NEU.AND P1, PT, R17, -INF , PT ;  /* 0xff8000001100780b */ /* 0x000fc80003f2d000 */
[----:B------:R-:W-:Y:S01]  /*13520*/  FSEL R157, R17, RZ, P1 ;  /* 0x000000ff119d7208 */ /* 0x000fe20000800000 */
[----:B------:R-:W-:Y:S08]  /*13530*/  @!P0 BRA `(.L_x_266) ;  /* 0x0000000000408947 */ /* 0x000ff00003800000 */
        /* <DEDUP_REMOVED lines=16> */
.L_x_266:
[----:B------:R-:W-:Y:S05]  /*13640*/  WARPSYNC.ALL ;  /* 0x0000000000007948 */ /* 0x000fea0003800000 */
[----:B------:R-:W-:Y:S02]  /*13650*/  R2UR UR4, R18 ;  /* 0x00000000120472ca */ /* 0x000fe400000e0000 */
[----:B------:R-:W-:-:S11]  /*13660*/  ISETP.NE.AND P0, PT, RZ, UR48, PT ;  /* 0x00000030ff007c0c */ /* 0x000fd6000bf05270 */
[----:B------:R1:W-:Y:S02]  /*13670*/  STTM.x2 tmem[UR4], R156 ;  /* 0x0000009c000079ed */ /* 0x0003e400080c0004 */
[----:B------:R-:W-:Y:S05]  /*13680*/  @P0 BRA `(.L_x_267) ;  /* 0x0000000000040947 */ /* 0x000fea0003800000 */
[----:B--2---:R-:W-:Y:S05]  /*13690*/  BPT.TRAP 0x1 ;  /* 0x000000040000795c */ /* 0x004fea0000300000 */
.L_x_267:
[----:B------:R-:W-:Y:S01]  /*136a0*/  UISETP.NE.AND UP0, UPT, UR39, URZ, UPT ;  /* 0x000000ff2700728c */ /* 0x000fe2000bf05270 */
[----:B------:R-:W-:Y:S01]  /*136b0*/  MOV R3, UR44 ;  /* 0x0000002c00037c02 */ /* 0x000fe20008000f00 */
[----:B------:R-:W-:Y:S01]  /*136c0*/  UIADD3 UR4, UPT, UPT, UR38, 0x28080, URZ ;  /* 0x0002808026047890 */ /* 0x000fe2000fffe0ff */
[----:B------:R-:W-:Y:S02]  /*136d0*/  MOV R4, UR49 ;  /* 0x0000003100047c02 */ /* 0x000fe40008000f00 */
[----:B------:R-:W-:Y:S02]  /*136e0*/  SHF.L.U32 R3, R3, 0x1f, RZ ;  /* 0x0000001f03037819 */ /* 0x000fe400000006ff */
[----:B------:R-:W-:-:S04]  /*136f0*/  FSETP.NEU.AND P0, PT, R17, -INF , PT ;  /* 0xff8000001100780b */ /* 0x000fc80003f0d000 */
[----:B------:R-:W-:Y:S01]  /*13700*/  @UP0 UIADD3 UR4, UPT, UPT, UR38, 0x28070, URZ ;  /* 0x0002807026040890 */ /* 0x000fe2000fffe0ff */
[----:B------:R-:W-:-:S05]  /*13710*/  FSEL R0, R17, RZ, P0 ;  /* 0x000000ff11007208 */ /* 0x000fca0000000000 */
[----:B--2---:R-:W-:-:S03]  /*13720*/  FMUL R0, R0, -UR36 ;  /* 0x8000002400007c20 */ /* 0x004fc60008400000 */
[----:B------:R-:W-:Y:S01]  /*13730*/  SYNCS.ARRIVE.TRANS64.A1T0 RZ, [UR4], RZ ;  /* 0x000000ffffff79a7 */ /* 0x000fe20008100004 */
[--C-:B------:R-:W-:Y:S01]  /*13740*/  FFMA2 R18, R124.F32x2.HI_LO, UR36.F32, R0.reuse.F32 ;  /* 0x000000247c127c49 */ /* 0x100fe20009200000 */
[----:B------:R-:W-:Y:S01]  /*13750*/  USEL UR4, UR46, UR45, UP0 ;  /* 0x0000002d2e047287 */ /* 0x000fe20008000000 */
[--C-:B------:R-:W-:Y:S02]  /*13760*/  FFMA2 R22, R126.F32x2.HI_LO, UR36.F32, R0.reuse.F32 ;  /* 0x000000247e167c49 */ /* 0x100fe40009200000 */
[--C-:B------:R-:W-:Y:S01]  /*13770*/  FFMA2 R124, R128.F32x2.HI_LO, UR36.F32, R0.reuse.F32 ;  /* 0x00000024807c7c49 */ /* 0x100fe20009200000 */
[----:B------:R-:W-:Y:S01]  /*13780*/  FSETP.GEU.AND P4, PT, R18, -126, PT ;  /* 0xc2fc00001200780b */ /* 0x000fe20003f8e000 */
[----:B------:R-:W-:Y:S01]  /*13790*/  ULOP3.LUT UR40, UR4, 0x1, URZ, 0x3c, !UPT ;  /* 0x0000000104287892 */ /* 0x000fe2000f8e3cff */
[----:B------:R-:W2:Y:S01]  /*137a0*/  SYNCS.PHASECHK.TRANS64.TRYWAIT P5, [R4+UR53+0x280d0], R3 ;  /* 0x0280d003040075a7 */ /* 0x000ea200080a1135 */
[----:B------:R-:W-:Y:S01]  /*137b0*/  FSETP.GEU.AND P3, PT, R19, -126, PT ;  /* 0xc2fc00001300780b */ /* 0x000fe20003f6e000 */
[----:B------:R-:W-:Y:S01]  /*137c0*/  FFMA2 R126, R130.F32x2.HI_LO, UR36.F32, R0.F32 ;  /* 0x00000024827e7c49 */ /* 0x000fe20009200000 */
[----:B------:R-:W-:-:S02]  /*137d0*/  FSETP.GEU.AND P2, PT, R22, -126, PT ;  /* 0xc2fc00001600780b */ /* 0x000fc40003f4e000 */
[----:B------:R-:W-:Y:S02]  /*137e0*/  FSETP.GEU.AND P1, PT, R23, -126, PT ;  /* 0xc2fc00001700780b */ /* 0x000fe40003f2e000 */
[----:B------:R-:W-:Y:S02]  /*137f0*/  FSETP.GEU.AND P0, PT, R124, -126, PT ;  /* 0xc2fc00007c00780b */ /* 0x000fe40003f0e000 */
[----:B------:R-:W-:Y:S02]  /*13800*/  FSETP.GEU.AND P6, PT, R125, -126, PT ;  /* 0xc2fc00007d00780b */ /* 0x000fe40003fce000 */
[----:B------:R-:W-:-:S03]  /*13810*/  @!P4 FMUL R18, R18, 0.5 ;  /* 0x3f0000001212c820 */ /* 0x000fc60000400000 */
[----:B------:R-:W-:Y:S02]  /*13820*/  @!P3 FMUL R19, R19, 0.5 ;  /* 0x3f0000001313b820 */ /* 0x000fe40000400000 */
[----:B------:R-:W-:Y:S01]  /*13830*/  @!P2 FMUL R22, R22, 0.5 ;  /* 0x3f0000001616a820 */ /* 0x000fe20000400000 */
[----:B------:R-:W3:Y:S01]  /*13840*/  MUFU.EX2 R18, R18 ;  /* 0x0000001200127308 */ /* 0x000ee20000000800 */
[----:B------:R-:W-:-:S07]  /*13850*/  @!P1 FMUL R23, R23, 0.5 ;  /* 0x3f00000017179820 */ /* 0x000fce0000400000 */
[----:B------:R-:W4:Y:S08]  /*13860*/  MUFU.EX2 R19, R19 ;  /* 0x0000001300137308 */ /* 0x000f300000000800 */
[----:B------:R-:W1:Y:S08]  /*13870*/  MUFU.EX2 R22, R22 ;  /* 0x0000001600167308 */ /* 0x000e700000000800 */
[----:B------:R-:W1:Y:S02]  /*13880*/  MUFU.EX2 R23, R23 ;  /* 0x0000001700177308 */ /* 0x000e640000000800 */
[----:B-1234-:R-:W-:Y:S05]  /*13890*/  @!P5 BRA `(.L_x_268) ;  /* 0x000000f80094d947 */ /* 0x01efea0003800000 */
.L_x_447:
[----:B------:R-:W-:Y:S01]  /*138a0*/  @!P0 FMUL R124, R124, 0.5 ;  /* 0x3f0000007c7c8820 */ /* 0x000fe20000400000 */
[--C-:B------:R-:W-:Y:S01]  /*138b0*/  FFMA2 R128, R132.F32x2.HI_LO, UR36.F32, R0.reuse.F32 ;  /* 0x0000002484807c49 */ /* 0x100fe20009200000 */
[----:B------:R-:W-:Y:S01]  /*138c0*/  FSETP.GEU.AND P5, PT, R126, -126, PT ;  /* 0xc2fc00007e00780b */ /* 0x000fe20003fae000 */
[----:B------:R-:W-:Y:S01]  /*138d0*/  @!P4 FMUL R18, R18, R18 ;  /* 0x000000121212c220 */ /* 0x000fe20000400000 */
[--C-:B------:R-:W-:Y:S01]  /*138e0*/  FFMA2 R130, R134.F32x2.HI_LO, UR36.F32, R0.reuse.F32 ;  /* 0x0000002486827c49 */ /* 0x100fe20009200000 */
[----:B------:R-:W-:Y:S01]  /*138f0*/  FSETP.GEU.AND P4, PT, R127, -126, PT ;  /* 0xc2fc00007f00780b */ /* 0x000fe20003f8e000 */
[----:B------:R-:W2:Y:S01]  /*13900*/  MUFU.EX2 R124, R124 ;  /* 0x0000007c007c7308 */ /* 0x000ea20000000800 */
[----:B------:R-:W-:Y:S01]  /*13910*/  @!P3 FMUL R19, R19, R19 ;  /* 0x000000131313b220 */ /* 0x000fe20000400000 */
[----:B------:R-:W-:Y:S01]  /*13920*/  FSETP.GEU.AND P3, PT, R128, -126, PT ;  /* 0xc2fc00008000780b */ /* 0x000fe20003f6e000 */
[----:B------:R-:W-:Y:S01]  /*13930*/  @!P2 FMUL R22, R22, R22 ;  /* 0x000000161616a220 */ /* 0x000fe20000400000 */
[----:B------:R-:W-:Y:S01]  /*13940*/  @!P1 FMUL R23, R23, R23 ;  /* 0x0000001717179220 */ /* 0x000fe20000400000 */
[----:B------:R-:W-:Y:S01]  /*13950*/  FSETP.GEU.AND P2, PT, R129, -126, PT ;  /* 0xc2fc00008100780b */ /* 0x000fe20003f4e000 */
[----:B------:R-:W-:Y:S01]  /*13960*/  @!P6 FMUL R125, R125, 0.5 ;  /* 0x3f0000007d7de820 */ /* 0x000fe20000400000 */
[----:B------:R-:W-:Y:S01]  /*13970*/  FSETP.GEU.AND P1, PT, R130, -126, PT ;  /* 0xc2fc00008200780b */ /* 0x000fe20003f2e000 */
[--C-:B------:R-:W-:Y:S01]  /*13980*/  FFMA2 R132, R136.F32x2.HI_LO, UR36.F32, R0.reuse.F32 ;  /* 0x0000002488847c49 */ /* 0x100fe20009200000 */
[----:B------:R-:W-:Y:S01]  /*13990*/  USHF.R.U32.HI UR4, URZ, 0x15, UR37 ;  /* 0x00000015ff047899 */ /* 0x000fe20008011625 */
[----:B------:R-:W-:Y:S01]  /*139a0*/  @!P5 FMUL R126, R126, 0.5 ;  /* 0x3f0000007e7ed820 */ /* 0x000fe20000400000 */
[--C-:B------:R-:W-:Y:S01]  /*139b0*/  FFMA2 R134, R138.F32x2.HI_LO, UR36.F32, R0.reuse.F32 ;  /* 0x000000248a867c49 */ /* 0x100fe20009200000 */
[----:B------:R-:W3:Y:S01]  /*139c0*/  MUFU.EX2 R125, R125 ;  /* 0x0000007d007d7308 */ /* 0x000ee20000000800 */
[----:B------:R-:W-:Y:S01]  /*139d0*/  @!P4 FMUL R127, R127, 0.5 ;  /* 0x3f0000007f7fc820 */ /* 0x000fe20000400000 */
[--C-:B------:R-:W-:Y:S01]  /*139e0*/  FFMA2 R136, R140.F32x2.HI_LO, UR36.F32, R0.reuse.F32 ;  /* 0x000000248c887c49 */ /* 0x100fe20009200000 */
[----:B-1----:R-:W-:Y:S01]  /*139f0*/  MOV R3, UR4 ;  /* 0x0000000400037c02 */ /* 0x002fe20008000f00 */
[----:B------:R-:W-:Y:S01]  /*13a00*/  @!P3 FMUL R128, R128, 0.5 ;  /* 0x3f0000008080b820 */ /* 0x000fe20000400000 */
[----:B--2---:R-:W-:Y:S01]  /*13a10*/  @!P0 FMUL R124, R124, R124 ;  /* 0x0000007c7c7c8220 */ /* 0x004fe20000400000 */
[----:B------:R-:W-:Y:S01]  /*13a20*/  FSETP.GEU.AND P0, PT, R131, -126, PT ;  /* 0xc2fc00008300780b */ /* 0x000fe20003f0e000 */
[----:B------:R-:W-:Y:S01]  /*13a30*/  @!P2 FMUL R129, R129, 0.5 ;  /* 0x3f0000008181a820 */ /* 0x000fe20000400000 */
[----:B------:R-:W-:Y:S01]  /*13a40*/  @!P1 FMUL R130, R130, 0.5 ;  /* 0x3f00000082829820 */ /* 0x000fe20000400000 */
[----:B------:R-:W1:Y:S01]  /*13a50*/  MUFU.EX2 R126, R126 ;  /* 0x0000007e007e7308 */ /* 0x000e620000000800 */
[--C-:B------:R-:W-:Y:S01]  /*13a60*/  FFMA2 R138, R142.F32x2.HI_LO, UR36.F32, R0.reuse.F32 ;  /* 0x000000248e8a7c49 */ /* 0x100fe20009200000 */
[----:B------:R-:W-:Y:S01]  /*13a70*/  ULOP3.LUT UR5, UR49, 0x8, URZ, 0x3c, !UPT ;  /* 0x0000000831057892 */ /* 0x000fe2000f8e3cff */
[--C-:B------:R-:W-:Y:S01]  /*13a80*/  FFMA2 R140, R144.F32x2.HI_LO, UR36.F32, R0.reuse.F32 ;  /* 0x00000024908c7c49 */ /* 0x100fe20009200000 */
[----:B------:R-:W-:Y:S01]  /*13a90*/  UISETP.NE.AND UP0, UPT, UR39, URZ, UPT ;  /* 0x000000ff2700728c */ /* 0x000fe2000bf05270 */
[--C-:B------:R-:W-:Y:S01]  /*13aa0*/  FFMA2 R142, R146.F32x2.HI_LO, UR36.F32, R0.reuse.F32 ;  /* 0x00000024928e7c49 */ /* 0x100fe20009200000 */
[----:B------:R-:W-:Y:S01]  /*13ab0*/  ULOP3.LUT UR44, UR44, 0x1, URZ, 0x3c, !UPT ;  /* 0x000000012c2c7892 */ /* 0x000fe2000f8e3cff */
[--C-:B------:R-:W-:Y:S01]  /*13ac0*/  FFMA2 R144, R148.F32x2.HI_LO, UR36.F32, R0.reuse.F32 ;  /* 0x0000002494907c49 */ /* 0x100fe20009200000 */
[----:B------:R-:W2:Y:S01]  /*13ad0*/  MUFU.EX2 R127, R127 ;  /* 0x0000007f007f7308 */ /* 0x000ea20000000800 */
[----:B---3--:R-:W-:Y:S01]  /*13ae0*/  @!P6 FMUL R125, R125, R125 ;  /* 0x0000007d7d7de220 */ /* 0x008fe20000400000 */
[----:B------:R-:W-:Y:S01]  /*13af0*/  @!P0 FMUL R131, R131, 0.5 ;  /* 0x3f00000083838820 */ /* 0x000fe20000400000 */
[----:B------:R-:W-:Y:S01]  /*13b00*/  FSETP.GEU.AND P6, PT, R132, -126, PT ;  /* 0xc2fc00008400780b */ /* 0x000fe20003fce000 */
[--C-:B------:R-:W-:Y:S01]  /*13b10*/  FFMA2 R146, R150.F32x2.HI_LO, UR36.F32, R0.reuse.F32 ;  /* 0x0000002496927c49 */ /* 0x100fe20009200000 */
[----:B------:R-:W-:Y:S01]  /*13b20*/  USEL UR46, UR40, UR46, UP0 ;  /* 0x0000002e282e7287 */ /* 0x000fe20008000000 */
[--C-:B------:R-:W-:Y:S01]  /*13b30*/  FFMA2 R148, R152.F32x2.HI_LO, UR36.F32, R0.reuse.F32 ;  /* 0x0000002498947c49 */ /* 0x100fe20009200000 */
[----:B------:R-:W-:Y:S01]  /*13b40*/  USEL UR45, UR45, UR40, UP0 ;  /* 0x000000282d2d7287 */ /* 0x000fe20008000000 */
[----:B------:R-:W3:Y:S01]  /*13b50*/  MUFU.EX2 R128, R128 ;  /* 0x0000008000807308 */ /* 0x000ee20000000800 */
[----:B-1----:R-:W-:Y:S01]  /*13b60*/  @!P5 FMUL R126, R126, R126 ;  /* 0x0000007e7e7ed220 */ /* 0x002fe20000400000 */
[----:B------:R-:W-:Y:S01]  /*13b70*/  FSETP.GEU.AND P5, PT, R133, -126, PT ;  /* 0xc2fc00008500780b */ /* 0x000fe20003fae000 */
[--C-:B------:R-:W-:Y:S01]  /*13b80*/  FFMA2 R154, R154.F32x2.HI_LO, UR36.F32, R0.reuse.F32 ;  /* 0x000000249a9a7c49 */ /* 0x100fe20009200000 */
[----:B------:R-:W-:Y:S01]  /*13b90*/  F2FP.BF16.F32.PACK_AB R56, R19, R18 ;  /* 0x000000121338723e */ /* 0x000fe200000010ff */
[--C-:B------:R-:W-:Y:S01]  /*13ba0*/  FFMA2 R8, R92.F32x2.HI_LO, UR36.F32, R0.reuse.F32 ;  /* 0x000000245c087c49 */ /* 0x100fe20009200000 */
[----:B------:R-:W-:Y:S01]  /*13bb0*/  F2FP.BF16.F32.PACK_AB R57, R23, R22 ;  /* 0x000000161739723e */ /* 0x000fe200000010ff */
[--C-:B------:R-:W-:Y:S01]  /*13bc0*/  FFMA2 R6, R94.F32x2.HI_LO, UR36.F32, R0.reuse.F32 ;  /* 0x000000245e067c49 */ /* 0x100fe20009200000 */
[----:B------:R-:W1:Y:S01]  /*13bd0*/  MUFU.EX2 R129, R129 ;  /* 0x0000008100817308 */ /* 0x000e620000000800 */
[----:B--2---:R-:W-:Y:S01]  /*13be0*/  @!P4 FMUL R127, R127, R127 ;  /* 0x0000007f7f7fc220 */ /* 0x004fe20000400000 */
[----:B------:R-:W-:Y:S01]  /*13bf0*/  FSETP.GEU.AND P4, PT, R134, -126, PT ;  /* 0xc2fc00008600780b */ /* 0x000fe20003f8e000 */
[----:B------:R-:W-:Y:S01]  /*13c00*/  @!P6 FMUL R132, R132, 0.5 ;  /* 0x3f0000008484e820 */ /* 0x000fe20000400000 */
[--C-:B------:R-:W-:Y:S01]  /*13c10*/  FFMA2 R4, R96.F32x2.HI_LO, UR36.F32, R0.reuse.F32 ;  /* 0x0000002460047c49 */ /* 0x100fe20009200000 */
[----:B------:R-:W-:Y:S01]  /*13c20*/  F2FP.BF16.F32.PACK_AB R58, R125, R124 ;  /* 0x0000007c7d3a723e */ /* 0x000fe200000010ff */
[--C-:B------:R-:W-:Y:S01]  /*13c30*/  FFMA2 R10, R98.F32x2.HI_LO, UR36.F32, R0.reuse.F32 ;  /* 0x00000024620a7c49 */ /* 0x100fe20009200000 */
[----:B------:R-:W-:Y:S01]  /*13c40*/  F2FP.BF16.F32.PACK_AB R59, R127, R126 ;  /* 0x0000007e7f3b723e */ /* 0x000fe200000010ff */
[----:B------:R-:W2:Y:S01]  /*13c50*/  MUFU.EX2 R130, R130 ;  /* 0x0000008200827308 */ /* 0x000ea20000000800 */
[----:B---3--:R-:W-:Y:S01]  /*13c60*/  @!P3 FMUL R128, R128, R128 ;  /* 0x000000808080b220 */ /* 0x008fe20000400000 */
[----:B------:R-:W-:Y:S01]  /*13c70*/  FSETP.GEU.AND P3, PT, R135, -126, PT ;  /* 0xc2fc00008700780b */ /* 0x000fe20003f6e000 */
[----:B------:R-:W-:Y:S01]  /*13c80*/  @!P5 FMUL R133, R133, 0.5 ;  /* 0x3f0000008585d820 */ /* 0x000fe20000400000 */
[----:B------:R-:W-:-:S02]  /*13c90*/  FFMA2 R150, R122.F32x2.HI_LO, UR36.F32, R0.F32 ;  /* 0x000000247a967c49 */ /* 0x000fc40009200000 */
[--C-:B------:R-:W-:Y:S02]  /*13ca0*/  FFMA2 R24, R24.F32x2.HI_LO, UR36.F32, R0.reuse.F32 ;  /* 0x0000002418187c49 */ /* 0x100fe40009200000 */
[----:B------:R-:W3:Y:S01]  /*13cb0*/  MUFU.EX2 R131, R131 ;  /* 0x0000008300837308 */ /* 0x000ee20000000800 */
[----:B-1----:R-:W-:Y:S01]  /*13cc0*/  @!P2 FMUL R129, R129, R129 ;  /* 0x000000818181a220 */ /* 0x002fe20000400000 */
[----:B------:R-:W-:Y:S01]  /*13cd0*/  FSETP.GEU.AND P2, PT, R136, -126, PT ;  /* 0xc2fc00008800780b */ /* 0x000fe20003f4e000 */
[----:B------:R-:W-:Y:S01]  /*13ce0*/  @!P4 FMUL R134, R134, 0.5 ;  /* 0x3f0000008686c820 */ /* 0x000fe20000400000 */
[--C-:B------:R-:W-:Y:S02]  /*13cf0*/  FFMA2 R26, R26.F32x2.HI_LO, UR36.F32, R0.reuse.F32 ;  /* 0x000000241a1a7c49 */ /* 0x100fe40009200000 */
[--C-:B------:R-:W-:Y:S02]  /*13d00*/  FFMA2 R28, R28.F32x2.HI_LO, UR36.F32, R0.reuse.F32 ;  /* 0x000000241c1c7c49 */ /* 0x100fe40009200000 */
[----:B------:R-:W-:Y:S01]  /*13d10*/  @!P3 FMUL R135, R135, 0.5 ;  /* 0x3f0000008787b820 */ /* 0x000fe20000400000 */
[----:B--2---:R-:W-:Y:S01]  /*13d20*/  @!P1 FMUL R130, R130, R130 ;  /* 0x0000008282829220 */ /* 0x004fe20000400000 */
[----:B------:R-:W-:Y:S01]  /*13d30*/  FSETP.GEU.AND P1, PT, R137, -126, PT ;  /* 0xc2fc00008900780b */ /* 0x000fe20003f2e000 */
[----:B------:R-:W1:Y:S01]  /*13d40*/  MUFU.EX2 R132, R132 ;  /* 0x0000008400847308 */ /* 0x000e620000000800 */
[----:B------:R-:W-:-:S02]  /*13d50*/  FFMA2 R30, R30.F32x2.HI_LO, UR36.F32, R0.F32 ;  /* 0x000000241e1e7c49 */ /* 0x000fc40009200000 */
[--C-:B------:R-:W-:Y:S02]  /*13d60*/  FFMA2 R32, R32.F32x2.HI_LO, UR36.F32, R0.reuse.F32 ;  /* 0x0000002420207c49 */ /* 0x100fe40009200000 */
[----:B------:R-:W-:Y:S01]  /*13d70*/  @!P2 FMUL R136, R136, 0.5 ;  /* 0x3f0000008888a820 */ /* 0x000fe20000400000 */
[----:B---3--:R-:W-:Y:S01]  /*13d80*/  @!P0 FMUL R131, R131, R131 ;  /* 0x0000008383838220 */ /* 0x008fe20000400000 */
[----:B------:R-:W-:Y:S01]  /*13d90*/  FSETP.GEU.AND P0, PT, R138, -126, PT ;  /* 0xc2fc00008a00780b */ /* 0x000fe20003f0e000 */
[----:B------:R-:W2:Y:S01]  /*13da0*/  MUFU.EX2 R133, R133 ;  /* 0x0000008500857308 */ /* 0x000ea20000000800 */
[--C-:B------:R-:W-:Y:S02]  /*13db0*/  FFMA2 R34, R34.F32x2.HI_LO, UR36.F32, R0.reuse.F32 ;  /* 0x0000002422227c49 */ /* 0x100fe40009200000 */
[--C-:B------:R-:W-:Y:S02]  /*13dc0*/  FFMA2 R36, R36.F32x2.HI_LO, UR36.F32, R0.reuse.F32 ;  /* 0x0000002424247c49 */ /* 0x100fe40009200000 */
[----:B------:R-:W-:Y:S01]  /*13dd0*/  @!P1 FMUL R137, R137, 0.5 ;  /* 0x3f00000089899820 */ /* 0x000fe20000400000 */
[----:B------:R-:W-:-:S02]  /*13de0*/  FFMA2 R38, R38.F32x2.HI_LO, UR36.F32, R0.F32 ;  /* 0x0000002426267c49 */ /* 0x000fc40009200000 */
[----:B------:R-:W3:Y:S01]  /*13df0*/  MUFU.EX2 R134, R134 ;  /* 0x0000008600867308 */ /* 0x000ee20000000800 */
[----:B-1----:R-:W-:Y:S01]  /*13e00*/  @!P6 FMUL R132, R132, R132 ;  /* 0x000000848484e220 */ /* 0x002fe20000400000 */
[----:B------:R-:W-:Y:S01]  /*13e10*/  FSETP.GEU.AND P6, PT, R139, -126, PT ;  /* 0xc2fc00008b00780b */ /* 0x000fe20003fce000 */
[--C-:B------:R-:W-:Y:S02]  /*13e20*/  FFMA2 R40, R40.F32x2.HI_LO, UR36.F32, R0.reuse.F32 ;  /* 0x0000002428287c49 */ /* 0x100fe40009200000 */
[----:B------:R-:W-:Y:S01]  /*13e30*/  @!P0 FMUL R138, R138, 0.5 ;  /* 0x3f0000008a8a8820 */ /* 0x000fe20000400000 */
[--C-:B------:R-:W-:Y:S02]  /*13e40*/  FFMA2 R42, R42.F32x2.HI_LO, UR36.F32, R0.reuse.F32 ;  /* 0x000000242a2a7c49 */ /* 0x100fe40009200000 */
[----:B------:R-:W1:Y:S01]  /*13e50*/  MUFU.EX2 R135, R135 ;  /* 0x0000008700877308 */ /* 0x000e620000000800 */
[----:B--2---:R-:W-:Y:S01]  /*13e60*/  @!P5 FMUL R133, R133, R133 ;  /* 0x000000858585d220 */ /* 0x004fe20000400000 */
[----:B------:R-:W-:Y:S01]  /*13e70*/  FSETP.GEU.AND P5, PT, R140, -126, PT ;  /* 0xc2fc00008c00780b */ /* 0x000fe20003fae000 */
[----:B------:R-:W-:-:S02]  /*13e80*/  FFMA2 R44, R44.F32x2.HI_LO, UR36.F32, R0.F32 ;  /* 0x000000242c2c7c49 */ /* 0x000fc40009200000 */
[--C-:B------:R-:W-:Y:S02]  /*13e90*/  FFMA2 R46, R46.F32x2.HI_LO, UR36.F32, R0.reuse.F32 ;  /* 0x000000242e2e7c49 */ /* 0x100fe40009200000 */
[----:B------:R-:W-:Y:S01]  /*13ea0*/  @!P6 FMUL R139, R139, 0.5 ;  /* 0x3f0000008b8be820 */ /* 0x000fe20000400000 */
[----:B------:R-:W2:Y:S01]  /*13eb0*/  MUFU.EX2 R136, R136 ;  /* 0x0000008800887308 */ /* 0x000ea20000000800 */
[----:B---3--:R-:W-:Y:S01]  /*13ec0*/  @!P4 FMUL R134, R134, R134 ;  /* 0x000000868686c220 */ /* 0x008fe20000400000 */
[----:B------:R-:W-:Y:S01]  /*13ed0*/  FSETP.GEU.AND P4, PT, R141, -126, PT ;  /* 0xc2fc00008d00780b */ /* 0x000fe20003f8e000 */
[--C-:B------:R-:W-:Y:S02]  /*13ee0*/  FFMA2 R48, R48.F32x2.HI_LO, UR36.F32, R0.reuse.F32 ;  /* 0x0000002430307c49 */ /* 0x100fe40009200000 */
[--C-:B------:R-:W-:Y:S02]  /*13ef0*/  FFMA2 R50, R50.F32x2.HI_LO, UR36.F32, R0.reuse.F32 ;  /* 0x0000002432327c49 */ /* 0x100fe40009200000 */
[----:B------:R-:W-:Y:S01]  /*13f00*/  @!P5 FMUL R140, R140, 0.5 ;  /* 0x3f0000008c8cd820 */ /* 0x000fe20000400000 */
[----:B------:R-:W3:Y:S01]  /*13f10*/  MUFU.EX2 R137, R137 ;  /* 0x0000008900897308 */ /* 0x000ee20000000800 */
[----:B-1----:R-:W-:Y:S01]  /*13f20*/  @!P3 FMUL R135, R135, R135 ;  /* 0x000000878787b220 */ /* 0x002fe20000400000 */
[----:B------:R-:W-:Y:S01]  /*13f30*/  FSETP.GEU.AND P3, PT, R142, -126, PT ;  /* 0xc2fc00008e00780b */ /* 0x000fe20003f6e000 */
[----:B------:R-:W-:-:S02]  /*13f40*/  FFMA2 R52, R52.F32x2.HI_LO, UR36.F32, R0.F32 ;  /* 0x0000002434347c49 */ /* 0x000fc40009200000 */
[--C-:B------:R-:W-:Y:S02]  /*13f50*/  FFMA2 R54, R54.F32x2.HI_LO, UR36.F32, R0.reuse.F32 ;  /* 0x0000002436367c49 */ /* 0x100fe40009200000 */
[----:B------:R-:W-:Y:S01]  /*13f60*/  @!P4 FMUL R141, R141, 0.5 ;  /* 0x3f0000008d8dc820 */ /* 0x000fe20000400000 */
[----:B------:R-:W1:Y:S01]  /*13f70*/  MUFU.EX2 R138, R138 ;  /* 0x0000008a008a7308 */ /* 0x000e620000000800 */
[----:B--2---:R-:W-:Y:S01]  /*13f80*/  @!P2 FMUL R136, R136, R136 ;  /* 0x000000888888a220 */ /* 0x004fe20000400000 */
[----:B------:R-:W-:Y:S01]  /*13f90*/  FSETP.GEU.AND P2, PT, R143, -126, PT ;  /* 0xc2fc00008f00780b */ /* 0x000fe20003f4e000 */
[--C-:B------:R-:W-:Y:S02]  /*13fa0*/  FFMA2 R60, R60.F32x2.HI_LO, UR36.F32, R0.reuse.F32 ;  /* 0x000000243c3c7c49 */ /* 0x100fe40009200000 */
[--C-:B------:R-:W-:Y:S02]  /*13fb0*/  FFMA2 R62, R62.F32x2.HI_LO, UR36.F32, R0.reuse.F32 ;  /* 0x000000243e3e7c49 */ /* 0x100fe40009200000 */
[----:B------:R-:W-:Y:S01]  /*13fc0*/  @!P3 FMUL R142, R142, 0.5 ;  /* 0x3f0000008e8eb820 */ /* 0x000fe20000400000 */
[----:B------:R-:W2:Y:S01]  /*13fd0*/  MUFU.EX2 R139, R139 ;  /* 0x0000008b008b7308 */ /* 0x000ea20000000800 */
[----:B---3--:R-:W-:Y:S01]  /*13fe0*/  @!P1 FMUL R137, R137, R137 ;  /* 0x0000008989899220 */ /* 0x008fe20000400000 */
[----:B------:R-:W-:Y:S01]  /*13ff0*/  FSETP.GEU.AND P1, PT, R144, -126, PT ;  /* 0xc2fc00009000780b */ /* 0x000fe20003f2e000 */
[----:B------:R-:W-:-:S02]  /*14000*/  FFMA2 R64, R64.F32x2.HI_LO, UR36.F32, R0.F32 ;  /* 0x0000002440407c49 */ /* 0x000fc40009200000 */
[--C-:B------:R-:W-:Y:S02]  /*14010*/  FFMA2 R66, R66.F32x2.HI_LO, UR36.F32, R0.reuse.F32 ;  /* 0x0000002442427c49 */ /* 0x100fe40009200000 */
[----:B------:R-:W-:Y:S01]  /*14020*/  @!P2 FMUL R143, R143, 0.5 ;  /* 0x3f0000008f8fa820 */ /* 0x000fe20000400000 */
[----:B------:R-:W3:Y:S01]  /*14030*/  MUFU.EX2 R140, R140 ;  /* 0x0000008c008c7308 */ /* 0x000ee20000000800 */
[----:B-1----:R-:W-:Y:S01]  /*14040*/  @!P0 FMUL R138, R138, R138 ;  /* 0x0000008a8a8a8220 */ /* 0x002fe20000400000 */
[----:B------:R-:W-:Y:S01]  /*14050*/  FSETP.GEU.AND P0, PT, R145, -126, PT ;  /* 0xc2fc00009100780b */ /* 0x000fe20003f0e000 */
[--C-:B------:R-:W-:Y:S02]  /*14060*/  FFMA2 R68, R68.F32x2.HI_LO, UR36.F32, R0.reuse.F32 ;  /* 0x0000002444447c49 */ /* 0x100fe40009200000 */
[--C-:B------:R-:W-:Y:S02]  /*14070*/  FFMA2 R70, R70.F32x2.HI_LO, UR36.F32, R0.reuse.F32 ;  /* 0x0000002446467c49 */ /* 0x100fe40009200000 */
[----:B------:R-:W-:Y:S01]  /*14080*/  @!P1 FMUL R144, R144, 0.5 ;  /* 0x3f00000090909820 */ /* 0x000fe20000400000 */
        /* <DEDUP_REMOVED lines=22> */
[----:B------:R-:W-:Y:S02]  /*141f0*/  FFMA2 R86, R86.F32x2.HI_LO, UR36.F32, R0.F32 ;  /* 0x0000002456567c49 */ /* 0x000fe40009200000 */
[----:B------:R-:W-:Y:S01]  /*14200*/  @!P4 FMUL R148, R148, 0.5 ;  /* 0x3f0000009494c820 */ /* 0x000fe20000400000 */
[----:B------:R-:W2:Y:S01]  /*14210*/  MUFU.EX2 R145, R145 ;  /* 0x0000009100917308 */ /* 0x000ea20000000800 */
[----:B---3--:R-:W-:Y:S01]  /*14220*/  @!P2 FMUL R143, R143, R143 ;  /* 0x0000008f8f8fa220 */ /* 0x008fe20000400000 */
[----:B------:R-:W-:-:S05]  /*14230*/  FSETP.GEU.AND P2, PT, R154, -126, PT ;  /* 0xc2fc00009a00780b */ /* 0x000fca0003f4e000 */
[----:B------:R-:W-:Y:S01]  /*14240*/  @!P3 FMUL R149, R149, 0.5 ;  /* 0x3f0000009595b820 */ /* 0x000fe20000400000 */
[----:B------:R-:W3:Y:S01]  /*14250*/  MUFU.EX2 R146, R146 ;  /* 0x0000009200927308 */ /* 0x000ee20000000800 */
[----:B-1----:R-:W-:Y:S01]  /*14260*/  @!P1 FMUL R144, R144, R144 ;  /* 0x0000009090909220 */ /* 0x002fe20000400000 */
[----:B------:R-:W-:-:S05]  /*14270*/  FSETP.GEU.AND P1, PT, R155, -126, PT ;  /* 0xc2fc00009b00780b */ /* 0x000fca0003f2e000 */
[----:B------:R-:W-:Y:S01]  /*14280*/  @!P2 FMUL R154, R154, 0.5 ;  /* 0x3f0000009a9aa820 */ /* 0x000fe20000400000 */
[----:B------:R-:W1:Y:S01]  /*14290*/  MUFU.EX2 R147, R147 ;  /* 0x0000009300937308 */ /* 0x000e620000000800 */
[----:B--2---:R-:W-:Y:S01]  /*142a0*/  @!P0 FMUL R145, R145, R145 ;  /* 0x0000009191918220 */ /* 0x004fe20000400000 */
[----:B------:R-:W-:-:S05]  /*142b0*/  FSETP.GEU.AND P0, PT, R8, -126, PT ;  /* 0xc2fc00000800780b */ /* 0x000fca0003f0e000 */
        /* <DEDUP_REMOVED lines=21> */
[----:B------:R1:W4:Y:S01]  /*14410*/  MUFU.EX2 R95, R9 ;  /* 0x00000009005f7308 */ /* 0x0003220000000800 */
[----:B--2---:R-:W-:Y:S01]  /*14420*/  @!P1 FMUL R93, R93, R93 ;  /* 0x0000005d5d5d9220 */ /* 0x004fe20000400000 */
[----:B------:R-:W-:-:S05]  /*14430*/  FSETP.GEU.AND P1, PT, R10, -126, PT ;  /* 0xc2fc00000a00780b */ /* 0x000fca0003f2e000 */
[----:B------:R-:W-:Y:S01]  /*14440*/  @!P2 FMUL R5, R5, 0.5 ;  /* 0x3f0000000505a820 */ /* 0x000fe20000400000 */
[----:B------:R-:W2:Y:S01]  /*14450*/  MUFU.EX2 R96, R6 ;  /* 0x0000000600607308 */ /* 0x000ea20000000800 */
[----:B---3--:R-:W-:Y:S01]  /*14460*/  @!P0 FMUL R94, R94, R94 ;  /* 0x0000005e5e5e8220 */ /* 0x008fe20000400000 */
[----:B------:R-:W-:-:S05]  /*14470*/  FSETP.GEU.AND P0, PT, R11, -126, PT ;  /* 0xc2fc00000b00780b */ /* 0x000fca0003f0e000 */
[----:B------:R-:W-:Y:S01]  /*14480*/  @!P1 FMUL R10, R10, 0.5 ;  /* 0x3f0000000a0a9820 */ /* 0x000fe20000400000 */
[----:B------:R3:W5:Y:S01]  /*14490*/  MUFU.EX2 R97, R7 ;  /* 0x0000000700617308 */ /* 0x0007620000000800 */
[----:B-1----:R-:W-:Y:S02]  /*144a0*/  FFMA2 R8, R100.F32x2.HI_LO, UR36.F32, R0.F32 ;  /* 0x0000002464087c49 */ /* 0x002fe40009200000 */
[----:B----4-:R-:W-:-:S03]  /*144b0*/  @!P6 FMUL R95, R95, R95 ;  /* 0x0000005f5f5fe220 */ /* 0x010fc60000400000 */
[----:B------:R-:W-:Y:S01]  /*144c0*/  FSETP.GEU.AND P6, PT, R8, -126, PT ;  /* 0xc2fc00000800780b */ /* 0x000fe20003fce000 */
[----:B------:R-:W-:Y:S01]  /*144d0*/  @!P0 FMUL R11, R11, 0.5 ;  /* 0x3f0000000b0b8820 */ /* 0x000fe20000400000 */
[----:B------:R-:W1:Y:S01]  /*144e0*/  MUFU.EX2 R98, R4 ;  /* 0x0000000400627308 */ /* 0x000e620000000800 */
[----:B--2---:R-:W-:Y:S01]  /*144f0*/  @!P5 FMUL R96, R96, R96 ;  /* 0x000000606060d220 */ /* 0x004fe20000400000 */
[----:B------:R-:W-:-:S06]  /*14500*/  FSETP.GEU.AND P5, PT, R9, -126, PT ;  /* 0xc2fc00000900780b */ /* 0x000fcc0003fae000 */
[----:B------:R2:W4:Y:S01]  /*14510*/  MUFU.EX2 R99, R5 ;  /* 0x0000000500637308 */ /* 0x0005220000000800 */
[----:B---3--:R-:W-:Y:S02]  /*14520*/  FFMA2 R6, R102.F32x2.HI_LO, UR36.F32, R0.F32 ;  /* 0x0000002466067c49 */ /* 0x008fe40009200000 */
[----:B-----5:R-:W-:Y:S01]  /*14530*/  @!P4 FMUL R97, R97, R97 ;  /* 0x000000616161c220 */ /* 0x020fe20000400000 */
[----:B------:R-:W-:Y:S02]  /*14540*/  @!P6 FMUL R8, R8, 0.5 ;  /* 0x3f0000000808e820 */ /* 0x000fe40000400000 */
[----:B------:R-:W-:Y:S01]  /*14550*/  FSETP.GEU.AND P4, PT, R6, -126, PT ;  /* 0xc2fc00000600780b */ /* 0x000fe20003f8e000 */
[----:B------:R-:W-:Y:S01]  /*14560*/  @!P5 FMUL R9, R9, 0.5 ;  /* 0x3f0000000909d820 */ /* 0x000fe20000400000 */
[----:B------:R-:W3:Y:S01]  /*14570*/  MUFU.EX2 R100, R10 ;  /* 0x0000000a00647308 */ /* 0x000ee20000000800 */
[----:B-1----:R-:W-:Y:S01]  /*14580*/  @!P3 FMUL R98, R98, R98 ;  /* 0x000000626262b220 */ /* 0x002fe20000400000 */
[----:B------:R-:W-:-:S06]  /*14590*/  FSETP.GEU.AND P3, PT, R7, -126, PT ;  /* 0xc2fc00000700780b */ /* 0x000fcc0003f6e000 */
[----:B------:R1:W5:Y:S01]  /*145a0*/  MUFU.EX2 R101, R11 ;  /* 0x0000000b00657308 */ /* 0x0003620000000800 */
[----:B--2---:R-:W-:Y:S02]  /*145b0*/  FFMA2 R4, R104.F32x2.HI_LO, UR36.F32, R0.F32 ;  /* 0x0000002468047c49 */ /* 0x004fe40009200000 */
[----:B----4-:R-:W-:Y:S01]  /*145c0*/  @!P2 FMUL R99, R99, R99 ;  /* 0x000000636363a220 */ /* 0x010fe20000400000 */
[----:B------:R-:W-:Y:S02]  /*145d0*/  @!P4 FMUL R6, R6, 0.5 ;  /* 0x3f0000000606c820 */ /* 0x000fe40000400000 */
[----:B------:R-:W-:Y:S01]  /*145e0*/  FSETP.GEU.AND P2, PT, R4, -126, PT ;  /* 0xc2fc00000400780b */ /* 0x000fe20003f4e000 */
[----:B------:R-:W-:Y:S01]  /*145f0*/  @!P3 FMUL R7, R7, 0.5 ;  /* 0x3f0000000707b820 */ /* 0x000fe20000400000 */
[----:B------:R-:W2:Y:S01]  /*14600*/  MUFU.EX2 R102, R8 ;  /* 0x0000000800667308 */ /* 0x000ea20000000800 */
[----:B---3--:R-:W-:Y:S01]  /*14610*/  @!P1 FMUL R100, R100, R100 ;  /* 0x0000006464649220 */ /* 0x008fe20000400000 */
[----:B------:R-:W-:-:S06]  /*14620*/  FSETP.GEU.AND P1, PT, R5, -126, PT ;  /* 0xc2fc00000500780b */ /* 0x000fcc0003f2e000 */
[----:B------:R3:W4:Y:S01]  /*14630*/  MUFU.EX2 R103, R9 ;  /* 0x0000000900677308 */ /* 0x0007220000000800 */
[----:B-1----:R-:W-:Y:S02]  /*14640*/  FFMA2 R10, R106.F32x2.HI_LO, UR36.F32, R0.F32 ;  /* 0x000000246a0a7c49 */ /* 0x002fe40009200000 */
[----:B-----5:R-:W-:Y:S01]  /*14650*/  @!P0 FMUL R101, R101, R101 ;  /* 0x0000006565658220 */ /* 0x020fe20000400000 */
[----:B------:R-:W-:Y:S02]  /*14660*/  @!P2 FMUL R4, R4, 0.5 ;  /* 0x3f0000000404a820 */ /* 0x000fe40000400000 */
[----:B------:R-:W-:Y:S01]  /*14670*/  FSETP.GEU.AND P0, PT, R10, -126, PT ;  /* 0xc2fc00000a00780b */ /* 0x000fe20003f0e000 */
[----:B------:R-:W-:Y:S01]  /*14680*/  @!P1 FMUL R5, R5, 0.5 ;  /* 0x3f00000005059820 */ /* 0x000fe20000400000 */
[----:B------:R-:W1:Y:S01]  /*14690*/  MUFU.EX2 R104, R6 ;  /* 0x0000000600687308 */ /* 0x000e620000000800 */
[----:B--2---:R-:W-:Y:S01]  /*146a0*/  @!P6 FMUL R102, R102, R102 ;  /* 0x000000666666e220 */ /* 0x004fe20000400000 */
[----:B------:R-:W-:-:S06]  /*146b0*/  FSETP.GEU.AND P6, PT, R11, -126, PT ;  /* 0xc2fc00000b00780b */ /* 0x000fcc0003fce000 */
[----:B------:R2:W5:Y:S01]  /*146c0*/  MUFU.EX2 R105, R7 ;  /* 0x0000000700697308 */ /* 0x0005620000000800 */
[----:B---3--:R-:W-:Y:S02]  /*146d0*/  FFMA2 R8, R108.F32x2.HI_LO, UR36.F32, R0.F32 ;  /* 0x000000246c087c49 */ /* 0x008fe40009200000 */
[----:B------:R-:W-:Y:S01]  /*146e0*/  @!P0 FMUL R10, R10, 0.5 ;  /* 0x3f0000000a0a8820 */ /* 0x000fe20000400000 */
[----:B----4-:R-:W-:Y:S02]  /*146f0*/  @!P5 FMUL R103, R103, R103 ;  /* 0x000000676767d220 */ /* 0x010fe40000400000 */
[----:B------:R-:W-:Y:S01]  /*14700*/  FSETP.GEU.AND P5, PT, R8, -126, PT ;  /* 0xc2fc00000800780b */ /* 0x000fe20003fae000 */
[----:B------:R-:W-:Y:S01]  /*14710*/  @!P6 FMUL R11, R11, 0.5 ;  /* 0x3f0000000b0be820 */ /* 0x000fe20000400000 */
[----:B------:R-:W3:Y:S01]  /*14720*/  MUFU.EX2 R106, R4 ;  /* 0x00000004006a7308 */ /* 0x000ee20000000800 */
[----:B-1----:R-:W-:Y:S01]  /*14730*/  @!P4 FMUL R104, R104, R104 ;  /* 0x000000686868c220 */ /* 0x002fe20000400000 */
[----:B------:R-:W-:-:S06]  /*14740*/  FSETP.GEU.AND P4, PT, R9, -126, PT ;  /* 0xc2fc00000900780b */ /* 0x000fcc0003f8e000 */
[----:B------:R1:W4:Y:S01]  /*14750*/  MUFU.EX2 R107, R5 ;  /* 0x00000005006b7308 */ /* 0x0003220000000800 */
[----:B--2---:R-:W-:Y:S02]  /*14760*/  FFMA2 R6, R110.F32x2.HI_LO, UR36.F32, R0.F32 ;  /* 0x000000246e067c49 */ /* 0x004fe40009200000 */
[----:B-----5:R-:W-:Y:S01]  /*14770*/  @!P3 FMUL R105, R105, R105 ;  /* 0x000000696969b220 */ /* 0x020fe20000400000 */
[----:B------:R-:W-:Y:S02]  /*14780*/  @!P5 FMUL R8, R8, 0.5 ;  /* 0x3f0000000808d820 */ /* 0x000fe40000400000 */
[----:B------:R-:W-:Y:S01]  /*14790*/  FSETP.GEU.AND P3, PT, R6, -126, PT ;  /* 0xc2fc00000600780b */ /* 0x000fe20003f6e000 */
[----:B------:R-:W-:Y:S01]  /*147a0*/  @!P4 FMUL R9, R9, 0.5 ;  /* 0x3f0000000909c820 */ /* 0x000fe20000400000 */
[----:B------:R-:W2:Y:S01]  /*147b0*/  MUFU.EX2 R108, R10 ;  /* 0x0000000a006c7308 */ /* 0x000ea20000000800 */
[----:B---3--:R-:W-:Y:S01]  /*147c0*/  @!P2 FMUL R106, R106, R106 ;  /* 0x0000006a6a6aa220 */ /* 0x008fe20000400000 */
[----:B------:R-:W-:-:S06]  /*147d0*/  FSETP.GEU.AND P2, PT, R7, -126, PT ;  /* 0xc2fc00000700780b */ /* 0x000fcc0003f4e000 */
[----:B------:R3:W5:Y:S01]  /*147e0*/  MUFU.EX2 R109, R11 ;  /* 0x0000000b006d7308 */ /* 0x0007620000000800 */
[----:B-1----:R-:W-:Y:S02]  /*147f0*/  FFMA2 R4, R112.F32x2.HI_LO, UR36.F32, R0.F32 ;  /* 0x0000002470047c49 */ /* 0x002fe40009200000 */
[----:B----4-:R-:W-:Y:S01]  /*14800*/  @!P1 FMUL R107, R107, R107 ;  /* 0x0000006b6b6b9220 */ /* 0x010fe20000400000 */
[----:B------:R-:W-:Y:S02]  /*14810*/  @!P3 FMUL R6, R6, 0.5 ;  /* 0x3f0000000606b820 */ /* 0x000fe40000400000 */
[----:B------:R-:W-:Y:S01]  /*14820*/  FSETP.GEU.AND P1, PT, R4, -126, PT ;  /* 0xc2fc00000400780b */ /* 0x000fe20003f2e000 */
[----:B------:R-:W-:Y:S01]  /*14830*/  @!P2 FMUL R7, R7, 0.5 ;  /* 0x3f0000000707a820 */ /* 0x000fe20000400000 */
[----:B------:R-:W1:Y:S01]  /*14840*/  MUFU.EX2 R110, R8 ;  /* 0x00000008006e7308 */ /* 0x000e620000000800 */
[----:B--2---:R-:W-:Y:S01]  /*14850*/  @!P0 FMUL R108, R108, R108 ;  /* 0x0000006c6c6c8220 */ /* 0x004fe20000400000 */
[----:B------:R-:W-:-:S06]  /*14860*/  FSETP.GEU.AND P0, PT, R5, -126, PT ;  /* 0xc2fc00000500780b */ /* 0x000fcc0003f0e000 */
[----:B------:R2:W4:Y:S01]  /*14870*/  MUFU.EX2 R111, R9 ;  /* 0x00000009006f7308 */ /* 0x0005220000000800 */
[----:B---3--:R-:W-:Y:S02]  /*14880*/  FFMA2 R10, R114.F32x2.HI_LO, UR36.F32, R0.F32 ;  /* 0x00000024720a7c49 */ /* 0x008fe40009200000 */
[----:B------:R-:W-:Y:S01]  /*14890*/  @!P1 FMUL R4, R4, 0.5 ;  /* 0x3f00000004049820 */ /* 0x000fe20000400000 */
[----:B-----5:R-:W-:Y:S02]  /*148a0*/  @!P6 FMUL R109, R109, R109 ;  /* 0x0000006d6d6de220 */ /* 0x020fe40000400000 */
        /* <DEDUP_REMOVED lines=23> */
[----:B------:R-:W2:Y:S01]  /*14a20*/  MUFU.EX2 R118, R8 ;  /* 0x0000000800767308 */ /* 0x000ea20000000800 */
[----:B---3--:R-:W-:Y:S01]  /*14a30*/  FFMA2 R4, R120.F32x2.HI_LO, UR36.F32, R0.F32 ;  /* 0x0000002478047c49 */ /* 0x008fe20009200000 */
[----:B------:R-:W-:Y:S01]  /*14a40*/  MOV R0, UR5 ;  /* 0x0000000500007c02 */ /* 0x000fe20008000f00 */
[----:B----4-:R-:W-:Y:S01]  /*14a50*/  @!P0 FMUL R115, R115, R115 ;  /* 0x0000007373738220 */ /* 0x010fe20000400000 */
[----:B------:R-:W-:Y:S02]  /*14a60*/  @!P2 FMUL R6, R6, 0.5 ;  /* 0x3f0000000606a820 */ /* 0x000fe40000400000 */
[----:B------:R-:W-:Y:S01]  /*14a70*/  FSETP.GEU.AND P0, PT, R4, -126, PT ;  /* 0xc2fc00000400780b */ /* 0x000fe20003f0e000 */
[----:B------:R-:W-:Y:S01]  /*14a80*/  @!P1 FMUL R7, R7, 0.5 ;  /* 0x3f00000007079820 */ /* 0x000fe20000400000 */
[----:B------:R-:W3:Y:S01]  /*14a90*/  MUFU.EX2 R116, R10 ;  /* 0x0000000a00747308 */ /* 0x000ee20000000800 */
[----:B-1----:R-:W-:Y:S01]  /*14aa0*/  @!P5 FMUL R117, R117, R117 ;  /* 0x000000757575d220 */ /* 0x002fe20000400000 */
[----:B------:R-:W-:Y:S01]  /*14ab0*/  FSETP.GEU.AND P5, PT, R150, -126, PT ;  /* 0xc2fc00009600780b */ /* 0x000fe20003fae000 */
[----:B------:R1:W-:Y:S05]  /*14ac0*/  SYNCS.ARRIVE.TRANS64.A1T0 RZ, [R0+UR38+0x280d0], RZ ;  /* 0x0280d0ff00ff79a7 */ /* 0x0003ea0008100026 */
[----:B------:R-:W4:Y:S01]  /*14ad0*/  MUFU.EX2 R119, R9 ;  /* 0x0000000900777308 */ /* 0x000f220000000800 */
[----:B--2---:R-:W-:Y:S01]  /*14ae0*/  @!P4 FMUL R118, R118, R118 ;  /* 0x000000767676c220 */ /* 0x004fe20000400000 */
[----:B------:R-:W-:Y:S01]  /*14af0*/  FSETP.GEU.AND P4, PT, R151, -126, PT ;  /* 0xc2fc00009700780b */ /* 0x000fe20003f8e000 */
[----:B------:R-:W-:-:S04]  /*14b00*/  @!P0 FMUL R4, R4, 0.5 ;  /* 0x3f00000004048820 */ /* 0x000fc80000400000 */
[----:B------:R-:W-:Y:S01]  /*14b10*/  @!P5 FMUL R150, R150, 0.5 ;  /* 0x3f0000009696d820 */ /* 0x000fe20000400000 */
[----:B------:R-:W2:Y:S01]  /*14b20*/  MUFU.EX2 R120, R6 ;  /* 0x0000000600787308 */ /* 0x000ea20000000800 */
[----:B---3--:R-:W-:Y:S01]  /*14b30*/  @!P6 FMUL R116, R116, R116 ;  /* 0x000000747474e220 */ /* 0x008fe20000400000 */
[----:B------:R-:W-:-:S05]  /*14b40*/  FSETP.GEU.AND P6, PT, R5, -126, PT ;  /* 0xc2fc00000500780b */ /* 0x000fca0003fce000 */
[----:B------:R-:W-:Y:S01]  /*14b50*/  @!P4 FMUL R151, R151, 0.5 ;  /* 0x3f0000009797c820 */ /* 0x000fe20000400000 */
[----:B------:R-:W3:Y:S01]  /*14b60*/  MUFU.EX2 R121, R7 ;  /* 0x0000000700797308 */ /* 0x000ee20000000800 */
[----:B----4-:R-:W-:Y:S01]  /*14b70*/  @!P3 FMUL R119, R119, R119 ;  /* 0x000000777777b220 */ /* 0x010fe20000400000 */
[----:B------:R-:W-:-:S05]  /*14b80*/  FSETP.GEU.AND P3, PT, R24, -126, PT ;  /* 0xc2fc00001800780b */ /* 0x000fca0003f6e000 */
[----:B------:R-:W-:Y:S01]  /*14b90*/  @!P6 FMUL R5, R5, 0.5 ;  /* 0x3f0000000505e820 */ /* 0x000fe20000400000 */
[----:B------:R-:W4:Y:S01]  /*14ba0*/  MUFU.EX2 R122, R4 ;  /* 0x00000004007a7308 */ /* 0x000f220000000800 */
        /* <DEDUP_REMOVED lines=29> */
[----:B------:R-:W-:-:S04]  /*14d80*/  FSETP.GEU.AND P2, PT, R32, -126, PT ;  /* 0xc2fc00002000780b */ /* 0x000fc80003f4e000 */
[----:B------:R-:W-:Y:S01]  /*14d90*/  F2FP.BF16.F32.PACK_AB R24, R153, R152 ;  /* 0x000000989918723e */ /* 0x000fe200000010ff */
[----:B------:R-:W-:Y:S01]  /*14da0*/  @!P3 FMUL R31, R31, 0.5 ;  /* 0x3f0000001f1fb820 */ /* 0x000fe20000400000 */
[----:B------:R-:W3:Y:S01]  /*14db0*/  MUFU.EX2 R158, R28 ;  /* 0x0000001c009e7308 */ /* 0x000ee20000000800 */
[----:B----4-:R-:W-:Y:S01]  /*14dc0*/  @!P1 FMUL R154, R154, R154 ;  /* 0x0000009a9a9a9220 */ /* 0x010fe20000400000 */
[----:B------:R-:W-:-:S05]  /*14dd0*/  FSETP.GEU.AND P1, PT, R33, -126, PT ;  /* 0xc2fc00002100780b */ /* 0x000fca0003f2e000 */
[----:B------:R-:W-:Y:S01]  /*14de0*/  @!P2 FMUL R32, R32, 0.5 ;  /* 0x3f0000002020a820 */ /* 0x000fe20000400000 */
[----:B------:R-:W4:Y:S01]  /*14df0*/  MUFU.EX2 R159, R29 ;  /* 0x0000001d009f7308 */ /* 0x000f220000000800 */
[----:B--2---:R-:W-:Y:S01]  /*14e00*/  @!P0 FMUL R155, R155, R155 ;  /* 0x0000009b9b9b8220 */ /* 0x004fe20000400000 */
[----:B------:R-:W-:-:S04]  /*14e10*/  FSETP.GEU.AND P0, PT, R34, -126, PT ;  /* 0xc2fc00002200780b */ /* 0x000fc80003f0e000 */
[----:B------:R-:W-:Y:S01]  /*14e20*/  F2FP.BF16.F32.PACK_AB R25, R155, R154 ;  /* 0x0000009a9b19723e */ /* 0x000fe200000010ff */
[----:B------:R-:W-:Y:S01]  /*14e30*/  @!P1 FMUL R33, R33, 0.5 ;  /* 0x3f00000021219820 */ /* 0x000fe20000400000 */
[----:B------:R-:W2:Y:S01]  /*14e40*/  MUFU.EX2 R160, R30 ;  /* 0x0000001e00a07308 */ /* 0x000ea20000000800 */
[----:B---3--:R-:W-:Y:S01]  /*14e50*/  @!P6 FMUL R158, R158, R158 ;  /* 0x0000009e9e9ee220 */ /* 0x008fe20000400000 */
[----:B------:R-:W-:-:S05]  /*14e60*/  FSETP.GEU.AND P6, PT, R35, -126, PT ;  /* 0xc2fc00002300780b */ /* 0x000fca0003fce000 */
[----:B------:R-:W-:Y:S01]  /*14e70*/  @!P0 FMUL R34, R34, 0.5 ;  /* 0x3f00000022228820 */ /* 0x000fe20000400000 */
[----:B------:R-:W3:Y:S01]  /*14e80*/  MUFU.EX2 R161, R31 ;  /* 0x0000001f00a17308 */ /* 0x000ee20000000800 */
[----:B----4-:R-:W-:Y:S01]  /*14e90*/  @!P5 FMUL R159, R159, R159 ;  /* 0x0000009f9f9fd220 */ /* 0x010fe20000400000 */
[----:B------:R-:W-:-:S04]  /*14ea0*/  FSETP.GEU.AND P5, PT, R36, -126, PT ;  /* 0xc2fc00002400780b */ /* 0x000fc80003fae000 */
[----:B------:R-:W-:Y:S01]  /*14eb0*/  F2FP.BF16.F32.PACK_AB R26, R159, R158 ;  /* 0x0000009e9f1a723e */ /* 0x000fe200000010ff */
        /* <DEDUP_REMOVED lines=120> */
[----:B------:R-:W-:Y:S02]  /*15640*/  FSETP.GEU.AND P6, PT, R67, -126, PT ;  /* 0xc2fc00004300780b */ /* 0x000fe40003fce000 */
[----:B------:R-:W-:-:S03]  /*15650*/  F2FP.BF16.F32.PACK_AB R60, R129, R128 ;  /* 0x00000080813c723e */ /* 0x000fc600000010ff */
[----:B------:R-:W-:Y:S01]  /*15660*/  @!P0 FMUL R66, R66, 0.5 ;  /* 0x3f00000042428820 */ /* 0x000fe20000400000 */
[----:B------:R-:W4:Y:S01]  /*15670*/  MUFU.EX2 R189, R63 ;  /* 0x0000003f00bd7308 */ /* 0x000f220000000800 */
[----:B--2---:R-:W-:Y:S01]  /*15680*/  @!P5 FMUL R187, R187, R187 ;  /* 0x000000bbbbbbd220 */ /* 0x004fe20000400000 */
[----:B------:R-:W-:Y:S02]  /*15690*/  FSETP.GEU.AND P5, PT, R68, -126, PT ;  /* 0xc2fc00004400780b */ /* 0x000fe40003fae000 */
[----:B------:R-:W-:Y:S02]  /*156a0*/  F2FP.BF16.F32.PACK_AB R61, R131, R130 ;  /* 0x00000082833d723e */ /* 0x000fe400000010ff */
[----:B------:R-:W-:Y:S01]  /*156b0*/  F2FP.BF16.F32.PACK_AB R40, R187, R186 ;  /* 0x000000babb28723e */ /* 0x000fe200000010ff */
[----:B------:R-:W-:Y:S01]  /*156c0*/  @!P6 FMUL R67, R67, 0.5 ;  /* 0x3f0000004343e820 */ /* 0x000fe20000400000 */
[----:B------:R-:W2:Y:S01]  /*156d0*/  MUFU.EX2 R42, R64 ;  /* 0x00000040002a7308 */ /* 0x000ea20000000800 */
[----:B---3--:R-:W-:Y:S01]  /*156e0*/  @!P4 FMUL R188, R188, R188 ;  /* 0x000000bcbcbcc220 */ /* 0x008fe20000400000 */
[----:B------:R-:W-:-:S02]  /*156f0*/  FSETP.GEU.AND P4, PT, R69, -126, PT ;  /* 0xc2fc00004500780b */ /* 0x000fc40003f8e000 */
[----:B------:R-:W-:-:S03]  /*15700*/  F2FP.BF16.F32.PACK_AB R62, R133, R132 ;  /* 0x00000084853e723e */ /* 0x000fc600000010ff */
[----:B------:R-:W-:Y:S01]  /*15710*/  @!P5 FMUL R68, R68, 0.5 ;  /* 0x3f0000004444d820 */ /* 0x000fe20000400000 */
[----:B------:R-:W3:Y:S01]  /*15720*/  MUFU.EX2 R50, R65 ;  /* 0x0000004100327308 */ /* 0x000ee20000000800 */
[----:B----4-:R-:W-:Y:S01]  /*15730*/  @!P3 FMUL R189, R189, R189 ;  /* 0x000000bdbdbdb220 */ /* 0x010fe20000400000 */
[----:B------:R-:W-:Y:S02]  /*15740*/  FSETP.GEU.AND P3, PT, R70, -126, PT ;  /* 0xc2fc00004600780b */ /* 0x000fe40003f6e000 */
[----:B------:R-:W-:Y:S02]  /*15750*/  F2FP.BF16.F32.PACK_AB R63, R135, R134 ;  /* 0x00000086873f723e */ /* 0x000fe400000010ff */
[----:B------:R-:W-:Y:S01]  /*15760*/  F2FP.BF16.F32.PACK_AB R41, R189, R188 ;  /* 0x000000bcbd29723e */ /* 0x000fe200000010ff */
[----:B------:R-:W-:Y:S01]  /*15770*/  @!P4 FMUL R69, R69, 0.5 ;  /* 0x3f0000004545c820 */ /* 0x000fe20000400000 */
[----:B------:R-:W4:Y:S01]  /*15780*/  MUFU.EX2 R43, R66 ;  /* 0x00000042002b7308 */ /* 0x000f220000000800 */
[----:B--2---:R-:W-:Y:S01]  /*15790*/  @!P2 FMUL R42, R42, R42 ;  /* 0x0000002a2a2aa220 */ /* 0x004fe20000400000 */
[----:B------:R-:W-:-:S02]  /*157a0*/  FSETP.GEU.AND P2, PT, R71, -126, PT ;  /* 0xc2fc00004700780b */ /* 0x000fc40003f4e000 */
[----:B------:R-:W-:Y:S02]  /*157b0*/  F2FP.BF16.F32.PACK_AB R64, R137, R136 ;  /* 0x000000888940723e */ /* 0x000fe400000010ff */
[----:B------:R2:W-:Y:S01]  /*157c0*/  STL [R1+0x18], R42 ;  /* 0x0000182a01007387 */ /* 0x0005e20000100800 */
[----:B------:R-:W-:Y:S01]  /*157d0*/  @!P3 FMUL R70, R70, 0.5 ;  /* 0x3f0000004646b820 */ /* 0x000fe20000400000 */
[----:B------:R-:W5:Y:S01]  /*157e0*/  MUFU.EX2 R49, R67 ;  /* 0x0000004300317308 */ /* 0x000f620000000800 */
[----:B---3--:R-:W-:Y:S01]  /*157f0*/  @!P1 FMUL R50, R50, R50 ;  /* 0x0000003232329220 */ /* 0x008fe20000400000 */
[----:B------:R-:W-:Y:S02]  /*15800*/  FSETP.GEU.AND P1, PT, R72, -126, PT ;  /* 0xc2fc00004800780b */ /* 0x000fe40003f2e000 */
[----:B------:R-:W-:Y:S02]  /*15810*/  F2FP.BF16.F32.PACK_AB R65, R139, R138 ;  /* 0x0000008a8b41723e */ /* 0x000fe400000010ff */
[----:B------:R-:W-:Y:S01]  /*15820*/  STL [R1+0x1c], R50 ;  /* 0x00001c3201007387 */ /* 0x000fe20000100800 */
[----:B------:R-:W-:Y:S01]  /*15830*/  @!P2 FMUL R71, R71, 0.5 ;  /* 0x3f0000004747a820 */ /* 0x000fe20000400000 */
[----:B------:R-:W3:Y:S01]  /*15840*/  MUFU.EX2 R44, R68 ;  /* 0x00000044002c7308 */ /* 0x000ee20000000800 */
[----:B----4-:R-:W-:Y:S01]  /*15850*/  @!P0 FMUL R43, R43, R43 ;  /* 0x0000002b2b2b8220 */ /* 0x010fe20000400000 */
[----:B------:R-:W-:-:S02]  /*15860*/  FSETP.GEU.AND P0, PT, R73, -126, PT ;  /* 0xc2fc00004900780b */ /* 0x000fc40003f0e000 */
[----:B------:R-:W-:Y:S02]  /*15870*/  F2FP.BF16.F32.PACK_AB R66, R141, R140 ;  /* 0x0000008c8d42723e */ /* 0x000fe400000010ff */
[----:B------:R4:W-:Y:S01]  /*15880*/  STL [R1+0x20], R43 ;  /* 0x0000202b01007387 */ /* 0x0009e20000100800 */
[----:B------:R-:W-:Y:S01]  /*15890*/  @!P1 FMUL R72, R72, 0.5 ;  /* 0x3f00000048489820 */ /* 0x000fe20000400000 */
[----:B------:R-:W1:Y:S01]  /*158a0*/  MUFU.EX2 R48, R69 ;  /* 0x0000004500307308 */ /* 0x000e620000000800 */
[----:B-----5:R-:W-:Y:S01]  /*158b0*/  @!P6 FMUL R49, R49, R49 ;  /* 0x000000313131e220 */ /* 0x020fe20000400000 */
[----:B------:R-:W-:Y:S02]  /*158c0*/  FSETP.GEU.AND P6, PT, R74, -126, PT ;  /* 0xc2fc00004a00780b */ /* 0x000fe40003fce000 */
[----:B------:R-:W-:Y:S02]  /*158d0*/  F2FP.BF16.F32.PACK_AB R67, R143, R142 ;  /* 0x0000008e8f43723e */ /* 0x000fe400000010ff */
[----:B------:R-:W-:Y:S01]  /*158e0*/  STL [R1+0x24], R49 ;  /* 0x0000243101007387 */ /* 0x000fe20000100800 */
[----:B------:R-:W-:Y:S01]  /*158f0*/  @!P0 FMUL R73, R73, 0.5 ;  /* 0x3f00000049498820 */ /* 0x000fe20000400000 */
[----:B------:R-:W5:Y:S01]  /*15900*/  MUFU.EX2 R45, R70 ;  /* 0x00000046002d7308 */ /* 0x000f620000000800 */
[----:B---3--:R-:W-:Y:S01]  /*15910*/  @!P5 FMUL R44, R44, R44 ;  /* 0x0000002c2c2cd220 */ /* 0x008fe20000400000 */
[----:B------:R-:W-:-:S02]  /*15920*/  FSETP.GEU.AND P5, PT, R75, -126, PT ;  /* 0xc2fc00004b00780b */ /* 0x000fc40003fae000 */
[----:B--2---:R-:W-:Y:S02]  /*15930*/  F2FP.BF16.F32.PACK_AB R42, R50, R42 ;  /* 0x0000002a322a723e */ /* 0x004fe400000010ff */
[----:B------:R2:W-:Y:S01]  /*15940*/  STL [R1+0x28], R44 ;  /* 0x0000282c01007387 */ /* 0x0005e20000100800 */
[----:B------:R-:W-:Y:S01]  /*15950*/  @!P6 FMUL R74, R74, 0.5 ;  /* 0x3f0000004a4ae820 */ /* 0x000fe20000400000 */
[----:B------:R-:W3:Y:S01]  /*15960*/  MUFU.EX2 R47, R71 ;  /* 0x00000047002f7308 */ /* 0x000ee20000000800 */
[----:B-1----:R-:W-:Y:S01]  /*15970*/  @!P4 FMUL R48, R48, R48 ;  /* 0x000000303030c220 */ /* 0x002fe20000400000 */
[----:B------:R-:W-:Y:S02]  /*15980*/  FSETP.GEU.AND P4, PT, R76, -126, PT ;  /* 0xc2fc00004c00780b */ /* 0x000fe40003f8e000 */
[----:B------:R-:W-:Y:S02]  /*15990*/  F2FP.BF16.F32.PACK_AB R68, R145, R144 ;  /* 0x000000909144723e */ /* 0x000fe400000010ff */
[----:B------:R-:W-:Y:S01]  /*159a0*/  STL [R1+0x2c], R48 ;  /* 0x00002c3001007387 */ /* 0x000fe20000100800 */
[----:B------:R-:W-:Y:S01]  /*159b0*/  @!P5 FMUL R75, R75, 0.5 ;  /* 0x3f0000004b4bd820 */ /* 0x000fe20000400000 */
[----:B------:R-:W1:Y:S01]  /*159c0*/  MUFU.EX2 R5, R72 ;  /* 0x0000004800057308 */ /* 0x000e620000000800 */
[----:B-----5:R-:W-:Y:S01]  /*159d0*/  @!P3 FMUL R45, R45, R45 ;  /* 0x0000002d2d2db220 */ /* 0x020fe20000400000 */
[----:B------:R-:W-:-:S02]  /*159e0*/  FSETP.GEU.AND P3, PT, R77, -126, PT ;  /* 0xc2fc00004d00780b */ /* 0x000fc40003f6e000 */
[----:B----4-:R-:W-:Y:S02]  /*159f0*/  F2FP.BF16.F32.PACK_AB R43, R49, R43 ;  /* 0x0000002b312b723e */ /* 0x010fe400000010ff */
        /* <DEDUP_REMOVED lines=9> */
[----:B-1----:R-:W-:Y:S01]  /*15a90*/  @!P1 FMUL R5, R5, R5 ;  /* 0x0000000505059220 */ /* 0x002fe20000400000 */
[----:B------:R-:W-:-:S02]  /*15aa0*/  FSETP.GEU.AND P1, PT, R79, -126, PT ;  /* 0xc2fc00004f00780b */ /* 0x000fc40003f2e000 */
[----:B--2---:R-:W-:Y:S02]  /*15ab0*/  F2FP.BF16.F32.PACK_AB R44, R48, R44 ;  /* 0x0000002c302c723e */ /* 0x004fe400000010ff */
[----:B------:R-:W-:Y:S01]  /*15ac0*/  STL [R1+0x38], R5 ;  /* 0x0000380501007387 */ /* 0x000fe20000100800 */
[----:B------:R-:W-:Y:S01]  /*15ad0*/  @!P2 FMUL R78, R78, 0.5 ;  /* 0x3f0000004e4ea820 */ /* 0x000fe20000400000 */
[----:B------:R-:W1:Y:S01]  /*15ae0*/  MUFU.EX2 R4, R75 ;  /* 0x0000004b00047308 */ /* 0x000e620000000800 */
[----:B-----5:R-:W-:Y:S01]  /*15af0*/  @!P0 FMUL R46, R46, R46 ;  /* 0x0000002e2e2e8220 */ /* 0x020fe20000400000 */
[----:B------:R-:W-:Y:S02]  /*15b00*/  FSETP.GEU.AND P0, PT, R80, -126, PT ;  /* 0xc2fc00005000780b */ /* 0x000fe40003f0e000 */
[----:B------:R-:W-:Y:S02]  /*15b10*/  F2FP.BF16.F32.PACK_AB R70, R149, R148 ;  /* 0x000000949546723e */ /* 0x000fe400000010ff */
[----:B------:R2:W-:Y:S01]  /*15b20*/  STL [R1+0x3c], R46 ;  /* 0x00003c2e01007387 */ /* 0x0005e20000100800 */
[----:B------:R-:W-:Y:S01]  /*15b30*/  @!P1 FMUL R79, R79, 0.5 ;  /* 0x3f0000004f4f9820 */ /* 0x000fe20000400000 */
[----:B------:R-:W5:Y:S01]  /*15b40*/  MUFU.EX2 R9, R76 ;  /* 0x0000004c00097308 */ /* 0x000f620000000800 */
[----:B---3--:R-:W-:Y:S01]  /*15b50*/  @!P6 FMUL R7, R7, R7 ;  /* 0x000000070707e220 */ /* 0x008fe20000400000 */
[----:B------:R-:W-:-:S02]  /*15b60*/  FSETP.GEU.AND P6, PT, R81, -126, PT ;  /* 0xc2fc00005100780b */ /* 0x000fc40003fce000 */
[----:B----4-:R-:W-:Y:S02]  /*15b70*/  F2FP.BF16.F32.PACK_AB R45, R47, R45 ;  /* 0x0000002d2f2d723e */ /* 0x010fe400000010ff */
[----:B------:R3:W-:Y:S01]  /*15b80*/  STL [R1+0x40], R7 ;  /* 0x0000400701007387 */ /* 0x0007e20000100800 */
[----:B------:R-:W-:Y:S01]  /*15b90*/  @!P0 FMUL R80, R80, 0.5 ;  /* 0x3f00000050508820 */ /* 0x000fe20000400000 */
[----:B------:R-:W4:Y:S01]  /*15ba0*/  MUFU.EX2 R6, R77 ;  /* 0x0000004d00067308 */ /* 0x000f220000000800 */
[----:B-1----:R-:W-:Y:S01]  /*15bb0*/  @!P5 FMUL R4, R4, R4 ;  /* 0x000000040404d220 */ /* 0x002fe20000400000 */
[----:B------:R-:W-:Y:S02]  /*15bc0*/  FSETP.GEU.AND P5, PT, R82, -126, PT ;  /* 0xc2fc00005200780b */ /* 0x000fe40003fae000 */
[----:B------:R-:W-:Y:S02]  /*15bd0*/  F2FP.BF16.F32.PACK_AB R71, R93, R92 ;  /* 0x0000005c5d47723e */ /* 0x000fe400000010ff */
[----:B------:R3:W-:Y:S01]  /*15be0*/  STL [R1+0x44], R4 ;  /* 0x0000440401007387 */ /* 0x0007e20000100800 */
[----:B------:R-:W-:Y:S01]  /*15bf0*/  @!P6 FMUL R81, R81, 0.5 ;  /* 0x3f0000005151e820 */ /* 0x000fe20000400000 */
[----:B------:R-:W1:Y:S01]  /*15c00*/  MUFU.EX2 R11, R78 ;  /* 0x0000004e000b7308 */ /* 0x000e620000000800 */
[----:B-----5:R-:W-:Y:S01]  /*15c10*/  @!P4 FMUL R9, R9, R9 ;  /* 0x000000090909c220 */ /* 0x020fe20000400000 */
[----:B------:R-:W-:-:S02]  /*15c20*/  FSETP.GEU.AND P4, PT, R83, -126, PT ;  /* 0xc2fc00005300780b */ /* 0x000fc40003f8e000 */
[----:B------:R-:W-:Y:S02]  /*15c30*/  F2FP.BF16.F32.PACK_AB R72, R95, R94 ;  /* 0x0000005e5f48723e */ /* 0x000fe400000010ff */
[----:B------:R3:W-:Y:S01]  /*15c40*/  STL [R1+0x48], R9 ;  /* 0x0000480901007387 */ /* 0x0007e20000100800 */
[----:B------:R-:W-:Y:S01]  /*15c50*/  @!P5 FMUL R82, R82, 0.5 ;  /* 0x3f0000005252d820 */ /* 0x000fe20000400000 */
[----:B------:R-:W5:Y:S01]  /*15c60*/  MUFU.EX2 R8, R79 ;  /* 0x0000004f00087308 */ /* 0x000f620000000800 */
[----:B----4-:R-:W-:Y:S01]  /*15c70*/  @!P3 FMUL R6, R6, R6 ;  /* 0x000000060606b220 */ /* 0x010fe20000400000 */
[----:B------:R-:W-:Y:S02]  /*15c80*/  FSETP.GEU.AND P3, PT, R84, -126, PT ;  /* 0xc2fc00005400780b */ /* 0x000fe40003f6e000 */
[----:B------:R-:W-:Y:S02]  /*15c90*/  F2FP.BF16.F32.PACK_AB R73, R97, R96 ;  /* 0x000000606149723e */ /* 0x000fe400000010ff */
[----:B------:R3:W-:Y:S01]  /*15ca0*/  STL [R1+0x4c], R6 ;  /* 0x00004c0601007387 */ /* 0x0007e20000100800 */
[----:B------:R-:W-:Y:S01]  /*15cb0*/  @!P4 FMUL R83, R83, 0.5 ;  /* 0x3f0000005353c820 */ /* 0x000fe20000400000 */
[----:B------:R-:W4:Y:S01]  /*15cc0*/  MUFU.EX2 R157, R80 ;  /* 0x00000050009d7308 */ /* 0x000f220000000800 */
[----:B-1----:R-:W-:Y:S01]  /*15cd0*/  @!P2 FMUL R11, R11, R11 ;  /* 0x0000000b0b0ba220 */ /* 0x002fe20000400000 */
        /* <DEDUP_REMOVED lines=11> */
[----:B----4-:R-:W-:Y:S01]  /*15d90*/  @!P0 FMUL R157, R157, R157 ;  /* 0x0000009d9d9d8220 */ /* 0x010fe20000400000 */
[----:B------:R-:W-:-:S02]  /*15da0*/  FSETP.GEU.AND P0, PT, R87, -126, PT ;  /* 0xc2fc00005700780b */ /* 0x000fc40003f0e000 */
[----:B------:R-:W-:Y:S02]  /*15db0*/  F2FP.BF16.F32.PACK_AB R76, R103, R102 ;  /* 0x00000066674c723e */ /* 0x000fe400000010ff */
[----:B------:R3:W-:Y:S01]  /*15dc0*/  STL [R1+0x58], R157 ;  /* 0x0000589d01007387 */ /* 0x0007e20000100800 */
[----:B------:R-:W-:Y:S01]  /*15dd0*/  @!P1 FMUL R86, R86, 0.5 ;  /* 0x3f00000056569820 */ /* 0x000fe20000400000 */
[----:B------:R-:W4:Y:S01]  /*15de0*/  MUFU.EX2 R21, R83 ;  /* 0x0000005300157308 */ /* 0x000f220000000800 */
[----:B-1----:R-:W-:Y:S01]  /*15df0*/  @!P6 FMUL R10, R10, R10 ;  /* 0x0000000a0a0ae220 */ /* 0x002fe20000400000 */
[----:B------:R-:W-:Y:S02]  /*15e00*/  LOP3.LUT P6, RZ, R3, 0x3, R2, 0x48, !PT ;  /* 0x0000000303ff7812 */ /* 0x000fe400078c4802 */
[----:B------:R-:W-:Y:S02]  /*15e10*/  F2FP.BF16.F32.PACK_AB R77, R105, R104 ;  /* 0x00000068694d723e */ /* 0x000fe400000010ff */
[----:B------:R3:W-:Y:S01]  /*15e20*/  STL [R1+0x5c], R10 ;  /* 0x00005c0a01007387 */ /* 0x0007e20000100800 */
[----:B------:R-:W-:Y:S01]  /*15e30*/  @!P0 FMUL R87, R87, 0.5 ;  /* 0x3f00000057578820 */ /* 0x000fe20000400000 */
[----:B------:R-:W1:Y:S01]  /*15e40*/  MUFU.EX2 R14, R84 ;  /* 0x00000054000e7308 */ /* 0x000e620000000800 */
[----:B-----5:R-:W-:Y:S01]  /*15e50*/  @!P5 FMUL R20, R20, R20 ;  /* 0x000000141414d220 */ /* 0x020fe20000400000 */
[----:B------:R-:W-:-:S02]  /*15e60*/  F2FP.BF16.F32.PACK_AB R78, R107, R106 ;  /* 0x0000006a6b4e723e */ /* 0x000fc400000010ff */
[----:B------:R-:W-:Y:S02]  /*15e70*/  F2FP.BF16.F32.PACK_AB R79, R109, R108 ;  /* 0x0000006c6d4f723e */ /* 0x000fe400000010ff */
[----:B------:R3:W-:Y:S01]  /*15e80*/  STL [R1+0x60], R20 ;  /* 0x0000601401007387 */ /* 0x0007e20000100800 */
[----:B------:R-:W-:Y:S01]  /*15e90*/  F2FP.BF16.F32.PACK_AB R80, R111, R110 ;  /* 0x0000006e6f50723e */ /* 0x000fe200000010ff */
[----:B------:R-:W5:Y:S01]  /*15ea0*/  MUFU.EX2 R15, R85 ;  /* 0x00000055000f7308 */ /* 0x000f620000000800 */
[----:B----4-:R-:W-:Y:S01]  /*15eb0*/  @!P4 FMUL R21, R21, R21 ;  /* 0x000000151515c220 */ /* 0x010fe20000400000 */
[----:B------:R-:W-:Y:S02]  /*15ec0*/  F2FP.BF16.F32.PACK_AB R81, R113, R112 ;  /* 0x000000707151723e */ /* 0x000fe400000010ff */
[----:B------:R-:W-:Y:S02]  /*15ed0*/  F2FP.BF16.F32.PACK_AB R82, R115, R114 ;  /* 0x000000727352723e */ /* 0x000fe400000010ff */
[----:B------:R3:W-:Y:S01]  /*15ee0*/  STL [R1+0x64], R21 ;  /* 0x0000641501007387 */ /* 0x0007e20000100800 */
[----:B------:R-:W-:Y:S01]  /*15ef0*/  F2FP.BF16.F32.PACK_AB R83, R117, R116 ;  /* 0x000000747553723e */ /* 0x000fe200000010ff */
[----:B------:R-:W4:Y:S01]  /*15f00*/  MUFU.EX2 R12, R86 ;  /* 0x00000056000c7308 */ /* 0x000f220000000800 */
[----:B-1----:R-:W-:Y:S01]  /*15f10*/  @!P3 FMUL R14, R14, R14 ;  /* 0x0000000e0e0eb220 */ /* 0x002fe20000400000 */
[----:B------:R-:W-:-:S02]  /*15f20*/  F2FP.BF16.F32.PACK_AB R84, R119, R118 ;  /* 0x000000767754723e */ /* 0x000fc400000010ff */
[----:B--2---:R-:W-:Y:S02]  /*15f30*/  F2FP.BF16.F32.PACK_AB R46, R46, R5 ;  /* 0x000000052e2e723e */ /* 0x004fe400000010ff */
[----:B------:R3:W-:Y:S01]  /*15f40*/  STL [R1+0x70], R14 ;  /* 0x0000700e01007387 */ /* 0x0007e20000100800 */
[----:B------:R-:W-:Y:S01]  /*15f50*/  F2FP.BF16.F32.PACK_AB R47, R4, R7 ;  /* 0x00000007042f723e */ /* 0x000fe200000010ff */
[----:B------:R-:W1:Y:S01]  /*15f60*/  MUFU.EX2 R13, R87 ;  /* 0x00000057000d7308 */ /* 0x000e620000000800 */
[----:B-----5:R-:W-:Y:S01]  /*15f70*/  @!P2 FMUL R15, R15, R15 ;  /* 0x0000000f0f0fa220 */ /* 0x020fe20000400000 */
[----:B------:R-:W-:Y:S02]  /*15f80*/  F2FP.BF16.F32.PACK_AB R85, R121, R120 ;  /* 0x000000787955723e */ /* 0x000fe400000010ff */
[----:B------:R-:W-:Y:S02]  /*15f90*/  F2FP.BF16.F32.PACK_AB R48, R6, R9 ;  /* 0x000000090630723e */ /* 0x000fe400000010ff */
[----:B------:R3:W-:Y:S01]  /*15fa0*/  STL [R1+0x74], R15 ;  /* 0x0000740f01007387 */ /* 0x0007e20000100800 */
[----:B------:R-:W-:Y:S01]  /*15fb0*/  F2FP.BF16.F32.PACK_AB R49, R8, R11 ;  /* 0x0000000b0831723e */ /* 0x000fe200000010ff */
[----:B----4-:R-:W-:Y:S01]  /*15fc0*/  @!P1 FMUL R12, R12, R12 ;  /* 0x0000000c0c0c9220 */ /* 0x010fe20000400000 */
[----:B------:R-:W-:-:S02]  /*15fd0*/  F2FP.BF16.F32.PACK_AB R86, R123, R122 ;  /* 0x0000007a7b56723e */ /* 0x000fc400000010ff */
[----:B------:R-:W-:Y:S02]  /*15fe0*/  F2FP.BF16.F32.PACK_AB R50, R10, R157 ;  /* 0x0000009d0a32723e */ /* 0x000fe400000010ff */
[----:B------:R3:W-:Y:S01]  /*15ff0*/  STL [R1+0x68], R12 ;  /* 0x0000680c01007387 */ /* 0x0007e20000100800 */
[----:B------:R-:W-:Y:S01]  /*16000*/  F2FP.BF16.F32.PACK_AB R51, R21, R20 ;  /* 0x000000141533723e */ /* 0x000fe200000010ff */
[----:B-1----:R-:W-:Y:S01]  /*16010*/  @!P0 FMUL R13, R13, R13 ;  /* 0x0000000d0d0d8220 */ /* 0x002fe20000400000 */
[----:B------:R-:W-:Y:S02]  /*16020*/  F2FP.BF16.F32.PACK_AB R87, R151, R150 ;  /* 0x000000969757723e */ /* 0x000fe400000010ff */
[----:B------:R-:W-:Y:S02]  /*16030*/  F2FP.BF16.F32.PACK_AB R52, R15, R14 ;  /* 0x0000000e0f34723e */ /* 0x000fe400000010ff */
[----:B------:R3:W-:Y:S01]  /*16040*/  STL [R1+0x6c], R13 ;  /* 0x00006c0d01007387 */ /* 0x0007e20000100800 */
[----:B------:R-:W-:Y:S01]  /*16050*/  F2FP.BF16.F32.PACK_AB R53, R13, R12 ;  /* 0x0000000c0d35723e */ /* 0x000fe200000010ff */
[----:B------:R-:W-:Y:S06]  /*16060*/  @!P6 BRA `(.L_x_269) ;  /* 0x000000000040e947 */ /* 0x000fec0003800000 */
[----:B------:R-:W-:Y:S01]  /*16070*/  MOV R2, 0x8 ;  /* 0x0000000800027802 */ /* 0x000fe20000000f00 */
[----:B------:R-:W1:Y:S01]  /*16080*/  LDCU.64 UR6, c[0x4][0xb0] ;  /* 0x01001600ff0677ac */ /* 0x000e620008000a00 */
[----:B---3--:R-:W-:Y:S02]  /*16090*/  HFMA2 R12, -RZ, RZ, 0, 5.9604644775390625e-08 ;  /* 0x00000001ff0c7431 */ /* 0x008fe400000001ff */
[----:B------:R-:W-:Y:S01]  /*160a0*/  IMAD.MOV.U32 R8, RZ, RZ, 0x1be ;  /* 0x000001beff087424 */ /* 0x000fe200078e00ff */
[----:B------:R-:W2:Y:S01]  /*160b0*/  LDCU.64 UR4, c[0x4][0xb8] ;  /* 0x01001700ff0477ac */ /* 0x000ea20008000a00 */
[----:B------:R-:W3:Y:S01]  /*160c0*/  LDC.64 R2, c[0x4][R2] ;  /* 0x0100000002027b82 */ /* 0x000ee20000000a00 */
[----:B------:R-:W-:Y:S01]  /*160d0*/  IMAD.MOV.U32 R13, RZ, RZ, RZ ;  /* 0x000000ffff0d7224 */ /* 0x000fe200078e00ff */
[----:B------:R-:W4:Y:S01]  /*160e0*/  LDCU.64 UR8, c[0x4][0x20] ;  /* 0x01000400ff0877ac */ /* 0x000f220008000a00 */
[----:B-1----:R-:W-:Y:S01]  /*160f0*/  IMAD.U32 R4, RZ, RZ, UR6 ;  /* 0x00000006ff047e24 */ /* 0x002fe2000f8e00ff */
[----:B------:R-:W-:Y:S01]  /*16100*/  MOV R5, UR7 ;  /* 0x0000000700057c02 */ /* 0x000fe20008000f00 */
[----:B--2---:R-:W-:Y:S01]  /*16110*/  IMAD.U32 R6, RZ, RZ, UR4 ;  /* 0x00000004ff067e24 */ /* 0x004fe2000f8e00ff */
[----:B------:R-:W-:Y:S01]  /*16120*/  MOV R7, UR5 ;  /* 0x0000000500077c02 */ /* 0x000fe20008000f00 */
[----:B----4-:R-:W-:Y:S01]  /*16130*/  IMAD.U32 R10, RZ, RZ, UR8 ;  /* 0x00000008ff0a7e24 */ /* 0x010fe2000f8e00ff */
[----:B------:R-:W-:-:S02]  /*16140*/  MOV R11, UR9 ;  /* 0x00000009000b7c02 */ /* 0x000fc40008000f00 */
[----:B------:R-:W-:-:S07]  /*16150*/  LEPC R20, `(.L_x_269) ;  /* 0x000000001014794e */ /* 0x000fce0000000000 */
[----:B---3--:R-:W-:Y:S05]  /*16160*/  CALL.ABS.NOINC R2 ;  /* 0x0000000002007343 */ /* 0x008fea0003c00000 */
.L_x_269:
[C---:B------:R-:W-:Y:S01]  /*16170*/  FSETP.NEU.AND P0, PT, R17.reuse, -INF , PT ;  /* 0xff8000001100780b */ /* 0x040fe20003f0d000 */
[----:B------:R-:W1:Y:S01]  /*16180*/  S2R R2, SR_TID.X ;  /* 0x0000000000027919 */ /* 0x000e620000002100 */
[----:B------:R-:W-:Y:S05]  /*16190*/  WARPSYNC.ALL ;  /* 0x0000000000007948 */ /* 0x000fea0003800000 */
[----:B------:R-:W-:Y:S01]  /*161a0*/  FSEL R0, R17, RZ, P0 ;  /* 0x000000ff11007208 */ /* 0x000fe20000000000 */
[----:B------:R-:W-:Y:S01]  /*161b0*/  UIADD3 UR4, UPT, UPT, UR37, 0x20, URZ ;  /* 0x0000002025047890 */ /* 0x000fe2000fffe0ff */
[----:B------:R2:W-:Y:S03]  /*161c0*/  STTM.x32 tmem[UR37], R56 ;  /* 0x00000038000079ed */ /* 0x0005e600082c0025 */
[----:B------:R-:W-:Y:S01]  /*161d0*/  FMUL R0, R0, -UR36 ;  /* 0x8000002400007c20 */ /* 0x000fe20008400000 */
[----:B------:R-:W-:-:S03]  /*161e0*/  USHF.R.U32.HI UR4, URZ, 0x15, UR4 ;  /* 0x00000015ff047899 */ /* 0x000fc60008011604 */
[--C-:B------:R-:W-:Y:S02]  /*161f0*/  FFMA2 R88, R88.F32x2.HI_LO, UR36.F32, R0.reuse.F32 ;  /* 0x0000002458587c49 */ /* 0x100fe40009200000 */
[----:B------:R-:W-:Y:S01]  /*16200*/  FFMA2 R90, R90.F32x2.HI_LO, UR36.F32, R0.F32 ;  /* 0x000000245a5a7c49 */ /* 0x000fe20009200000 */
[----:B------:R-:W-:Y:S02]  /*16210*/  MOV R0, UR4 ;  /* 0x0000000400007c02 */ /* 0x000fe40008000f00 */
[----:B------:R-:W-:Y:S02]  /*16220*/  FSETP.GEU.AND P4, PT, R88, -126, PT ;  /* 0xc2fc00005800780b */ /* 0x000fe40003f8e000 */
[----:B------:R-:W-:Y:S02]  /*16230*/  FSETP.GEU.AND P3, PT, R89, -126, PT ;  /* 0xc2fc00005900780b */ /* 0x000fe40003f6e000 */
[----:B------:R-:W-:Y:S02]  /*16240*/  FSETP.GEU.AND P2, PT, R90, -126, PT ;  /* 0xc2fc00005a00780b */ /* 0x000fe40003f4e000 */
[----:B------:R-:W-:-:S02]  /*16250*/  FSETP.GEU.AND P1, PT, R91, -126, PT ;  /* 0xc2fc00005b00780b */ /* 0x000fc40003f2e000 */
[----:B-1----:R-:W-:-:S05]  /*16260*/  SHF.R.U32.HI R3, RZ, 0x5, R2 ;  /* 0x00000005ff037819 */ /* 0x002fca0000011602 */
[----:B------:R-:W-:Y:S02]  /*16270*/  @!P4 FMUL R88, R88, 0.5 ;  /* 0x3f0000005858c820 */ /* 0x000fe40000400000 */
[----:B------:R-:W-:Y:S01]  /*16280*/  @!P3 FMUL R89, R89, 0.5 ;  /* 0x3f0000005959b820 */ /* 0x000fe20000400000 */
[----:B------:R-:W-:Y:S01]  /*16290*/  LOP3.LUT P0, RZ, R0, 0x3, R3, 0x48, !PT ;  /* 0x0000000300ff7812 */ /* 0x000fe20007804803 */
[----:B------:R-:W-:Y:S02]  /*162a0*/  @!P2 FMUL R90, R90, 0.5 ;  /* 0x3f0000005a5aa820 */ /* 0x000fe40000400000 */
[----:B------:R-:W-:Y:S01]  /*162b0*/  @!P1 FMUL R91, R91, 0.5 ;  /* 0x3f0000005b5b9820 */ /* 0x000fe20000400000 */
[----:B--2---:R-:W1:Y:S08]  /*162c0*/  MUFU.EX2 R58, R88 ;  /* 0x00000058003a7308 */ /* 0x004e700000000800 */
[----:B------:R-:W2:Y:S08]  /*162d0*/  MUFU.EX2 R59, R89 ;  /* 0x00000059003b7308 */ /* 0x000eb00000000800 */
[----:B------:R-:W4:Y:S01]  /*162e0*/  MUFU.EX2 R56, R90 ;  /* 0x0000005a00387308 */ /* 0x000f220000000800 */
[----:B-1----:R-:W-:-:S07]  /*162f0*/  @!P4 FMUL R58, R58, R58 ;  /* 0x0000003a3a3ac220 */ /* 0x002fce0000400000 */
[----:B------:R-:W1:Y:S01]  /*16300*/  MUFU.EX2 R57, R91 ;  /* 0x0000005b00397308 */ /* 0x000e620000000800 */
[----:B--2---:R-:W-:-:S05]  /*16310*/  @!P3 FMUL R59, R59, R59 ;  /* 0x0000003b3b3bb220 */ /* 0x004fca0000400000 */
[----:B------:R-:W-:Y:S01]  /*16320*/  F2FP.BF16.F32.PACK_AB R54, R59, R58 ;  /* 0x0000003a3b36723e */ /* 0x000fe200000010ff */
[----:B----4-:R-:W-:Y:S01]  /*16330*/  @!P2 FMUL R56, R56, R56 ;  /* 0x000000383838a220 */ /* 0x010fe20000400000 */
[----:B-1----:R-:W-:-:S05]  /*16340*/  @!P1 FMUL R57, R57, R57 ;  /* 0x0000003939399220 */ /* 0x002fca0000400000 */
[----:B------:R-:W-:Y:S01]  /*16350*/  F2FP.BF16.F32.PACK_AB R55, R57, R56 ;  /* 0x000000383937723e */ /* 0x000fe200000010ff */
[----:B------:R-:W-:Y:S06]  /*16360*/  @!P0 BRA `(.L_x_270) ;  /* 0x0000000000408947 */ /* 0x000fec0003800000 */
[----:B---3--:R-:W-:Y:S01]  /*16370*/  MOV R14, 0x8 ;  /* 0x00000008000e7802 */ /* 0x008fe20000000f00 */
[----:B------:R-:W1:Y:S01]  /*16380*/  LDCU.64 UR8, c[0x4][0xb0] ;  /* 0x01001600ff0877ac */ /* 0x000e620008000a00 */
[----:B------:R-:W-:Y:S02]  /*16390*/  HFMA2 R12, -RZ, RZ, 0, 5.9604644775390625e-08 ;  /* 0x00000001ff0c7431 */ /* 0x000fe400000001ff */
        /* <DEDUP_REMOVED lines=13> */
.L_x_270:
[----:B------:R-:W-:-:S04]  /*16470*/  UISETP.NE.AND UP0, UPT, UR39, URZ, UPT ;  /* 0x000000ff2700728c */ /* 0x000fc8000bf05270 */
[----:B------:R-:W-:-:S06]  /*16480*/  USEL UR4, UR51, UR52, UP0 ;  /* 0x0000003433047287 */ /* 0x000fcc0008000000 */
[----:B------:R-:W-:Y:S01]  /*16490*/  MOV R0, UR4 ;  /* 0x0000000400007c02 */ /* 0x000fe20008000f00 */
[----:B------:R-:W-:Y:S05]  /*164a0*/  WARPSYNC.ALL ;  /* 0x0000000000007948 */ /* 0x000fea0003800000 */
[----:B------:R-:W-:Y:S01]  /*164b0*/  ISETP.GT.U32.AND P1, PT, R0, 0x1, PT ;  /* 0x000000010000780c */ /* 0x000fe20003f24070 */
[----:B------:R1:W-:Y:S01]  /*164c0*/  STTM.x32 tmem[UR37+0x20], R24 ;  /* 0x00002018000079ed */ /* 0x0003e200082c0025 */
[----:B------:R-:W2:Y:S11]  /*164d0*/  FENCE.VIEW.ASYNC.T ;  /* 0x00000000000073c6 */ /* 0x000eb60000000200 */
[----:B------:R-:W-:Y:S05]  /*164e0*/  @P1 BRA `(.L_x_271) ;  /* 0x0000000000081947 */ /* 0x000fea0003800000 */
[----:B------:R-:W-:Y:S05]  /*164f0*/  BPT.TRAP 0x1 ;  /* 0x000000040000795c */ /* 0x000fea0000300000 */
[----:B------:R-:W-:Y:S05]  /*16500*/  BPT.TRAP 0x1 ;  /* 0x000000040000795c */ /* 0x000fea0000300000 */
.L_x_271:
[----:B------:R-:W4:Y:S01]  /*16510*/  S2UR UR5, SR_CgaCtaId ;  /* 0x00000000000579c3 */ /* 0x000f220000008800 */
[----:B------:R-:W-:Y:S01]  /*16520*/  UISETP.NE.AND UP0, UPT, UR39, URZ, UPT ;  /* 0x000000ff2700728c */ /* 0x000fe2000bf05270 */
[----:B------:R-:W-:Y:S02]  /*16530*/  UMOV UR6, 0x400 ;  /* 0x0000040000067882 */ /* 0x000fe40000000000 */
[----:B----4-:R-:W-:-:S04]  /*16540*/  ULEA UR6, UR5, UR6, 0x18 ;  /* 0x0000000605067291 */ /* 0x010fc8000f8ec0ff */
[----:B------:R-:W-:-:S04]  /*16550*/  UIADD3 UR4, UPT, UPT, UR6, 0x28068, URZ ;  /* 0x0002806806047890 */ /* 0x000fc8000fffe0ff */
[----:B------:R-:W-:-:S04]  /*16560*/  @UP0 UIADD3 UR4, UPT, UPT, UR6, 0x28058, URZ ;  /* 0x0002805806040890 */ /* 0x000fc8000fffe0ff */
[----:B------:R-:W-:-:S09]  /*16570*/  UPRMT UR4, UR5, 0x654, UR4 ;  /* 0x0000065405047896 */ /* 0x000fd20008000004 */
[----:B--2---:R-:W-:Y:S01]  /*16580*/  SYNCS.ARRIVE.TRANS64.RED.A1T0 RZ, [UR4], RZ ;  /* 0x000000ffffff79a7 */ /* 0x004fe20008100404 */
[----:B------:R-:W-:-:S04]  /*16590*/  USEL UR4, UR43, UR42, UP0 ;  /* 0x0000002a2b047287 */ /* 0x000fc80008000000 */
[----:B------:R-:W-:-:S04]  /*165a0*/  ULOP3.LUT UR5, UR4, 0x1, URZ, 0x3c, !UPT ;  /* 0x0000000104057892 */ /* 0x000fc8000f8e3cff */
[----:B------:R-:W-:Y:S02]  /*165b0*/  USEL UR43, UR5, UR43, UP0 ;  /* 0x0000002b052b7287 */ /* 0x000fe40008000000 */
[----:B------:R-:W-:Y:S02]  /*165c0*/  USEL UR42, UR42, UR5, UP0 ;  /* 0x000000052a2a7287 */ /* 0x000fe40008000000 */
[----:B------:R-:W-:-:S09]  /*165d0*/  UISETP.NE.AND UP0, UPT, UR48, URZ, UPT ;  /* 0x000000ff3000728c */ /* 0x000fd2000bf05270 */
[----:B------:R-:W-:Y:S05]  /*165e0*/  BRA.U UP0, `(.L_x_272) ;  /* 0x0000000100047547 */ /* 0x000fea000b800000 */
[----:B------:R-:W-:Y:S05]  /*165f0*/  BPT.TRAP 0x1 ;  /* 0x000000040000795c */ /* 0x000fea0000300000 */
.L_x_272:
[----:B------:R-:W-:Y:S01]  /*16600*/  UISETP.NE.AND UP0, UPT, UR39, URZ, UPT ;  /* 0x000000ff2700728c */ /* 0x000fe2000bf05270 */
[----:B------:R-:W-:Y:S01]  /*16610*/  MOV R0, UR40 ;  /* 0x0000002800007c02 */ /* 0x000fe20008000f00 */
[----:B------:R-:W-:Y:S01]  /*16620*/  UIADD3 UR4, UPT, UPT, UR6, 0x28078, URZ ;  /* 0x0002807806047890 */ /* 0x000fe2000fffe0ff */
[----:B------:R-:W-:Y:S01]  /*16630*/  FADD2 R22, R22.F32x2.HI_LO, RZ.F32 ;  /* 0x000000ff1616724b */ /* 0x000fe20000200000 */
[----:B------:R-:W-:Y:S01]  /*16640*/  FSETP.NEU.AND P0, PT, R17, -INF , PT ;  /* 0xff8000001100780b */ /* 0x000fe20003f0d000 */
[----:B------:R-:W-:Y:S01]  /*16650*/  FADD2 R124, R124.F32x2.HI_LO, RZ.F32 ;  /* 0x000000ff7c7c724b */ /* 0x000fe20000200000 */
[----:B------:R-:W-:Y:S01]  /*16660*/  SHF.L.U32 R0, R0, 0x1f, RZ ;  /* 0x0000001f00007819 */ /* 0x000fe200000006ff */
[----:B------:R-:W-:Y:S01]  /*16670*/  FADD2 R22, R22.F32x2.HI_LO, R130.F32x2.HI_LO ;  /* 0x000000821616724b */ /* 0x000fe20000000000 */
[----:B------:R-:W-:Y:S01]  /*16680*/  FSEL R3, R17, RZ, P0 ;  /* 0x000000ff11037208 */ /* 0x000fe20000000000 */
[----:B------:R-:W-:Y:S02]  /*16690*/  FADD2 R126, R126.F32x2.HI_LO, RZ.F32 ;  /* 0x000000ff7e7e724b */ /* 0x000fe40000200000 */
[----:B------:R-:W-:Y:S01]  /*166a0*/  @!UP0 UIADD3 UR4, UPT, UPT, UR6, 0x28088, URZ ;  /* 0x0002808806048890 */ /* 0x000fe2000fffe0ff */
[----:B------:R-:W-:Y:S01]  /*166b0*/  FADD2 R124, R124.F32x2.HI_LO, R132.F32x2.HI_LO ;  /* 0x000000847c7c724b */ /* 0x000fe20000000000 */
[----:B------:R-:W-:Y:S01]  /*166c0*/  FSETP.NEU.AND P0, PT, R156, R3, PT ;  /* 0x000000039c00720b */ /* 0x000fe20003f0d000 */
[----:B------:R-:W-:-:S02]  /*166d0*/  FADD2 R126, R126.F32x2.HI_LO, R134.F32x2.HI_LO ;  /* 0x000000867e7e724b */ /* 0x000fc40000000000 */
[----:B------:R-:W-:Y:S02]  /*166e0*/  FADD2 R22, R22.F32x2.HI_LO, R138.F32x2.HI_LO ;  /* 0x0000008a1616724b */ /* 0x000fe40000000000 */
[----:B------:R-:W-:Y:S02]  /*166f0*/  FADD2 R124, R124.F32x2.HI_LO, R140.F32x2.HI_LO ;  /* 0x0000008c7c7c724b */ /* 0x000fe40000000000 */
[----:B------:R-:W2:Y:S01]  /*16700*/  SYNCS.PHASECHK.TRANS64.TRYWAIT P2, [UR4], R0 ;  /* 0x00000000ff0075a7 */ /* 0x000ea20008041104 */
[----:B------:R-:W-:Y:S02]  /*16710*/  FADD2 R126, R126.F32x2.HI_LO, R142.F32x2.HI_LO ;  /* 0x0000008e7e7e724b */ /* 0x000fe40000000000 */
[----:B------:R-:W-:Y:S02]  /*16720*/  FADD2 R22, R22.F32x2.HI_LO, R146.F32x2.HI_LO ;  /* 0x000000921616724b */ /* 0x000fe40000000000 */
[----:B------:R-:W-:Y:S02]  /*16730*/  FADD2 R124, R124.F32x2.HI_LO, R148.F32x2.HI_LO ;  /* 0x000000947c7c724b */ /* 0x000fe40000000000 */
[----:B------:R-:W-:-:S02]  /*16740*/  FADD2 R126, R126.F32x2.HI_LO, R92.F32x2.HI_LO ;  /* 0x0000005c7e7e724b */ /* 0x000fc40000000000 */
[----:B------:R-:W-:Y:S02]  /*16750*/  FADD2 R22, R22.F32x2.HI_LO, R96.F32x2.HI_LO ;  /* 0x000000601616724b */ /* 0x000fe40000000000 */
[----:B------:R-:W-:Y:S02]  /*16760*/  FADD2 R124, R124.F32x2.HI_LO, R98.F32x2.HI_LO ;  /* 0x000000627c7c724b */ /* 0x000fe40000000000 */
[----:B------:R-:W-:Y:S02]  /*16770*/  FADD2 R126, R126.F32x2.HI_LO, R100.F32x2.HI_LO ;  /* 0x000000647e7e724b */ /* 0x000fe40000000000 */
[----:B------:R-:W-:Y:S01]  /*16780*/  FADD2 R22, R22.F32x2.HI_LO, R104.F32x2.HI_LO ;  /* 0x000000681616724b */ /* 0x000fe20000000000 */
[----:B--2---:R-:W-:Y:S06]  /*16790*/  @!P2 BRA `(.L_x_273) ;  /* 0x000000c800eca947 */ /* 0x004fec0003800000 */
.L_x_449:
[----:B------:R-:W-:Y:S01]  /*167a0*/  BSSY.RECONVERGENT B0, `(.L_x_274) ;  /* 0x000000a000007945 */ /* 0x000fe20003800200 */
[----:B--2---:R-:W-:-:S03]  /*167b0*/  MOV R5, 0x3f000000 ;  /* 0x3f00000000057802 */ /* 0x004fc60000000f00 */
[----:B------:R-:W-:Y:S05]  /*167c0*/  @!P0 BRA `(.L_x_275) ;  /* 0x00000000001c8947 */ /* 0x000fea0003800000 */
[----:B------:R-:W-:-:S04]  /*167d0*/  FADD R0, -R3, R156 ;  /* 0x0000009c03007221 */ /* 0x000fc80000000100 */
[----:B------:R-:W-:-:S05]  /*167e0*/  FMUL R0, R0, UR36 ;  /* 0x0000002400007c20 */ /* 0x000fca0008400000 */
[----:B------:R-:W-:-:S13]  /*167f0*/  FSETP.GEU.AND P0, PT, R0, -126, PT ;  /* 0xc2fc00000000780b */ /* 0x000fda0003f0e000 */
[----:B------:R-:W-:-:S04]  /*16800*/  @!P0 FMUL R0, R0, 0.5 ;  /* 0x3f00000000008820 */ /* 0x000fc80000400000 */
[----:B------:R-:W2:Y:S02]  /*16810*/  MUFU.EX2 R5, R0 ;  /* 0x0000000000057308 */ /* 0x000ea40000000800 */
[----:B--2---:R-:W-:-:S04]  /*16820*/  @!P0 FMUL R5, R5, R5 ;  /* 0x0000000505058220 */ /* 0x004fc80000400000 */
[----:B------:R-:W-:Y:S02]  /*16830*/  FMUL R5, R5, 0.5 ;  /* 0x3f00000005057820 */ /* 0x000fe40000400000 */
.L_x_275:
[----:B------:R-:W-:Y:S05]  /*16840*/  BSYNC.RECONVERGENT B0 ;  /* 0x0000000000007941 */ /* 0x000fea0003800200 */
.L_x_274:
[----:B-1----:R-:W2:Y:S04]  /*16850*/  LDL.LU.64 R34, [R1+0x18] ;  /* 0x0000180001227983 */ /* 0x002ea80000300a00 */
[----:B------:R-:W4:Y:S04]  /*16860*/  LDL.LU.64 R32, [R1+0x20] ;  /* 0x0000200001207983 */ /* 0x000f280000300a00 */
[----:B------:R-:W5:Y:S04]  /*16870*/  LDL.LU.64 R30, [R1+0x30] ;  /* 0x00003000011e7983 */ /* 0x000f680000300a00 */
[----:B------:R-:W5:Y:S04]  /*16880*/  LDL.LU.64 R28, [R1+0x38] ;  /* 0x00003800011c7983 */ /* 0x000f680000300a00 */
[----:B------:R-:W5:Y:S04]  /*16890*/  LDL.LU.64 R26, [R1+0x40] ;  /* 0x00004000011a7983 */ /* 0x000f680000300a00 */
[----:B---3--:R-:W3:Y:S04]  /*168a0*/  LDL.LU.64 R14, [R1+0x28] ;  /* 0x00002800010e7983 */ /* 0x008ee80000300a00 */
[----:B------:R-:W3:Y:S04]  /*168b0*/  LDL.LU.64 R24, [R1+0x50] ;  /* 0x0000500001187983 */ /* 0x000ee80000300a00 */
[----:B------:R-:W3:Y:S04]  /*168c0*/  LDL.LU.64 R20, [R1+0x58] ;  /* 0x0000580001147983 */ /* 0x000ee80000300a00 */
[----:B------:R-:W3:Y:S04]  /*168d0*/  LDL.LU.64 R12, [R1+0x60] ;  /* 0x00006000010c7983 */ /* 0x000ee80000300a00 */
[----:B------:R-:W3:Y:S04]  /*168e0*/  LDL.LU.64 R8, [R1+0x48] ;  /* 0x0000480001087983 */ /* 0x000ee80000300a00 */
[----:B------:R-:W3:Y:S04]  /*168f0*/  LDL.LU.64 R10, [R1+0x68] ;  /* 0x00006800010a7983 */ /* 0x000ee80000300a00 */
[----:B------:R-:W3:Y:S01]  /*16900*/  LDL.LU.64 R6, [R1+0x70] ;  /* 0x0000700001067983 */ /* 0x000ee20000300a00 */
[----:B------:R-:W-:-:S04]  /*16910*/  FMUL R16, R5, R16 ;  /* 0x0000001005107220 */ /* 0x000fc80000400000 */
[----:B------:R-:W-:-:S04]  /*16920*/  FADD2 R18, R16.F32, R18.F32x2.HI_LO ;  /* 0x000000121012724b */ /* 0x000fc80000040000 */
[----:B------:R-:W-:-:S04]  /*16930*/  FADD2 R18, R18.F32x2.HI_LO, R128.F32x2.HI_LO ;  /* 0x000000801212724b */ /* 0x000fc80000000000 */
[----:B------:R-:W-:-:S04]  /*16940*/  FADD2 R18, R18.F32x2.HI_LO, R136.F32x2.HI_LO ;  /* 0x000000881212724b */ /* 0x000fc80000000000 */
[----:B------:R-:W-:-:S04]  /*16950*/  FADD2 R18, R18.F32x2.HI_LO, R144.F32x2.HI_LO ;  /* 0x000000901212724b */ /* 0x000fc80000000000 */
[----:B------:R-:W-:Y:S02]  /*16960*/  FADD2 R18, R18.F32x2.HI_LO, R94.F32x2.HI_LO ;  /* 0x0000005e1212724b */ /* 0x000fe40000000000 */
[----:B------:R-:W-:Y:S02]  /*16970*/  FADD2 R124, R124.F32x2.HI_LO, R106.F32x2.HI_LO ;  /* 0x0000006a7c7c724b */ /* 0x000fe40000000000 */
[----:B------:R-:W-:Y:S02]  /*16980*/  FADD2 R126, R126.F32x2.HI_LO, R108.F32x2.HI_LO ;  /* 0x0000006c7e7e724b */ /* 0x000fe40000000000 */
[----:B------:R-:W-:Y:S02]  /*16990*/  FADD2 R18, R18.F32x2.HI_LO, R102.F32x2.HI_LO ;  /* 0x000000661212724b */ /* 0x000fe40000000000 */
[----:B------:R-:W-:Y:S02]  /*169a0*/  FADD2 R22, R22.F32x2.HI_LO, R112.F32x2.HI_LO ;  /* 0x000000701616724b */ /* 0x000fe40000000000 */
[----:B------:R-:W-:-:S02]  /*169b0*/  FADD2 R124, R124.F32x2.HI_LO, R114.F32x2.HI_LO ;  /* 0x000000727c7c724b */ /* 0x000fc40000000000 */
        /* <DEDUP_REMOVED lines=23> */
[----:B------:R-:W-:Y:S01]  /*16b30*/  FADD2 R18, R18.F32x2.HI_LO, R186.F32x2.HI_LO ;  /* 0x000000ba1212724b */ /* 0x000fe20000000000 */
[----:B------:R-:W-:Y:S01]  /*16b40*/  ULOP3.LUT UP0, URZ, UR41, UR50, URZ, 0xfc, !UPT ;  /* 0x0000003229ff7292 */ /* 0x000fe2000f80fcff */
[----:B--2---:R-:W-:-:S02]  /*16b50*/  FADD2 R124, R124.F32x2.HI_LO, R34.F32x2.HI_LO ;  /* 0x000000227c7c724b */ /* 0x004fc40000000000 */
[----:B----4-:R-:W-:Y:S02]  /*16b60*/  FADD2 R126, R126.F32x2.HI_LO, R32.F32x2.HI_LO ;  /* 0x000000207e7e724b */ /* 0x010fe40000000000 */
[----:B-----5:R-:W-:Y:S02]  /*16b70*/  FADD2 R22, R22.F32x2.HI_LO, R30.F32x2.HI_LO ;  /* 0x0000001e1616724b */ /* 0x020fe40000000000 */
[----:B------:R-:W-:Y:S02]  /*16b80*/  FADD2 R124, R124.F32x2.HI_LO, R28.F32x2.HI_LO ;  /* 0x0000001c7c7c724b */ /* 0x000fe40000000000 */
[----:B------:R-:W-:Y:S02]  /*16b90*/  FADD2 R126, R126.F32x2.HI_LO, R26.F32x2.HI_LO ;  /* 0x0000001a7e7e724b */ /* 0x000fe40000000000 */
[----:B---3--:R-:W-:Y:S02]  /*16ba0*/  FADD2 R18, R18.F32x2.HI_LO, R14.F32x2.HI_LO ;  /* 0x0000000e1212724b */ /* 0x008fe40000000000 */
        /* <DEDUP_REMOVED lines=9> */
[----:B------:R-:W-:-:S04]  /*16c40*/  FADD2 R18, R18.F32x2.HI_LO, R22.F32x2.HI_LO ;  /* 0x000000161212724b */ /* 0x000fc80000000000 */
[----:B------:R-:W-:-:S04]  /*16c50*/  FADD2 R18, R18.F32x2.HI_LO, R124.F32x2.HI_LO ;  /* 0x0000007c1212724b */ /* 0x000fc80000000000 */
[----:B------:R-:W-:Y:S01]  /*16c60*/  FADD R16, R18, R19 ;  /* 0x0000001312107221 */ /* 0x000fe20000000000 */
[----:B------:R-:W-:Y:S06]  /*16c70*/  BRA.U UP0, `(.L_x_276) ;  /* 0x0000000100947547 */ /* 0x000fec000b800000 */
[----:B------:R-:W-:Y:S05]  /*16c80*/  @P1 BRA `(.L_x_277) ;  /* 0x0000000000041947 */ /* 0x000fea0003800000 */
[----:B------:R-:W-:Y:S05]  /*16c90*/  BPT.TRAP 0x1 ;  /* 0x000000040000795c */ /* 0x000fea0000300000 */
.L_x_277:
[----:B------:R-:W-:Y:S01]  /*16ca0*/  UISETP.NE.AND UP0, UPT, UR39, URZ, UPT ;  /* 0x000000ff2700728c */ /* 0x000fe2000bf05270 */
[----:B------:R-:W-:Y:S01]  /*16cb0*/  IMAD.U32 R0, RZ, RZ, UR5 ;  /* 0x00000005ff007e24 */ /* 0x000fe2000f8e00ff */
[----:B------:R-:W-:Y:S01]  /*16cc0*/  UIADD3 UR4, UPT, UPT, UR6, 0x28060, URZ ;  /* 0x0002806006047890 */ /* 0x000fe2000fffe0ff */
[----:B------:R-:W-:Y:S01]  /*16cd0*/  IMAD.U32 R4, R2, 0x10000, RZ ;  /* 0x0001000002047824 */ /* 0x000fe200078e00ff */
[----:B------:R-:W-:Y:S01]  /*16ce0*/  SHF.R.U32.HI R2, RZ, 0x5, R2 ;  /* 0x00000005ff027819 */ /* 0x000fe20000011602 */
[----:B------:R-:W-:Y:S01]  /*16cf0*/  USEL UR5, URZ, 0x80, UP0 ;  /* 0x00000080ff057887 */ /* 0x000fe20008000000 */
[----:B------:R-:W-:Y:S02]  /*16d00*/  SHF.L.U32 R0, R0, 0x1f, RZ ;  /* 0x0000001f00007819 */ /* 0x000fe400000006ff */
[----:B------:R-:W-:Y:S02]  /*16d10*/  LOP3.LUT R4, R4, 0x600000, RZ, 0xc0, !PT ;  /* 0x0060000004047812 */ /* 0x000fe400078ec0ff */
[----:B------:R-:W-:Y:S01]  /*16d20*/  LOP3.LUT R2, R2, 0x3, RZ, 0xc0, !PT ;  /* 0x0000000302027812 */ /* 0x000fe200078ec0ff */
[----:B------:R-:W-:Y:S01]  /*16d30*/  @UP0 UIADD3 UR4, UPT, UPT, UR6, 0x28050, URZ ;  /* 0x0002805006040890 */ /* 0x000fe2000fffe0ff */
[----:B------:R-:W-:-:S04]  /*16d40*/  SHF.R.U32.HI R3, RZ, 0x15, R4 ;  /* 0x00000015ff037819 */ /* 0x000fc80000011604 */
[----:B------:R-:W-:Y:S02]  /*16d50*/  ISETP.NE.AND P0, PT, R2, R3, PT ;  /* 0x000000030200720c */ /* 0x000fe40003f05270 */
[----:B------:R-:W-:Y:S02]  /*16d60*/  LOP3.LUT R2, R4, UR5, RZ, 0xfc, !PT ;  /* 0x0000000504027c12 */ /* 0x000fe4000f8efcff */
[----:B------:R-:W1:Y:S02]  /*16d70*/  SYNCS.PHASECHK.TRANS64.TRYWAIT P1, [UR4], R0 ;  /* 0x00000000ff0075a7 */ /* 0x000e640008021104 */
[----:B-1----:R-:W-:Y:S07]  /*16d80*/  @!P1 BRA `(.L_x_278) ;  /* 0x000000c400889947 */ /* 0x002fee0003800000 */
.L_x_451:
        /* <DEDUP_REMOVED lines=17> */
.L_x_279:
[----:B------:R-:W-:Y:S05]  /*16ea0*/  WARPSYNC.ALL ;  /* 0x0000000000007948 */ /* 0x000fea0003800000 */
[----:B------:R-:W-:-:S13]  /*16eb0*/  R2UR UR4, R2 ;  /* 0x00000000020472ca */ /* 0x000fda00000e0000 */
[----:B------:R2:W-:Y:S02]  /*16ec0*/  STTM.x2 tmem[UR4], R16 ;  /* 0x00000010000079ed */ /* 0x0005e400080c0004 */
.L_x_276:
[----:B------:R-:W-:Y:S01]  /*16ed0*/  UIADD3 UR5, UPT, UPT, UR41, 0x1, URZ ;  /* 0x0000000129057890 */ /* 0x000fe2000fffe0ff */
[----:B------:R-:W-:Y:S01]  /*16ee0*/  MOV R156, R17 ;  /* 0x00000011009c7202 */ /* 0x000fe20000000f00 */
[----:B------:R-:W-:Y:S02]  /*16ef0*/  UIADD3 UR4, UPT, UPT, -UR47, UR50, URZ ;  /* 0x000000322f047290 */ /* 0x000fe4000fffe1ff */
[----:B------:R-:W-:Y:S02]  /*16f00*/  UISETP.GT.U32.AND UP0, UPT, UR5, 0x1, UPT ;  /* 0x000000010500788c */ /* 0x000fe4000bf04070 */
[----:B------:R-:W-:Y:S02]  /*16f10*/  USHF.L.U32 UR4, UR4, 0x7, URZ ;  /* 0x0000000704047899 */ /* 0x000fe400080006ff */
[----:B------:R-:W-:-:S04]  /*16f20*/  UIADD3 UR6, UPT, UPT, UR41, -0x1, URZ ;  /* 0xffffffff29067890 */ /* 0x000fc8000fffe0ff */
[----:B------:R-:W-:-:S03]  /*16f30*/  MOV R2, UR4 ;  /* 0x0000000400027c02 */ /* 0x000fc60008000f00 */
[----:B------:R-:W-:Y:S01]  /*16f40*/  UMOV UR41, UR6 ;  /* 0x0000000600297c82 */ /* 0x000fe20008000000 */
[----:B------:R-:W-:Y:S05]  /*16f50*/  BRA.U UP0, `(.L_x_280) ;  /* 0xffffffb900847547 */ /* 0x000fea000b83ffff */
.L_x_259:
[----:B------:R-:W-:-:S09]  /*16f60*/  UISETP.GE.AND UP0, UPT, UR50, 0x1, UPT ;  /* 0x000000013200788c */ /* 0x000fd2000bf06270 */
[----:B------:R-:W-:Y:S05]  /*16f70*/  BRA.U !UP0, `(.L_x_281) ;  /* 0x0000006d08ac7547 */ /* 0x000fea000b800000 */
[----:B------:R-:W3:Y:S01]  /*16f80*/  S2UR UR50, SR_CgaCtaId ;  /* 0x00000000003279c3 */ /* 0x000ee20000008800 */
[----:B------:R-:W-:Y:S01]  /*16f90*/  UMOV UR4, 0x400 ;  /* 0x0000040000047882 */ /* 0x000fe20000000000 */
[----:B------:R-:W4:Y:S01]  /*16fa0*/  LDCU UR37, c[0x0][0x704] ;  /* 0x0000e080ff2577ac */ /* 0x000f220008000800 */
[----:B------:R-:W1:Y:S01]  /*16fb0*/  LDCU UR36, c[0x0][0x384] ;  /* 0x00007080ff2477ac */ /* 0x000e620008000800 */
[----:B------:R-:W-:Y:S02]  /*16fc0*/  ULOP3.LUT UR54, UR49, 0x8, URZ, 0x3c, !UPT ;  /* 0x0000000831367892 */ /* 0x000fe4000f8e3cff */
[----:B-1-34-:R-:W-:-:S12]  /*16fd0*/  ULEA UR50, UR50, UR4, 0x18 ;  /* 0x0000000432327291 */ /* 0x01afd8000f8ec0ff */
.L_x_302:
[----:B--2---:R-:W1:Y:S01]  /*16fe0*/  S2R R18, SR_TID.X ;  /* 0x0000000000127919 */ /* 0x004e620000002100 */
[----:B------:R-:W-:Y:S01]  /*16ff0*/  UISETP.NE.AND UP0, UPT, UR39, URZ, UPT ;  /* 0x000000ff2700728c */ /* 0x000fe2000bf05270 */
[----:B------:R-:W-:-:S03]  /*17000*/  UMOV UR4, 0x20 ;  /* 0x0000002000047882 */ /* 0x000fc60000000000 */
[----:B------:R-:W-:Y:S02]  /*17010*/  USEL UR4, UR4, 0xa0, UP0 ;  /* 0x000000a004047887 */ /* 0x000fe40008000000 */
[----:B------:R-:W-:Y:S01]  /*17020*/  USEL UR5, UR43, UR42, UP0 ;  /* 0x0000002a2b057287 */ /* 0x000fe20008000000 */
[----:B-1----:R-:W-:-:S05]  /*17030*/  IMAD.U32 R160, R18, 0x10000, RZ ;  /* 0x0001000012a07824 */ /* 0x002fca00078e00ff */
[----:B------:R-:W-:-:S05]  /*17040*/  LOP3.LUT R160, R160, 0x600000, RZ, 0xc0, !PT ;  /* 0x00600000a0a07812 */ /* 0x000fca00078ec0ff */
[----:B------:R-:W-:Y:S01]  /*17050*/  VIADD R0, R160, UR4 ;  /* 0x00000004a0007c36 */ /* 0x000fe20008000000 */
[----:B------:R-:W-:-:S04]  /*17060*/  USEL UR4, UR51, UR52, UP0 ;  /* 0x0000003433047287 */ /* 0x000fc80008000000 */
[----:B------:R-:W-:Y:S01]  /*17070*/  UISETP.GT.U32.AND UP0, UPT, UR4, 0x1, UPT ;  /* 0x000000010400788c */ /* 0x000fe2000bf04070 */
[----:B------:R-:W1:Y:S02]  /*17080*/  SHFL.IDX PT, R0, R0, RZ, 0x1f ;  /* 0x00001fff00007589 */ /* 0x000e6400000e0000 */
[----:B-1----:R-:W-:-:S06]  /*17090*/  R2UR UR38, R0 ;  /* 0x00000000002672ca */ /* 0x002fcc00000e0000 */
[----:B------:R-:W-:Y:S09]  /*170a0*/  BRA.U UP0, `(.L_x_282) ;  /* 0x0000000100047547 */ /* 0x000ff2000b800000 */
[----:B------:R-:W-:Y:S05]  /*170b0*/  BPT.TRAP 0x1 ;  /* 0x000000040000795c */ /* 0x000fea0000300000 */
.L_x_282:
        /* <DEDUP_REMOVED lines=8> */
[----:B------:R-:W-:-:S04]  /*17140*/  LOP3.LUT R161, R0, 0x3, RZ, 0xc0, !PT ;  /* 0x0000000300a17812 */ /* 0x000fc800078ec0ff */
[----:B------:R-:W-:Y:S01]  /*17150*/  ISETP.NE.AND P0, PT, R161, R174, PT ;  /* 0x000000aea100720c */ /* 0x000fe20003f05270 */
[----:B-1----:R-:W-:-:S04]  /*17160*/  ULEA UR40, UR40, UR4, 0x18 ;  /* 0x0000000428287291 */ /* 0x002fc8000f8ec0ff */
[----:B------:R-:W-:Y:S02]  /*17170*/  UIADD3 UR4, UPT, UPT, UR40, 0x28060, URZ ;  /* 0x0002806028047890 */ /* 0x000fe4000fffe0ff */
[----:B------:R-:W-:-:S09]  /*17180*/  @UP0 UIADD3 UR4, UPT, UPT, UR40, 0x28050, URZ ;  /* 0x0002805028040890 */ /* 0x000fd2000fffe0ff */
[----:B------:R-:W1:Y:S02]  /*17190*/  SYNCS.PHASECHK.TRANS64.TRYWAIT P1, [UR4], R3 ;  /* 0x00000003ff0075a7 */ /* 0x000e640008021104 */
[----:B-1----:R-:W-:Y:S05]  /*171a0*/  @!P1 BRA `(.L_x_283) ;  /* 0x000000c000989947 */ /* 0x002fea0003800000 */
.L_x_453:
[----:B------:R-:W-:Y:S01]  /*171b0*/  LOP3.LUT R160, R160, UR41, RZ, 0xfc, !PT ;  /* 0x00000029a0a07c12 */ /* 0x000fe2000f8efcff */
        /* <DEDUP_REMOVED lines=17> */
.L_x_284:
        /* <DEDUP_REMOVED lines=23> */
.L_x_285:
        /* <DEDUP_REMOVED lines=23> */
.L_x_286:
        /* <DEDUP_REMOVED lines=23> */
.L_x_287:
[----:B------:R-:W1:Y:S01]  /*17720*/  S2R R3, SR_CTAID.X ;  /* 0x0000000000037919 */ /* 0x000e620000002500 */
[----:B------:R-:W-:Y:S05]  /*17730*/  WARPSYNC.ALL ;  /* 0x0000000000007948 */ /* 0x000fea0003800000 */
[----:B------:R-:W-:Y:S01]  /*17740*/  R2UR UR4, R160 ;  /* 0x00000000a00472ca */ /* 0x000fe200000e0000 */
[----:B------:R-:W-:Y:S01]  /*17750*/  VIADD R0, R2, 0x1 ;  /* 0x0000000102007836 */ /* 0x000fe20000000000 */
[----:B------:R-:W-:Y:S01]  /*17760*/  LOP3.LUT R18, R18, 0x7f, RZ, 0xc0, !PT ;  /* 0x0000007f12127812 */ /* 0x000fe200078ec0ff */
[C---:B------:R-:W-:Y:S02]  /*17770*/  VIADD R4, R2.reuse, 0x7f ;  /* 0x0000007f02047836 */ /* 0x040fe40000000000 */
[----:B------:R-:W-:Y:S01]  /*17780*/  VIADD R13, R2, 0x55 ;  /* 0x00000055020d7836 */ /* 0x000fe20000000000 */
[----:B------:R-:W-:Y:S01]  /*17790*/  ISETP.GE.AND P3, PT, R0, UR36, PT ;  /* 0x0000002400007c0c */ /* 0x000fe2000bf66270 */
[----:B------:R-:W-:Y:S01]  /*177a0*/  VIADD R0, R2, 0x2 ;  /* 0x0000000202007836 */ /* 0x000fe20000000000 */
[----:B------:R-:W-:Y:S01]  /*177b0*/  ISETP.GE.AND P1, PT, R4, UR36, PT ;  /* 0x0000002404007c0c */ /* 0x000fe2000bf26270 */
[C---:B------:R-:W-:Y:S01]  /*177c0*/  VIADD R11, R2.reuse, 0x56 ;  /* 0x00000056020b7836 */ /* 0x040fe20000000000 */
[----:B------:R-:W-:Y:S01]  /*177d0*/  FSEL R89, R89, -INF , !P3 ;  /* 0xff80000059597808 */ /* 0x000fe20005800000 */
[----:B------:R-:W-:Y:S01]  /*177e0*/  VIADD R7, R2, 0x59 ;  /* 0x0000005902077836 */ /* 0x000fe20000000000 */
[----:B------:R-:W-:Y:S01]  /*177f0*/  ISETP.GE.AND P0, PT, R0, UR36, PT ;  /* 0x0000002400007c0c */ /* 0x000fe2000bf06270 */
[----:B------:R-:W3:Y:S01]  /*17800*/  LDTM.x32 R120, tmem[UR4+0x60] ;  /* 0x00006004007879ee */ /* 0x000ee200082c0000 */
[----:B------:R-:W-:-:S02]  /*17810*/  VIADD R5, R2, 0x5a ;  /* 0x0000005a02057836 */ /* 0x000fc40000000000 */
[----:B------:R-:W-:Y:S01]  /*17820*/  FSEL R90, R90, -INF , !P0 ;  /* 0xff8000005a5a7808 */ /* 0x000fe20004000000 */
[C---:B------:R-:W-:Y:S02]  /*17830*/  VIADD R186, R2.reuse, 0x5d ;  /* 0x0000005d02ba7836 */ /* 0x040fe40000000000 */
[C---:B------:R-:W-:Y:S02]  /*17840*/  VIADD R184, R2.reuse, 0x5e ;  /* 0x0000005e02b87836 */ /* 0x040fe40000000000 */
[C---:B------:R-:W-:Y:S02]  /*17850*/  VIADD R169, R2.reuse, 0x54 ;  /* 0x0000005402a97836 */ /* 0x040fe40000000000 */
[C---:B------:R-:W-:Y:S02]  /*17860*/  VIADD R180, R2.reuse, 0x61 ;  /* 0x0000006102b47836 */ /* 0x040fe40000000000 */
[----:B------:R-:W-:Y:S02]  /*17870*/  VIADD R178, R2, 0x62 ;  /* 0x0000006202b27836 */ /* 0x000fe40000000000 */
[----:B-1----:R-:W-:-:S02]  /*17880*/  IMAD R3, R3, 0x100, R18 ;  /* 0x0000010003037824 */ /* 0x002fc400078e0212 */
[C---:B------:R-:W-:Y:S02]  /*17890*/  VIADD R9, R2.reuse, 0x58 ;  /* 0x0000005802097836 */ /* 0x040fe40000000000 */
[----:B------:R-:W-:Y:S02]  /*178a0*/  VIADD R3, R3, UR41 ;  /* 0x0000002903037c36 */ /* 0x000fe40008000000 */
[C---:B------:R-:W-:Y:S02]  /*178b0*/  VIADD R172, R2.reuse, 0x65 ;  /* 0x0000006502ac7836 */ /* 0x040fe40000000000 */
[C---:B------:R-:W-:Y:S01]  /*178c0*/  VIADD R170, R2.reuse, 0x66 ;  /* 0x0000006602aa7836 */ /* 0x040fe20000000000 */
[C---:B------:R-:W-:Y:S01]  /*178d0*/  ISETP.GE.U32.AND P5, PT, R3.reuse, R4, PT ;  /* 0x000000040300720c */ /* 0x040fe20003fa6070 */
[C---:B------:R-:W-:Y:S01]  /*178e0*/  VIADD R4, R2.reuse, 0x4 ;  /* 0x0000000402047836 */ /* 0x040fe20000000000 */
[----:B------:R-:W-:Y:S01]  /*178f0*/  ISETP.GE.U32.AND P4, PT, R3, R0, PT ;  /* 0x000000000300720c */ /* 0x000fe20003f86070 */
[C---:B------:R-:W-:Y:S01]  /*17900*/  VIADD R0, R2.reuse, 0x5 ;  /* 0x0000000502007836 */ /* 0x040fe20000000000 */
[----:B---3--:R-:W-:Y:S01]  /*17910*/  FSEL R19, R151, -INF , !P1 ;  /* 0xff80000097137808 */ /* 0x008fe20004800000 */
[----:B------:R-:W-:Y:S01]  /*17920*/  VIADD R188, R2, 0x5c ;  /* 0x0000005c02bc7836 */ /* 0x000fe20000000000 */
[----:B------:R-:W-:Y:S01]  /*17930*/  ISETP.GE.AND P2, PT, R4, UR36, PT ;  /* 0x0000002404007c0c */ /* 0x000fe2000bf46270 */
[C---:B------:R-:W-:Y:S01]  /*17940*/  VIADD R166, R2.reuse, 0x69 ;  /* 0x0000006902a67836 */ /* 0x040fe20000000000 */
[----:B------:R-:W-:Y:S01]  /*17950*/  ISETP.GE.U32.AND P6, PT, R3, R4, PT ;  /* 0x000000040300720c */ /* 0x000fe20003fc6070 */
[C---:B------:R-:W-:Y:S01]  /*17960*/  VIADD R4, R2.reuse, 0x6 ;  /* 0x0000000602047836 */ /* 0x040fe20000000000 */
[----:B------:R-:W-:Y:S01]  /*17970*/  FSEL R19, R19, -INF , P5 ;  /* 0xff80000013137808 */ /* 0x000fe20002800000 */
[----:B------:R-:W-:Y:S01]  /*17980*/  VIADD R164, R2, 0x6a ;  /* 0x0000006a02a47836 */ /* 0x000fe20000000000 */
[----:B------:R-:W-:Y:S01]  /*17990*/  ISETP.GE.AND P1, PT, R0, UR36, PT ;  /* 0x0000002400007c0c */ /* 0x000fe2000bf26270 */
[C---:B------:R-:W-:Y:S01]  /*179a0*/  VIADD R182, R2.reuse, 0x60 ;  /* 0x0000006002b67836 */ /* 0x040fe20000000000 */
[C---:B------:R-:W-:Y:S01]  /*179b0*/  ISETP.GE.U32.AND P5, PT, R3.reuse, R0, PT ;  /* 0x000000000300720c */ /* 0x040fe20003fa6070 */
[----:B------:R-:W-:Y:S01]  /*179c0*/  VIADD R0, R2, 0x8 ;  /* 0x0000000802007836 */ /* 0x000fe20000000000 */
[----:B------:R-:W-:Y:S01]  /*179d0*/  FSEL R22, R92, -INF , !P2 ;  /* 0xff8000005c167808 */ /* 0x000fe20005000000 */
[----:B------:R-:W-:Y:S01]  /*179e0*/  VIADD R158, R2, 0x6d ;  /* 0x0000006d029e7836 */ /* 0x000fe20000000000 */
[----:B------:R-:W-:Y:S01]  /*179f0*/  FSEL R90, R90, -INF , P4 ;  /* 0xff8000005a5a7808 */ /* 0x000fe20002000000 */
[----:B------:R-:W-:Y:S01]  /*17a00*/  VIADD R156, R2, 0x6e ;  /* 0x0000006e029c7836 */ /* 0x000fe20000000000 */
[----:B------:R-:W-:Y:S01]  /*17a10*/  ISETP.GE.AND P0, PT, R4, UR36, PT ;  /* 0x0000002404007c0c */ /* 0x000fe2000bf06270 */
[C---:B------:R-:W-:Y:S01]  /*17a20*/  VIADD R176, R2.reuse, 0x64 ;  /* 0x0000006402b07836 */ /* 0x040fe20000000000 */
[----:B------:R-:W-:Y:S01]  /*17a30*/  ISETP.GE.U32.AND P4, PT, R3, R4, PT ;  /* 0x000000040300720c */ /* 0x000fe20003f86070 */
[C---:B------:R-:W-:Y:S01]  /*17a40*/  VIADD R4, R2.reuse, 0x9 ;  /* 0x0000000902047836 */ /* 0x040fe20000000000 */
[----:B------:R-:W-:Y:S01]  /*17a50*/  FSEL R23, R93, -INF , !P1 ;  /* 0xff8000005d177808 */ /* 0x000fe20004800000 */
[----:B------:R-:W-:Y:S01]  /*17a60*/  VIADD R152, R2, 0x71 ;  /* 0x0000007102987836 */ /* 0x000fe20000000000 */
[----:B------:R-:W-:Y:S01]  /*17a70*/  FSEL R22, R22, -INF , P6 ;  /* 0xff80000016167808 */ /* 0x000fe20003000000 */
[----:B------:R-:W-:Y:S01]  /*17a80*/  VIADD R168, R2, 0x68 ;  /* 0x0000006802a87836 */ /* 0x000fe20000000000 */
[----:B------:R-:W-:Y:S01]  /*17a90*/  ISETP.GE.AND P2, PT, R0, UR36, PT ;  /* 0x0000002400007c0c */ /* 0x000fe2000bf46270 */
[C---:B------:R-:W-:Y:S01]  /*17aa0*/  VIADD R18, R2.reuse, 0x75 ;  /* 0x0000007502127836 */ /* 0x040fe20000000000 */
[----:B------:R-:W-:Y:S01]  /*17ab0*/  ISETP.GE.U32.AND P6, PT, R3, R0, PT ;  /* 0x000000000300720c */ /* 0x000fe20003fc6070 */
[----:B------:R-:W-:Y:S01]  /*17ac0*/  VIADD R0, R2, 0xa ;  /* 0x0000000a02007836 */ /* 0x000fe20000000000 */
[----:B------:R-:W-:Y:S01]  /*17ad0*/  FSEL R94, R94, -INF , !P0 ;  /* 0xff8000005e5e7808 */ /* 0x000fe20004000000 */
        /* <DEDUP_REMOVED lines=41> */
[----:B------:R-:W-:-:S02]  /*17d70*/  FSEL R96, R96, -INF , P6 ;  /* 0xff80000060607808 */ /* 0x000fc40003000000 */
[----:B------:R-:W-:Y:S02]  /*17d80*/  ISETP.GE.AND P2, PT, R0, UR36, PT ;  /* 0x0000002400007c0c */ /* 0x000fe4000bf46270 */
[----:B------:R-:W-:Y:S01]  /*17d90*/  ISETP.GE.U32.AND P6, PT, R3, R0, PT ;  /* 0x000000000300720c */ /* 0x000fe20003fc6070 */
[----:B------:R-:W-:Y:S01]  /*17da0*/  VIADD R0, R2, 0x12 ;  /* 0x0000001202007836 */ /* 0x000fe20000000000 */
[----:B------:R-:W-:Y:S02]  /*17db0*/  FSEL R102, R102, -INF , !P0 ;  /* 0xff80000066667808 */ /* 0x000fe40004000000 */
[----:B------:R-:W-:Y:S02]  /*17dc0*/  FSEL R97, R97, -INF , P5 ;  /* 0xff80000061617808 */ /* 0x000fe40002800000 */
[----:B------:R-:W-:Y:S02]  /*17dd0*/  ISETP.GE.AND P1, PT, R4, UR36, PT ;  /* 0x0000002404007c0c */ /* 0x000fe4000bf26270 */
[----:B------:R-:W-:Y:S01]  /*17de0*/  ISETP.GE.U32.AND P5, PT, R3, R4, PT ;  /* 0x000000040300720c */ /* 0x000fe20003fa6070 */
[----:B------:R-:W-:Y:S01]  /*17df0*/  VIADD R4, R2, 0x14 ;  /* 0x0000001402047836 */ /* 0x000fe20000000000 */
[----:B------:R-:W-:-:S02]  /*17e00*/  FSEL R100, R104, -INF , !P2 ;  /* 0xff80000068647808 */ /* 0x000fc40005000000 */
[----:B------:R-:W-:Y:S02]  /*17e10*/  FSEL R102, R102, -INF , P4 ;  /* 0xff80000066667808 */ /* 0x000fe40002000000 */
[----:B------:R-:W-:Y:S02]  /*17e20*/  ISETP.GE.AND P0, PT, R0, UR36, PT ;  /* 0x0000002400007c0c */ /* 0x000fe4000bf06270 */
[----:B------:R-:W-:Y:S01]  /*17e30*/  ISETP.GE.U32.AND P4, PT, R3, R0, PT ;  /* 0x000000000300720c */ /* 0x000fe20003f86070 */
[----:B------:R-:W-:Y:S01]  /*17e40*/  VIADD R0, R2, 0x15 ;  /* 0x0000001502007836 */ /* 0x000fe20000000000 */
[----:B------:R-:W-:Y:S02]  /*17e50*/  FSEL R101, R105, -INF , !P1 ;  /* 0xff80000069657808 */ /* 0x000fe40004800000 */
[----:B------:R-:W-:Y:S02]  /*17e60*/  FSEL R100, R100, -INF , P6 ;  /* 0xff80000064647808 */ /* 0x000fe40003000000 */
[----:B------:R-:W-:-:S02]  /*17e70*/  ISETP.GE.AND P2, PT, R4, UR36, PT ;  /* 0x0000002404007c0c */ /* 0x000fc4000bf46270 */
        /* <DEDUP_REMOVED lines=47> */
[----:B------:R-:W-:Y:S01]  /*18170*/  FSEL R116, R118, -INF , !P0 ;  /* 0xff80000076747808 */ /* 0x000fe20004000000 */
[----:B------:R-:W-:Y:S01]  /*18180*/  VIADD R118, R2, 0x72 ;  /* 0x0000007202767836 */ /* 0x000fe20000000000 */
        /* <DEDUP_REMOVED lines=154> */
[----:B------:R-:W-:-:S02]  /*18b30*/  FSEL R30, R30, -INF , P4 ;  /* 0xff8000001e1e7808 */ /* 0x000fc40002000000 */
[----:B------:R-:W-:Y:S02]  /*18b40*/  FSEL R32, R32, -INF , !P2 ;  /* 0xff80000020207808 */ /* 0x000fe40005000000 */
[----:B------:R-:W-:Y:S02]  /*18b50*/  ISETP.GE.AND P0, PT, R0, UR36, PT ;  /* 0x0000002400007c0c */ /* 0x000fe4000bf06270 */
[----:B------:R-:W-:Y:S01]  /*18b60*/  ISETP.GE.U32.AND P4, PT, R3, R0, PT ;  /* 0x000000000300720c */ /* 0x000fe20003f86070 */
[----:B------:R-:W-:Y:S01]  /*18b70*/  VIADD R0, R2, 0x4d ;  /* 0x0000004d02007836 */ /* 0x000fe20000000000 */
[----:B------:R-:W-:Y:S02]  /*18b80*/  FSEL R33, R33, -INF , !P1 ;  /* 0xff80000021217808 */ /* 0x000fe40004800000 */
[----:B------:R-:W-:Y:S02]  /*18b90*/  ISETP.GE.AND P2, PT, R4, UR36, PT ;  /* 0x0000002404007c0c */ /* 0x000fe4000bf46270 */
[----:B------:R-:W-:-:S02]  /*18ba0*/  FSEL R32, R32, -INF , P6 ;  /* 0xff80000020207808 */ /* 0x000fc40003000000 */
[----:B------:R-:W-:Y:S01]  /*18bb0*/  ISETP.GE.U32.AND P6, PT, R3, R4, PT ;  /* 0x000000040300720c */ /* 0x000fe20003fc6070 */
[----:B------:R-:W-:Y:S01]  /*18bc0*/  VIADD R4, R2, 0x4e ;  /* 0x0000004e02047836 */ /* 0x000fe20000000000 */
[----:B------:R-:W-:Y:S02]  /*18bd0*/  FSEL R33, R33, -INF , P5 ;  /* 0xff80000021217808 */ /* 0x000fe40002800000 */
[----:B------:R-:W-:Y:S02]  /*18be0*/  FSEL R34, R34, -INF , !P0 ;  /* 0xff80000022227808 */ /* 0x000fe40004000000 */
[----:B------:R-:W-:Y:S02]  /*18bf0*/  ISETP.GE.AND P1, PT, R0, UR36, PT ;  /* 0x0000002400007c0c */ /* 0x000fe4000bf26270 */
[----:B------:R-:W-:Y:S01]  /*18c00*/  ISETP.GE.U32.AND P5, PT, R3, R0, PT ;  /* 0x000000000300720c */ /* 0x000fe20003fa6070 */
[----:B------:R-:W-:Y:S01]  /*18c10*/  VIADD R0, R2, 0x50 ;  /* 0x0000005002007836 */ /* 0x000fe20000000000 */
[----:B------:R-:W-:-:S02]  /*18c20*/  FSEL R36, R36, -INF , !P2 ;  /* 0xff80000024247808 */ /* 0x000fc40005000000 */
[----:B------:R-:W-:Y:S02]  /*18c30*/  FSEL R34, R34, -INF , P4 ;  /* 0xff80000022227808 */ /* 0x000fe40002000000 */
[----:B------:R-:W-:Y:S02]  /*18c40*/  ISETP.GE.AND P0, PT, R4, UR36, PT ;  /* 0x0000002404007c0c */ /* 0x000fe4000bf06270 */
[C---:B------:R-:W-:Y:S01]  /*18c50*/  ISETP.GE.U32.AND P4, PT, R3.reuse, R4, PT ;  /* 0x000000040300720c */ /* 0x040fe20003f86070 */
[----:B------:R-:W-:Y:S01]  /*18c60*/  VIADD R4, R2, 0x51 ;  /* 0x0000005102047836 */ /* 0x000fe20000000000 */
[----:B------:R-:W-:Y:S02]  /*18c70*/  FSEL R36, R36, -INF , P6 ;  /* 0xff80000024247808 */ /* 0x000fe40003000000 */
[----:B------:R-:W-:Y:S02]  /*18c80*/  ISETP.GE.AND P2, PT, R0, UR36, PT ;  /* 0x0000002400007c0c */ /* 0x000fe4000bf46270 */
[----:B------:R-:W-:Y:S01]  /*18c90*/  ISETP.GE.U32.AND P6, PT, R3, R0, PT ;  /* 0x000000000300720c */ /* 0x000fe20003fc6070 */
[----:B------:R-:W-:Y:S01]  /*18ca0*/  VIADD R0, R2, 0x52 ;  /* 0x0000005202007836 */ /* 0x000fe20000000000 */
[----:B------:R-:W-:-:S02]  /*18cb0*/  FSEL R37, R37, -INF , !P1 ;  /* 0xff80000025257808 */ /* 0x000fc40004800000 */
[----:B------:R-:W-:Y:S02]  /*18cc0*/  ISETP.GE.AND P1, PT, R4, UR36, PT ;  /* 0x0000002404007c0c */ /* 0x000fe4000bf26270 */
[----:B------:R-:W-:Y:S02]  /*18cd0*/  FSEL R38, R38, -INF , !P0 ;  /* 0xff80000026267808 */ /* 0x000fe40004000000 */
[----:B------:R-:W-:Y:S02]  /*18ce0*/  ISETP.GE.AND P0, PT, R0, UR36, PT ;  /* 0x0000002400007c0c */ /* 0x000fe4000bf06270 */
[----:B------:R-:W-:Y:S02]  /*18cf0*/  FSEL R165, R41, -INF , !P1 ;  /* 0xff80000029a57808 */ /* 0x000fe40004800000 */
[----:B------:R-:W-:Y:S02]  /*18d00*/  ISETP.GE.AND P1, PT, R13, UR36, PT ;  /* 0x000000240d007c0c */ /* 0x000fe4000bf26270 */
        /* <DEDUP_REMOVED lines=11> */
[----:B------:R-:W-:Y:S02]  /*18dc0*/  FSEL R153, R53, -INF , !P1 ;  /* 0xff80000035997808 */ /* 0x000fe40004800000 */
[----:B------:R-:W-:-:S02]  /*18dd0*/  ISETP.GE.AND P2, PT, R169, UR36, PT ;  /* 0x00000024a9007c0c */ /* 0x000fc4000bf46270 */
[----:B------:R-:W-:Y:S02]  /*18de0*/  ISETP.GE.AND P1, PT, R180, UR36, PT ;  /* 0x00000024b4007c0c */ /* 0x000fe4000bf26270 */
[----:B------:R-:W-:Y:S02]  /*18df0*/  FSEL R151, R54, -INF , !P0 ;  /* 0xff80000036977808 */ /* 0x000fe40004000000 */
[----:B------:R-:W-:Y:S02]  /*18e00*/  ISETP.GE.AND P0, PT, R178, UR36, PT ;  /* 0x00000024b2007c0c */ /* 0x000fe4000bf06270 */
[----:B------:R-:W-:Y:S02]  /*18e10*/  FSEL R44, R44, -INF , !P2 ;  /* 0xff8000002c2c7808 */ /* 0x000fe40005000000 */
[----:B------:R-:W-:Y:S02]  /*18e20*/  FSEL R53, R121, -INF , !P1 ;  /* 0xff80000079357808 */ /* 0x000fe40004800000 */
[----:B------:R-:W-:-:S02]  /*18e30*/  ISETP.GE.AND P2, PT, R9, UR36, PT ;  /* 0x0000002409007c0c */ /* 0x000fc4000bf46270 */
[----:B------:R-:W-:Y:S02]  /*18e40*/  ISETP.GE.AND P1, PT, R172, UR36, PT ;  /* 0x00000024ac007c0c */ /* 0x000fe4000bf26270 */
[----:B------:R-:W-:Y:S01]  /*18e50*/  FSEL R121, R122, -INF , !P0 ;  /* 0xff8000007a797808 */ /* 0x000fe20004000000 */
[----:B------:R-:W-:Y:S01]  /*18e60*/  VIADD R122, R2, 0x17 ;  /* 0x00000017027a7836 */ /* 0x000fe20000000000 */
        /* <DEDUP_REMOVED lines=13> */
[----:B------:R-:W-:Y:S01]  /*18f40*/  FSEL R52, R120, -INF , !P2 ;  /* 0xff80000078347808 */ /* 0x000fe20005000000 */
[----:B------:R-:W-:Y:S01]  /*18f50*/  VIADD R120, R2, 0x13 ;  /* 0x0000001302787836 */ /* 0x000fe20000000000 */
        /* <DEDUP_REMOVED lines=12> */
[----:B------:R-:W-:Y:S02]  /*19020*/  FSEL R37, R37, -INF , P5 ;  /* 0xff80000025257808 */ /* 0x000fe40002800000 */
[----:B------:R-:W-:Y:S01]  /*19030*/  ISETP.GE.U32.AND P5, PT, R3, R4, PT ;  /* 0x000000040300720c */ /* 0x000fe20003fa6070 */
[----:B------:R-:W-:Y:S01]  /*19040*/  VIADD R4, R2, 0x7d ;  /* 0x0000007d02047836 */ /* 0x000fe20000000000 */
[----:B------:R-:W-:-:S02]  /*19050*/  FSEL R128, R128, -INF , !P2 ;  /* 0xff80000080807808 */ /* 0x000fc40005000000 */
[----:B------:R-:W-:Y:S02]  /*19060*/  FSEL R141, R141, -INF , !P1 ;  /* 0xff8000008d8d7808 */ /* 0x000fe40004800000 */
[----:B------:R-:W-:Y:S02]  /*19070*/  FSEL R38, R38, -INF , P4 ;  /* 0xff80000026267808 */ /* 0x000fe40002000000 */
[----:B------:R-:W-:Y:S02]  /*19080*/  ISETP.GE.AND P2, PT, R162, UR36, PT ;  /* 0x00000024a2007c0c */ /* 0x000fe4000bf46270 */
[----:B------:R-:W-:Y:S02]  /*19090*/  ISETP.GE.AND P1, PT, R10, UR36, PT ;  /* 0x000000240a007c0c */ /* 0x000fe4000bf26270 */
[----:B------:R-:W-:Y:S01]  /*190a0*/  ISETP.GE.U32.AND P4, PT, R3, R0, PT ;  /* 0x000000000300720c */ /* 0x000fe20003f86070 */
[----:B------:R-:W-:Y:S01]  /*190b0*/  VIADD R0, R2, 0x7e ;  /* 0x0000007e02007836 */ /* 0x000fe20000000000 */
[----:B------:R-:W-:-:S02]  /*190c0*/  FSEL R142, R142, -INF , !P0 ;  /* 0xff8000008e8e7808 */ /* 0x000fc40004000000 */
[----:B------:R-:W-:Y:S02]  /*190d0*/  ISETP.GE.AND P0, PT, R8, UR36, PT ;  /* 0x0000002408007c0c */ /* 0x000fe4000bf06270 */
[----:B------:R-:W-:Y:S02]  /*190e0*/  FSEL R117, R132, -INF , !P2 ;  /* 0xff80000084757808 */ /* 0x000fe40005000000 */
[----:B------:R-:W-:Y:S02]  /*190f0*/  FSEL R145, R145, -INF , !P1 ;  /* 0xff80000091917808 */ /* 0x000fe40004800000 */
[----:B------:R-:W-:Y:S02]  /*19100*/  ISETP.GE.AND P2, PT, R154, UR36, PT ;  /* 0x000000249a007c0c */ /* 0x000fe4000bf46270 */
[----:B------:R-:W-:Y:S02]  /*19110*/  ISETP.GE.AND P1, PT, R4, UR36, PT ;  /* 0x0000002404007c0c */ /* 0x000fe4000bf26270 */
[----:B------:R-:W-:-:S02]  /*19120*/  FSEL R146, R146, -INF , !P0 ;  /* 0xff80000092927808 */ /* 0x000fc40004000000 */
[----:B------:R-:W-:Y:S02]  /*19130*/  ISETP.GE.AND P0, PT, R0, UR36, PT ;  /* 0x0000002400007c0c */ /* 0x000fe4000bf06270 */
[----:B------:R-:W-:Y:S02]  /*19140*/  FSEL R136, R136, -INF , !P2 ;  /* 0xff80000088887808 */ /* 0x000fe40005000000 */
[----:B------:R-:W-:Y:S02]  /*19150*/  FSEL R149, R149, -INF , !P1 ;  /* 0xff80000095957808 */ /* 0x000fe40004800000 */
[----:B------:R-:W-:Y:S02]  /*19160*/  ISETP.GE.AND P2, PT, R20, UR36, PT ;  /* 0x0000002414007c0c */ /* 0x000fe4000bf46270 */
[----:B------:R-:W-:Y:S02]  /*19170*/  ISETP.GE.U32.AND P1, PT, R3, R13, PT ;  /* 0x0000000d0300720c */ /* 0x000fe40003f26070 */
        /* <DEDUP_REMOVED lines=10> */
[----:B------:R-:W-:Y:S02]  /*19220*/  ISETP.GE.AND P0, PT, R173, UR36, PT ;  /* 0x00000024ad007c0c */ /* 0x000fe4000bf06270 */
[----:B------:R-:W-:Y:S02]  /*19230*/  FSEL R54, R148, -INF , !P2 ;  /* 0xff80000094367808 */ /* 0x000fe40005000000 */
[----:B------:R-:W-:-:S02]  /*19240*/  ISETP.GE.U32.AND P2, PT, R3, R169, PT ;  /* 0x000000a90300720c */ /* 0x000fc40003f46070 */
[----:B------:R-:W-:Y:S01]  /*19250*/  FSEL R169, R95, -INF , !P3 ;  /* 0xff8000005fa97808 */ /* 0x000fe20005800000 */
[----:B------:R-:W-:Y:S01]  /*19260*/  VIADD R95, R2, 0x1b ;  /* 0x0000001b025f7836 */ /* 0x000fe20000000000 */
[----:B------:R-:W-:Y:S02]  /*19270*/  FSEL R99, R99, -INF , !P0 ;  /* 0xff80000063637808 */ /* 0x000fe40004000000 */
[----:B------:R-:W-:Y:S02]  /*19280*/  ISETP.GE.AND P0, PT, R120, UR36, PT ;  /* 0x0000002478007c0c */ /* 0x000fe4000bf06270 */
[----:B------:R-:W-:Y:S02]  /*19290*/  ISETP.GE.AND P3, PT, R124, UR36, PT ;  /* 0x000000247c007c0c */ /* 0x000fe4000bf66270 */
[----:B------:R-:W-:Y:S02]  /*192a0*/  FSEL R107, R107, -INF , !P0 ;  /* 0xff8000006b6b7808 */ /* 0x000fe40004000000 */
[----:B------:R-:W-:-:S02]  /*192b0*/  ISETP.GE.AND P0, PT, R95, UR36, PT ;  /* 0x000000245f007c0c */ /* 0x000fc4000bf06270 */
[----:B------:R-:W-:Y:S01]  /*192c0*/  FSEL R49, R165, -INF , P5 ;  /* 0xff800000a5317808 */ /* 0x000fe20002800000 */
[C---:B------:R-:W-:Y:S01]  /*192d0*/  VIADD R165, R2.reuse, 0x4f ;  /* 0x0000004f02a57836 */ /* 0x040fe20000000000 */
[----:B------:R-:W-:Y:S02]  /*192e0*/  FSEL R115, R115, -INF , !P0 ;  /* 0xff80000073737808 */ /* 0x000fe40004000000 */
[----:B------:R-:W-:Y:S01]  /*192f0*/  ISETP.GE.U32.AND P0, PT, R3, R11, PT ;  /* 0x0000000b0300720c */ /* 0x000fe20003f06070 */
[C---:B------:R-:W-:Y:S01]  /*19300*/  VIADD R11, R2.reuse, 0x23 ;  /* 0x00000023020b7836 */ /* 0x040fe20000000000 */
[----:B------:R-:W-:Y:S02]  /*19310*/  FSEL R103, R103, -INF , !P3 ;  /* 0xff80000067677808 */ /* 0x000fe40005800000 */
[----:B------:R-:W-:Y:S01]  /*19320*/  ISETP.GE.U32.AND P5, PT, R3, R7, PT ;  /* 0x000000070300720c */ /* 0x000fe20003fa6070 */
[----:B------:R-:W-:Y:S01]  /*19330*/  VIADD R7, R2, 0x2b ;  /* 0x0000002b02077836 */ /* 0x000fe20000000000 */
[----:B------:R-:W-:-:S02]  /*19340*/  ISETP.GE.AND P3, PT, R122, UR36, PT ;  /* 0x000000247a007c0c */ /* 0x000fc4000bf66270 */
[----:B------:R-:W-:Y:S02]  /*19350*/  FSEL R41, R41, -INF , P5 ;  /* 0xff80000029297808 */ /* 0x000fe40002800000 */
[----:B------:R-:W-:Y:S02]  /*19360*/  FSEL R111, R111, -INF , !P3 ;  /* 0xff8000006f6f7808 */ /* 0x000fe40005800000 */
[----:B------:R-:W-:Y:S02]  /*19370*/  ISETP.GE.AND P5, PT, R11, UR36, PT ;  /* 0x000000240b007c0c */ /* 0x000fe4000bfa6270 */
        /* <DEDUP_REMOVED lines=8> */
[C---:B------:R-:W-:Y:S01]  /*19400*/  ISETP.GE.U32.AND P3, PT, R3.reuse, R9, PT ;  /* 0x000000090300720c */ /* 0x040fe20003f66070 */
[C---:B------:R-:W-:Y:S01]  /*19410*/  VIADD R9, R2.reuse, 0x27 ;  /* 0x0000002702097836 */ /* 0x040fe20000000000 */
[----:B------:R-:W-:Y:S01]  /*19420*/  ISETP.GE.U32.AND P2, PT, R3, R188, PT ;  /* 0x000000bc0300720c */ /* 0x000fe20003f46070 */
[----:B------:R-:W-:Y:S01]  /*19430*/  VIADD R188, R2, 0x2f ;  /* 0x0000002f02bc7836 */ /* 0x000fe20000000000 */
[----:B------:R-:W-:-:S02]  /*19440*/  FSEL R42, R42, -INF , P0 ;  /* 0xff8000002a2a7808 */ /* 0x000fc40000000000 */
[----:B------:R-:W-:Y:S01]  /*19450*/  ISETP.GE.U32.AND P0, PT, R3, R184, PT ;  /* 0x000000b80300720c */ /* 0x000fe20003f06070 */
[----:B------:R-:W-:Y:S01]  /*19460*/  VIADD R184, R2, 0x3b ;  /* 0x0000003b02b87836 */ /* 0x000fe20000000000 */
[----:B------:R-:W-:Y:S02]  /*19470*/  FSEL R67, R67, -INF , !P5 ;  /* 0xff80000043437808 */ /* 0x000fe40006800000 */
[----:B------:R-:W-:Y:S02]  /*19480*/  ISETP.GE.AND P5, PT, R186, UR36, PT ;  /* 0x00000024ba007c0c */ /* 0x000fe4000bfa6270 */
[----:B------:R-:W-:Y:S02]  /*19490*/  FSEL R132, R155, -INF , P2 ;  /* 0xff8000009b847808 */ /* 0x000fe40001000000 */
[----:B------:R-:W-:Y:S02]  /*194a0*/  FSEL R48, R167, -INF , P6 ;  /* 0xff800000a7307808 */ /* 0x000fe40003000000 */
[----:B------:R-:W-:Y:S01]  /*194b0*/  ISETP.GE.U32.AND P2, PT, R3, R176, PT ;  /* 0x000000b00300720c */ /* 0x000fe20003f46070 */
[----:B------:R-:W-:Y:S01]  /*194c0*/  VIADD R176, R2, 0x57 ;  /* 0x0000005702b07836 */ /* 0x000fe20000000000 */
[----:B------:R-:W-:-:S02]  /*194d0*/  ISETP.GE.AND P6, PT, R9, UR36, PT ;  /* 0x0000002409007c0c */ /* 0x000fc4000bfc6270 */
[----:B------:R-:W-:Y:S02]  /*194e0*/  FSEL R75, R75, -INF , !P5 ;  /* 0xff8000004b4b7808 */ /* 0x000fe40006800000 */
[----:B------:R-:W-:Y:S02]  /*194f0*/  FSEL R40, R40, -INF , P3 ;  /* 0xff80000028287808 */ /* 0x000fe40001800000 */
[----:B------:R-:W-:Y:S02]  /*19500*/  ISETP.GE.AND P5, PT, R184, UR36, PT ;  /* 0x00000024b8007c0c */ /* 0x000fe4000bfa6270 */
[----:B------:R-:W-:Y:S02]  /*19510*/  FSEL R50, R50, -INF , P2 ;  /* 0xff80000032327808 */ /* 0x000fe40001000000 */
[----:B------:R-:W-:Y:S01]  /*19520*/  ISETP.GE.U32.AND P3, PT, R3, R182, PT ;  /* 0x000000b60300720c */ /* 0x000fe20003f66070 */
[----:B------:R-:W-:Y:S01]  /*19530*/  VIADD R182, R2, 0x37 ;  /* 0x0000003702b67836 */ /* 0x000fe20000000000 */
[----:B------:R-:W-:-:S02]  /*19540*/  FSEL R63, R63, -INF , !P6 ;  /* 0xff8000003f3f7808 */ /* 0x000fc40007000000 */
[----:B------:R-:W-:Y:S02]  /*19550*/  ISETP.GE.AND P2, PT, R185, UR36, PT ;  /* 0x00000024b9007c0c */ /* 0x000fe4000bf46270 */
[----:B------:R-:W-:Y:S02]  /*19560*/  ISETP.GE.AND P6, PT, R188, UR36, PT ;  /* 0x00000024bc007c0c */ /* 0x000fe4000bfc6270 */
[----:B------:R-:W-:Y:S02]  /*19570*/  FSEL R46, R163, -INF , P4 ;  /* 0xff800000a32e7808 */ /* 0x000fe40002000000 */
[----:B------:R-:W-:Y:S02]  /*19580*/  FSEL R83, R83, -INF , !P5 ;  /* 0xff80000053537808 */ /* 0x000fe40006800000 */
[C---:B------:R-:W-:Y:S01]  /*19590*/  ISETP.GE.U32.AND P4, PT, R3.reuse, R5, PT ;  /* 0x000000050300720c */ /* 0x040fe20003f86070 */
[C---:B------:R-:W-:Y:S01]  /*195a0*/  VIADD R5, R2.reuse, 0x3f ;  /* 0x0000003f02057836 */ /* 0x040fe20000000000 */
[----:B------:R-:W-:Y:S01]  /*195b0*/  ISETP.GE.U32.AND P5, PT, R3, R180, PT ;  /* 0x000000b40300720c */ /* 0x000fe20003fa6070 */
[----:B------:R-:W-:Y:S01]  /*195c0*/  VIADD R180, R2, 0x53 ;  /* 0x0000005302b47836 */ /* 0x000fe20000000000 */
[----:B------:R-:W-:-:S02]  /*195d0*/  FSEL R27, R27, -INF , !P2 ;  /* 0xff8000001b1b7808 */ /* 0x000fc40005000000 */
        /* <DEDUP_REMOVED lines=8> */
[----:B------:R-:W-:Y:S02]  /*19660*/  ISETP.GE.AND P2, PT, R180, UR36, PT ;  /* 0x00000024b4007c0c */ /* 0x000fe4000bf46270 */
[----:B------:R-:W-:Y:S02]  /*19670*/  ISETP.GE.AND P6, PT, R5, UR36, PT ;  /* 0x0000002405007c0c */ /* 0x000fe4000bfc6270 */
[----:B------:R-:W-:Y:S02]  /*19680*/  FSEL R163, R43, -INF , !P2 ;  /* 0xff8000002ba37808 */ /* 0x000fe40005000000 */
[----:B------:R-:W-:Y:S02]  /*19690*/  FSEL R87, R87, -INF , !P6 ;  /* 0xff80000057577808 */ /* 0x000fe40007000000 */
[----:B------:R-:W-:-:S02]  /*196a0*/  FSEL R133, R153, -INF , P1 ;  /* 0xff80000099857808 */ /* 0x000fc40000800000 */
[----:B------:R-:W-:Y:S02]  /*196b0*/  FSEL R148, R151, -INF , P0 ;  /* 0xff80000097947808 */ /* 0x000fe40000000000 */
[----:B------:R-:W-:Y:S02]  /*196c0*/  ISETP.GE.AND P2, PT, R178, UR36, PT ;  /* 0x00000024b2007c0c */ /* 0x000fe4000bf46270 */
[C---:B------:R-:W-:Y:S02]  /*196d0*/  ISETP.GE.U32.AND P1, PT, R3.reuse, R172, PT ;  /* 0x000000ac0300720c */ /* 0x040fe40003f26070 */
[----:B------:R-:W-:Y:S02]  /*196e0*/  ISETP.GE.U32.AND P0, PT, R3, R170, PT ;  /* 0x000000aa0300720c */ /* 0x000fe40003f06070 */
[----:B------:R-:W-:Y:S02]  /*196f0*/  ISETP.GE.AND P6, PT, R183, UR36, PT ;  /* 0x00000024b7007c0c */ /* 0x000fe4000bfc6270 */
[----:B------:R-:W-:-:S02]  /*19700*/  FSEL R52, R52, -INF , P3 ;  /* 0xff80000034347808 */ /* 0x000fc40001800000 */
[----:B------:R-:W-:Y:S02]  /*19710*/  ISETP.GE.U32.AND P3, PT, R3, R168, PT ;  /* 0x000000a80300720c */ /* 0x000fe40003f66070 */
[----:B------:R-:W-:Y:S02]  /*19720*/  FSEL R144, R121, -INF , P4 ;  /* 0xff80000079907808 */ /* 0x000fe40002000000 */
[----:B------:R-:W-:Y:S02]  /*19730*/  FSEL R53, R53, -INF , P5 ;  /* 0xff80000035357808 */ /* 0x000fe40002800000 */
[----:B------:R-:W-:Y:S02]  /*19740*/  FSEL R121, R51, -INF , !P2 ;  /* 0xff80000033797808 */ /* 0x000fe40005000000 */
[----:B------:R-:W-:Y:S02]  /*19750*/  ISETP.GE.U32.AND P5, PT, R3, R166, PT ;  /* 0x000000a60300720c */ /* 0x000fe40003fa6070 */
[----:B------:R-:W-:-:S02]  /*19760*/  FSEL R31, R31, -INF , !P6 ;  /* 0xff8000001f1f7808 */ /* 0x000fc40007000000 */
[----:B------:R-:W-:Y:S02]  /*19770*/  FSEL R51, R125, -INF , P1 ;  /* 0xff8000007d337808 */ /* 0x000fe40000800000 */
[----:B------:R-:W-:Y:S02]  /*19780*/  FSEL R172, R126, -INF , P0 ;  /* 0xff8000007eac7808 */ /* 0x000fe40000000000 */
[----:B------:R-:W-:Y:S02]  /*19790*/  ISETP.GE.U32.AND P4, PT, R3, R164, PT ;  /* 0x000000a40300720c */ /* 0x000fe40003f86070 */
[----:B------:R-:W-:Y:S02]  /*197a0*/  ISETP.GE.AND P6, PT, R165, UR36, PT ;  /* 0x00000024a5007c0c */ /* 0x000fe4000bfc6270 */
[C---:B------:R-:W-:Y:S02]  /*197b0*/  ISETP.GE.U32.AND P2, PT, R3.reuse, R162, PT ;  /* 0x000000a20300720c */ /* 0x040fe40003f46070 */
[----:B------:R-:W-:-:S02]  /*197c0*/  ISETP.GE.U32.AND P1, PT, R3, R158, PT ;  /* 0x0000009e0300720c */ /* 0x000fc40003f26070 */
[C---:B------:R-:W-:Y:S02]  /*197d0*/  ISETP.GE.U32.AND P0, PT, R3.reuse, R156, PT ;  /* 0x0000009c0300720c */ /* 0x040fe40003f06070 */
[----:B------:R-:W-:Y:S02]  /*197e0*/  FSEL R158, R128, -INF , P3 ;  /* 0xff800000809e7808 */ /* 0x000fe40001800000 */
[----:B------:R-:W-:Y:S02]  /*197f0*/  ISETP.GE.U32.AND P3, PT, R3, R154, PT ;  /* 0x0000009a0300720c */ /* 0x000fe40003f66070 */
[----:B------:R-:W-:Y:S02]  /*19800*/  FSEL R159, R129, -INF , P5 ;  /* 0xff800000819f7808 */ /* 0x000fe40002800000 */
[----:B------:R-:W-:Y:S02]  /*19810*/  FSEL R39, R39, -INF , !P6 ;  /* 0xff80000027277808 */ /* 0x000fe40007000000 */
[----:B------:R-:W-:-:S02]  /*19820*/  ISETP.GE.U32.AND P5, PT, R3, R152, PT ;  /* 0x000000980300720c */ /* 0x000fc40003fa6070 */
[----:B------:R-:W-:Y:S02]  /*19830*/  FSEL R170, R130, -INF , P4 ;  /* 0xff80000082aa7808 */ /* 0x000fe40002000000 */
[----:B------:R-:W-:Y:S02]  /*19840*/  FSEL R156, R117, -INF , P2 ;  /* 0xff800000759c7808 */ /* 0x000fe40001000000 */
[----:B------:R-:W-:Y:S02]  /*19850*/  FSEL R168, R134, -INF , P0 ;  /* 0xff80000086a87808 */ /* 0x000fe40000000000 */
[----:B------:R-:W-:Y:S02]  /*19860*/  ISETP.GE.AND P6, PT, R176, UR36, PT ;  /* 0x00000024b0007c0c */ /* 0x000fe4000bfc6270 */
[C---:B------:R-:W-:Y:S02]  /*19870*/  ISETP.GE.U32.AND P4, PT, R3.reuse, R118, PT ;  /* 0x000000760300720c */ /* 0x040fe40003f86070 */
[----:B------:R-:W-:-:S02]  /*19880*/  ISETP.GE.U32.AND P2, PT, R3, R20, PT ;  /* 0x000000140300720c */ /* 0x000fc40003f46070 */
[----:B------:R-:W-:Y:S02]  /*19890*/  FSEL R157, R157, -INF , P1 ;  /* 0xff8000009d9d7808 */ /* 0x000fe40000800000 */
[C---:B------:R-:W-:Y:S02]  /*198a0*/  ISETP.GE.U32.AND P0, PT, R3.reuse, R14, PT ;  /* 0x0000000e0300720c */ /* 0x040fe40003f06070 */
[C---:B------:R-:W-:Y:S02]  /*198b0*/  ISETP.GE.U32.AND P1, PT, R3.reuse, R18, PT ;  /* 0x000000120300720c */ /* 0x040fe40003f26070 */
[----:B------:R-:W-:Y:S02]  /*198c0*/  FSEL R154, R136, -INF , P3 ;  /* 0xff800000889a7808 */ /* 0x000fe40001800000 */
[----:B------:R-:W-:Y:S02]  /*198d0*/  ISETP.GE.U32.AND P3, PT, R3, R12, PT ;  /* 0x0000000c0300720c */ /* 0x000fe40003f66070 */
[----:B------:R-:W-:-:S02]  /*198e0*/  FSEL R155, R137, -INF , P5 ;  /* 0xff800000899b7808 */ /* 0x000fc40002800000 */
[----:B------:R-:W-:Y:S02]  /*198f0*/  FSEL R43, R47, -INF , !P6 ;  /* 0xff8000002f2b7808 */ /* 0x000fe40007000000 */
[----:B------:R-:W-:Y:S02]  /*19900*/  ISETP.GE.U32.AND P5, PT, R3, R10, PT ;  /* 0x0000000a0300720c */ /* 0x000fe40003fa6070 */
[----:B------:R-:W-:Y:S02]  /*19910*/  FSEL R166, R138, -INF , P4 ;  /* 0xff8000008aa67808 */ /* 0x000fe40002000000 */
[----:B------:R-:W-:Y:S02]  /*19920*/  FSEL R152, R21, -INF , P2 ;  /* 0xff80000015987808 */ /* 0x000fe40001000000 */
[----:B------:R-:W-:Y:S02]  /*19930*/  FSEL R164, R142, -INF , P0 ;  /* 0xff8000008ea47808 */ /* 0x000fe40000000000 */
[----:B------:R-:W-:-:S02]  /*19940*/  ISETP.GE.AND P6, PT, R179, UR36, PT ;  /* 0x00000024b3007c0c */ /* 0x000fc4000bfc6270 */
[C---:B------:R-:W-:Y:S02]  /*19950*/  ISETP.GE.U32.AND P4, PT, R3.reuse, R8, PT ;  /* 0x000000080300720c */ /* 0x040fe40003f86070 */
[----:B------:R-:W-:Y:S02]  /*19960*/  ISETP.GE.U32.AND P2, PT, R3, R6, PT ;  /* 0x000000060300720c */ /* 0x000fe40003f46070 */
[----:B------:R-:W-:Y:S02]  /*19970*/  FSEL R153, R141, -INF , P1 ;  /* 0xff8000008d997808 */ /* 0x000fe40000800000 */
[C---:B------:R-:W-:Y:S01]  /*19980*/  ISETP.GE.U32.AND P0, PT, R3.reuse, R0, PT ;  /* 0x000000000300720c */ /* 0x040fe20003f06070 */
[C---:B------:R-:W-:Y:S01]  /*19990*/  VIADD R0, R2.reuse, 0x67 ;  /* 0x0000006702007836 */ /* 0x040fe20000000000 */
[----:B------:R-:W-:Y:S01]  /*199a0*/  ISETP.GE.U32.AND P1, PT, R3, R4, PT ;  /* 0x000000040300720c */ /* 0x000fe20003f26070 */
[----:B------:R-:W-:Y:S01]  /*199b0*/  VIADD R4, R2, 0x63 ;  /* 0x0000006302047836 */ /* 0x000fe20000000000 */
[----:B------:R-:W-:-:S02]  /*199c0*/  FSEL R150, R15, -INF , P3 ;  /* 0xff8000000f967808 */ /* 0x000fc40001800000 */
[----:B------:R-:W-:Y:S02]  /*199d0*/  ISETP.GE.U32.AND P3, PT, R3, R177, PT ;  /* 0x000000b10300720c */ /* 0x000fe40003f66070 */
[----:B------:R-:W-:Y:S02]  /*199e0*/  FSEL R151, R145, -INF , P5 ;  /* 0xff80000091977808 */ /* 0x000fe40002800000 */
[----:B------:R-:W-:Y:S02]  /*199f0*/  FSEL R167, R55, -INF , !P6 ;  /* 0xff80000037a77808 */ /* 0x000fe40007000000 */
[----:B------:R-:W-:Y:S02]  /*19a00*/  ISETP.GE.U32.AND P5, PT, R3, R175, PT ;  /* 0x000000af0300720c */ /* 0x000fe40003fa6070 */
[----:B------:R-:W-:Y:S02]  /*19a10*/  FSEL R162, R146, -INF , P4 ;  /* 0xff80000092a27808 */ /* 0x000fe40002000000 */
[----:B------:R-:W-:-:S02]  /*19a20*/  FSEL R54, R54, -INF , P2 ;  /* 0xff80000036367808 */ /* 0x000fc40001000000 */
[----:B------:R-:W-:Y:S02]  /*19a30*/  FSEL R18, R13, -INF , P0 ;  /* 0xff8000000d127808 */ /* 0x000fe40000000000 */
[C---:B------:R-:W-:Y:S02]  /*19a40*/  ISETP.GE.U32.AND P4, PT, R3.reuse, R173, PT ;  /* 0x000000ad0300720c */ /* 0x040fe40003f86070 */
[----:B------:R-:W-:Y:S02]  /*19a50*/  ISETP.GE.U32.AND P2, PT, R3, R2, PT ;  /* 0x000000020300720c */ /* 0x000fe40003f46070 */
[----:B------:R-:W-:Y:S02]  /*19a60*/  FSEL R55, R149, -INF , P1 ;  /* 0xff80000095377808 */ /* 0x000fe40000800000 */
[C---:B------:R-:W-:Y:S02]  /*19a70*/  ISETP.GE.U32.AND P0, PT, R3.reuse, R124, PT ;  /* 0x0000007c0300720c */ /* 0x040fe40003f06070 */
[----:B------:R-:W-:-:S02]  /*19a80*/  ISETP.GT.U32.AND P1, PT, R3, R2, PT ;  /* 0x000000020300720c */ /* 0x000fc40003f24070 */
[----:B------:R-:W-:Y:S02]  /*19a90*/  FSEL R91, R91, -INF , P3 ;  /* 0xff8000005b5b7808 */ /* 0x000fe40001800000 */
[----:B------:R-:W-:Y:S02]  /*19aa0*/  ISETP.GE.U32.AND P3, PT, R3, R95, PT ;  /* 0x0000005f0300720c */ /* 0x000fe40003f66070 */
[----:B------:R-:W-:Y:S02]  /*19ab0*/  FSEL R95, R169, -INF , P5 ;  /* 0xff800000a95f7808 */ /* 0x000fe40002800000 */
[----:B------:R-:W-:Y:S02]  /*19ac0*/  FSEL R88, R88, -INF , P2 ;  /* 0xff80000058587808 */ /* 0x000fe40001000000 */
[----:B------:R-:W-:Y:S02]  /*19ad0*/  ISETP.GE.U32.AND P5, PT, R3, R171, PT ;  /* 0x000000ab0300720c */ /* 0x000fe40003fa6070 */
[----:B------:R-:W-:-:S02]  /*19ae0*/  FSEL R99, R99, -INF , P4 ;  /* 0xff80000063637808 */ /* 0x000fc40002000000 */
[----:B------:R-:W-:Y:S02]  /*19af0*/  FSEL R103, R103, -INF , P0 ;  /* 0xff80000067677808 */ /* 0x000fe40000000000 */
[----:B------:R-:W-:Y:S02]  /*19b00*/  ISETP.GE.U32.AND P2, PT, R3, R120, PT ;  /* 0x000000780300720c */ /* 0x000fe40003f46070 */
[----:B------:R-:W-:Y:S02]  /*19b10*/  FSEL R89, R89, -INF , P1 ;  /* 0xff80000059597808 */ /* 0x000fe40000800000 */
[C---:B------:R-:W-:Y:S02]  /*19b20*/  ISETP.GE.U32.AND P4, PT, R3.reuse, R11, PT ;  /* 0x0000000b0300720c */ /* 0x040fe40003f86070 */
[C---:B------:R-:W-:Y:S02]  /*19b30*/  ISETP.GE.U32.AND P0, PT, R3.reuse, R9, PT ;  /* 0x000000090300720c */ /* 0x040fe40003f06070 */
[----:B------:R-:W-:-:S02]  /*19b40*/  ISETP.GE.U32.AND P1, PT, R3, R122, PT ;  /* 0x0000007a0300720c */ /* 0x000fc40003f26070 */
[----:B------:R-:W-:Y:S02]  /*19b50*/  FSEL R115, R115, -INF , P3 ;  /* 0xff80000073737808 */ /* 0x000fe40001800000 */
[----:B------:R-:W-:Y:S02]  /*19b60*/  FSEL R117, R119, -INF , P5 ;  /* 0xff80000077757808 */ /* 0x000fe40002800000 */
[----:B------:R-:W-:Y:S02]  /*19b70*/  FSEL R107, R107, -INF , P2 ;  /* 0xff8000006b6b7808 */ /* 0x000fe40001000000 */
[C---:B------:R-:W-:Y:S02]  /*19b80*/  ISETP.GE.U32.AND P3, PT, R3.reuse, R186, PT ;  /* 0x000000ba0300720c */ /* 0x040fe40003f66070 */
        /* <DEDUP_REMOVED lines=23> */
[----:B------:R-:W-:Y:S02]  /*19d00*/  ISETP.GE.AND P3, PT, R4, UR36, PT ;  /* 0x0000002404007c0c */ /* 0x000fe4000bf66270 */
[----:B------:R-:W-:Y:S01]  /*19d10*/  ISETP.GE.U32.AND P5, PT, R3, R4, PT ;  /* 0x000000040300720c */ /* 0x000fe20003fa6070 */
[----:B------:R-:W-:Y:S01]  /*19d20*/  VIADD R4, R2, 0x6b ;  /* 0x0000006b02047836 */ /* 0x000fe20000000000 */
[----:B------:R-:W-:-:S02]  /*19d30*/  FSEL R47, R163, -INF , P4 ;  /* 0xff800000a32f7808 */ /* 0x000fc40002000000 */
[----:B------:R-:W-:Y:S02]  /*19d40*/  FSEL R43, R43, -INF , P0 ;  /* 0xff8000002b2b7808 */ /* 0x000fe40000000000 */
[----:B------:R-:W-:Y:S02]  /*19d50*/  ISETP.GE.U32.AND P2, PT, R3, R178, PT ;  /* 0x000000b20300720c */ /* 0x000fe40003f46070 */
[----:B------:R-:W-:Y:S02]  /*19d60*/  FSEL R31, R31, -INF , P1 ;  /* 0xff8000001f1f7808 */ /* 0x000fe40000800000 */
[----:B------:R-:W-:Y:S02]  /*19d70*/  ISETP.GE.AND P4, PT, R0, UR36, PT ;  /* 0x0000002400007c0c */ /* 0x000fe4000bf86270 */
[C---:B------:R-:W-:Y:S01]  /*19d80*/  ISETP.GE.U32.AND P0, PT, R3.reuse, R0, PT ;  /* 0x000000000300720c */ /* 0x040fe20003f06070 */
[----:B------:R-:W-:Y:S01]  /*19d90*/  VIADD R0, R2, 0x6f ;  /* 0x0000006f02007836 */ /* 0x000fe20000000000 */
[----:B------:R-:W-:-:S02]  /*19da0*/  ISETP.GE.U32.AND P1, PT, R3, R179, PT ;  /* 0x000000b30300720c */ /* 0x000fc40003f26070 */
        /* <DEDUP_REMOVED lines=15> */
[----:B------:R-:W-:Y:S02]  /*19ea0*/  ISETP.GE.AND P2, PT, R0, UR36, PT ;  /* 0x0000002400007c0c */ /* 0x000fe4000bf46270 */
[----:B------:R-:W-:Y:S02]  /*19eb0*/  FSEL R135, R135, -INF , !P1 ;  /* 0xff80000087877808 */ /* 0x000fe40004800000 */
[----:B------:R-:W-:Y:S02]  /*19ec0*/  FSEL R139, R139, -INF , !P5 ;  /* 0xff8000008b8b7808 */ /* 0x000fe40006800000 */
[----:B------:R-:W-:Y:S02]  /*19ed0*/  FSEL R143, R143, -INF , !P2 ;  /* 0xff8000008f8f7808 */ /* 0x000fe40005000000 */
[----:B------:R-:W-:Y:S02]  /*19ee0*/  ISETP.GE.AND P1, PT, R4, UR36, PT ;  /* 0x0000002404007c0c */ /* 0x000fe4000bf26270 */
[----:B------:R-:W-:-:S02]  /*19ef0*/  ISETP.GE.U32.AND P5, PT, R3, R0, PT ;  /* 0x000000000300720c */ /* 0x000fc40003fa6070 */
[----:B------:R-:W-:Y:S02]  /*19f00*/  ISETP.GE.U32.AND P2, PT, R3, R4, PT ;  /* 0x000000040300720c */ /* 0x000fe40003f46070 */
[C---:B------:R-:W-:Y:S02]  /*19f10*/  FMNMX3 R5, R17.reuse, R88, R22, !PT ;  /* 0x0000005811057276 */ /* 0x040fe40007800016 */
[C---:B------:R-:W-:Y:S02]  /*19f20*/  FMNMX3 R4, R17.reuse, R89, R23, !PT ;  /* 0x0000005911047276 */ /* 0x040fe40007800017 */
        /* <DEDUP_REMOVED lines=45> */
[----:B------:R-:W-:Y:S02]  /*1a200*/  FSEL R173, R127, -INF , P0 ;  /* 0xff8000007fad7808 */ /* 0x000fe40000000000 */
[----:B------:R-:W-:Y:S02]  /*1a210*/  FMNMX3 R0, R0, R141, R149, !PT ;  /* 0x0000008d00007276 */ /* 0x000fe40007800095 */
[----:B------:R-:W-:Y:S02]  /*1a220*/  FMNMX3 R5, R5, R52, R50, !PT ;  /* 0x0000003405057276 */ /* 0x000fe40007800032 */
[----:B------:R-:W-:Y:S02]  /*1a230*/  FMNMX3 R4, R4, R53, R51, !PT ;  /* 0x0000003504047276 */ /* 0x000fe40007800033 */
[----:B------:R-:W-:Y:S02]  /*1a240*/  FMNMX3 R3, R3, R144, R172, !PT ;  /* 0x0000009003037276 */ /* 0x000fe400078000ac */
[----:B------:R-:W-:-:S02]  /*1a250*/  FSEL R171, R131, -INF , P6 ;  /* 0xff80000083ab7808 */ /* 0x000fc40003000000 */
[----:B------:R-:W-:Y:S02]  /*1a260*/  FSEL R169, R135, -INF , P3 ;  /* 0xff80000087a97808 */ /* 0x000fe40001800000 */
[----:B------:R-:W-:Y:S02]  /*1a270*/  FMNMX3 R0, R0, R145, R173, !PT ;  /* 0x0000009100007276 */ /* 0x000fe400078000ad */
[----:B------:R-:W-:Y:S02]  /*1a280*/  FMNMX3 R5, R5, R158, R156, !PT ;  /* 0x0000009e05057276 */ /* 0x000fe4000780009c */
[----:B------:R-:W-:Y:S02]  /*1a290*/  FMNMX3 R4, R4, R159, R157, !PT ;  /* 0x0000009f04047276 */ /* 0x000fe4000780009d */
[----:B------:R-:W-:Y:S02]  /*1a2a0*/  FMNMX3 R3, R3, R170, R168, !PT ;  /* 0x000000aa03037276 */ /* 0x000fe400078000a8 */
[----:B------:R-:W-:-:S02]  /*1a2b0*/  FSEL R147, R147, -INF , !P1 ;  /* 0xff80000093937808 */ /* 0x000fc40004800000 */
[----:B------:R-:W-:Y:S02]  /*1a2c0*/  FSEL R167, R139, -INF , P4 ;  /* 0xff8000008ba77808 */ /* 0x000fe40002000000 */
[----:B------:R-:W-:Y:S02]  /*1a2d0*/  FSEL R165, R143, -INF , P5 ;  /* 0xff8000008fa57808 */ /* 0x000fe40002800000 */
        /* <DEDUP_REMOVED lines=9> */
[----:B------:R-:W-:-:S02]  /*1a370*/  FMNMX3 R0, R0, R163, R19, !PT ;  /* 0x000000a300007276 */ /* 0x000fc40007800013 */
[----:B------:R-:W-:Y:S02]  /*1a380*/  FMNMX3 R3, R5, R4, R3, !PT ;  /* 0x0000000405037276 */ /* 0x000fe40007800003 */
[----:B------:R-:W-:Y:S02]  /*1a390*/  ISETP.NE.AND P0, PT, R161, R174, PT ;  /* 0x000000aea100720c */ /* 0x000fe40003f05270 */
[----:B------:R-:W-:-:S04]  /*1a3a0*/  FMNMX R187, R0, R3, !PT ;  /* 0x0000000300bb7209 */ /* 0x000fc80007800000 */
[C---:B------:R-:W-:Y:S01]  /*1a3b0*/  FSETP.NEU.AND P1, PT, R187.reuse, -INF , PT ;  /* 0xff800000bb00780b */ /* 0x040fe20003f2d000 */
[----:B------:R1:W-:Y:S03]  /*1a3c0*/  STL [R1+0x6c], R187 ;  /* 0x00006cbb01007387 */ /* 0x0003e60000100800 */
[----:B------:R-:W-:-:S03]  /*1a3d0*/  FSEL R119, R187, RZ, P1 ;  /* 0x000000ffbb777208 */ /* 0x000fc60000800000 */
        /* <DEDUP_REMOVED lines=17> */
.L_x_288:
[----:B------:R-:W-:Y:S05]  /*1a4f0*/  WARPSYNC.ALL ;  /* 0x0000000000007948 */ /* 0x000fea0003800000 */
[----:B------:R-:W-:Y:S01]  /*1a500*/  R2UR UR4, R160 ;  /* 0x00000000a00472ca */ /* 0x000fe200000e0000 */
[----:B------:R-:W-:Y:S01]  /*1a510*/  IMAD.MOV.U32 R118, RZ, RZ, R17 ;  /* 0x000000ffff767224 */ /* 0x000fe200078e0011 */
[----:B------:R-:W-:-:S11]  /*1a520*/  ISETP.NE.AND P0, PT, RZ, UR48, PT ;  /* 0x00000030ff007c0c */ /* 0x000fd6000bf05270 */
[----:B------:R3:W-:Y:S02]  /*1a530*/  STTM.x2 tmem[UR4], R118 ;  /* 0x00000076000079ed */ /* 0x0007e400080c0004 */
[----:B------:R-:W-:Y:S05]  /*1a540*/  @P0 BRA `(.L_x_289) ;  /* 0x0000000000040947 */ /* 0x000fea0003800000 */
[----:B------:R-:W-:Y:S05]  /*1a550*/  BPT.TRAP 0x1 ;  /* 0x000000040000795c */ /* 0x000fea0000300000 */
.L_x_289:
        /* <DEDUP_REMOVED lines=8> */
[----:B------:R-:W-:-:S03]  /*1a5e0*/  FMUL R0, R0, -UR37 ;  /* 0x8000002500007c20 */ /* 0x000fc60008400000 */
[----:B------:R-:W-:Y:S01]  /*1a5f0*/  SYNCS.ARRIVE.TRANS64.A1T0 RZ, [UR4], RZ ;  /* 0x000000ffffff79a7 */ /* 0x000fe20008100004 */
[--C-:B------:R-:W-:Y:S01]  /*1a600*/  FFMA2 R88, R88.F32x2.HI_LO, UR37.F32, R0.reuse.F32 ;  /* 0x0000002558587c49 */ /* 0x100fe20009200000 */
[----:B------:R-:W-:Y:S01]  /*1a610*/  USEL UR4, UR46, UR45, UP0 ;  /* 0x0000002d2e047287 */ /* 0x000fe20008000000 */
[--C-:B------:R-:W-:Y:S02]  /*1a620*/  FFMA2 R90, R90.F32x2.HI_LO, UR37.F32, R0.reuse.F32 ;  /* 0x000000255a5a7c49 */ /* 0x100fe40009200000 */
[--C-:B------:R-:W-:Y:S01]  /*1a630*/  FFMA2 R22, R22.F32x2.HI_LO, UR37.F32, R0.reuse.F32 ;  /* 0x0000002516167c49 */ /* 0x100fe20009200000 */
[----:B------:R-:W-:Y:S01]  /*1a640*/  FSETP.GEU.AND P4, PT, R88, -126, PT ;  /* 0xc2fc00005800780b */ /* 0x000fe20003f8e000 */
[----:B------:R-:W-:Y:S01]  /*1a650*/  ULOP3.LUT UR40, UR4, 0x1, URZ, 0x3c, !UPT ;  /* 0x0000000104287892 */ /* 0x000fe2000f8e3cff */
[----:B------:R-:W4:Y:S01]  /*1a660*/  SYNCS.PHASECHK.TRANS64.TRYWAIT P5, [R4+UR53+0x280d0], R3 ;  /* 0x0280d003040075a7 */ /* 0x000f2200080a1135 */
        /* <DEDUP_REMOVED lines=9> */
[----:B------:R-:W1:Y:S01]  /*1a700*/  MUFU.EX2 R88, R88 ;  /* 0x0000005800587308 */ /* 0x000e620000000800 */
[----:B------:R-:W-:-:S07]  /*1a710*/  @!P1 FMUL R91, R91, 0.5 ;  /* 0x3f0000005b5b9820 */ /* 0x000fce0000400000 */
[----:B------:R-:W1:Y:S08]  /*1a720*/  MUFU.EX2 R89, R89 ;  /* 0x0000005900597308 */ /* 0x000e700000000800 */
[----:B------:R-:W1:Y:S08]  /*1a730*/  MUFU.EX2 R90, R90 ;  /* 0x0000005a005a7308 */ /* 0x000e700000000800 */
[----:B------:R-:W1:Y:S02]  /*1a740*/  MUFU.EX2 R91, R91 ;  /* 0x0000005b005b7308 */ /* 0x000e640000000800 */
[----:B-1--4-:R-:W-:Y:S05]  /*1a750*/  @!P5 BRA `(.L_x_290) ;  /* 0x0000008c0044d947 */ /* 0x012fea0003800000 */
.L_x_454:
[--C-:B------:R-:W-:Y:S01]  /*1a760*/  FFMA2 R94, R92.F32x2.HI_LO, UR37.F32, R0.reuse.F32 ;  /* 0x000000255c5e7c49 */ /* 0x100fe20009200000 */
[----:B------:R-:W-:Y:S01]  /*1a770*/  FSETP.GEU.AND P5, PT, R6, -126, PT ;  /* 0xc2fc00000600780b */ /* 0x000fe20003fae000 */
[----:B------:R-:W-:Y:S01]  /*1a780*/  @!P2 FMUL R90, R90, R90 ;  /* 0x0000005a5a5aa220 */ /* 0x000fe20000400000 */
[----:B------:R-:W-:Y:S01]  /*1a790*/  @!P0 FMUL R22, R22, 0.5 ;  /* 0x3f00000016168820 */ /* 0x000fe20000400000 */
[----:B------:R-:W-:Y:S01]  /*1a7a0*/  @!P3 FMUL R89, R89, R89 ;  /* 0x000000595959b220 */ /* 0x000fe20000400000 */
[----:B------:R-:W-:Y:S01]  /*1a7b0*/  FSETP.GEU.AND P2, PT, R95, -126, PT ;  /* 0xc2fc00005f00780b */ /* 0x000fe20003f4e000 */
[--C-:B-1----:R-:W-:Y:S01]  /*1a7c0*/  FFMA2 R4, R98.F32x2.HI_LO, UR37.F32, R0.reuse.F32 ;  /* 0x0000002562047c49 */ /* 0x102fe20009200000 */
[----:B------:R-:W-:Y:S01]  /*1a7d0*/  FSETP.GEU.AND P3, PT, R94, -126, PT ;  /* 0xc2fc00005e00780b */ /* 0x000fe20003f6e000 */
[----:B------:R-:W-:Y:S01]  /*1a7e0*/  @!P4 FMUL R88, R88, R88 ;  /* 0x000000585858c220 */ /* 0x000fe20000400000 */
[----:B------:R-:W-:Y:S01]  /*1a7f0*/  FSETP.GEU.AND P4, PT, R7, -126, PT ;  /* 0xc2fc00000700780b */ /* 0x000fe20003f8e000 */
[----:B------:R-:W1:Y:S01]  /*1a800*/  MUFU.EX2 R22, R22 ;  /* 0x0000001600167308 */ /* 0x000e620000000800 */
[----:B------:R-:W-:Y:S01]  /*1a810*/  @!P1 FMUL R91, R91, R91 ;  /* 0x0000005b5b5b9220 */ /* 0x000fe20000400000 */
[----:B------:R-:W-:Y:S01]  /*1a820*/  FSETP.GEU.AND P1, PT, R4, -126, PT ;  /* 0xc2fc00000400780b */ /* 0x000fe20003f2e000 */
[--C-:B------:R-:W-:Y:S01]  /*1a830*/  FFMA2 R98, R96.F32x2.HI_LO, UR37.F32, R0.reuse.F32 ;  /* 0x0000002560627c49 */ /* 0x100fe20009200000 */
[----:B------:R-:W-:Y:S01]  /*1a840*/  USHF.R.U32.HI UR4, URZ, 0x15, UR38 ;  /* 0x00000015ff047899 */ /* 0x000fe20008011626 */
[----:B------:R-:W-:Y:S01]  /*1a850*/  @!P5 FMUL R6, R6, 0.5 ;  /* 0x3f0000000606d820 */ /* 0x000fe20000400000 */
[----:B------:R-:W-:Y:S01]  /*1a860*/  @!P6 FMUL R23, R23, 0.5 ;  /* 0x3f0000001717e820 */ /* 0x000fe20000400000 */
[--C-:B------:R-:W-:Y:S01]  /*1a870*/  FFMA2 R116, R116.F32x2.HI_LO, UR37.F32, R0.reuse.F32 ;  /* 0x0000002574747c49 */ /* 0x100fe20009200000 */
[----:B------:R-:W-:Y:S01]  /*1a880*/  UISETP.NE.AND UP0, UPT, UR39, URZ, UPT ;  /* 0x000000ff2700728c */ /* 0x000fe2000bf05270 */
[----:B------:R-:W-:Y:S01]  /*1a890*/  @!P2 FMUL R95, R95, 0.5 ;  /* 0x3f0000005f5fa820 */ /* 0x000fe20000400000 */
[----:B------:R-:W-:Y:S01]  /*1a8a0*/  @!P3 FMUL R94, R94, 0.5 ;  /* 0x3f0000005e5eb820 */ /* 0x000fe20000400000 */
[----:B------:R-:W4:Y:S01]  /*1a8b0*/  MUFU.EX2 R92, R6 ;  /* 0x00000006005c7308 */ /* 0x000f220000000800 */
[----:B------:R-:W-:Y:S01]  /*1a8c0*/  @!P4 FMUL R7, R7, 0.5 ;  /* 0x3f0000000707c820 */ /* 0x000fe20000400000 */
[--C-:B------:R-:W-:Y:S01]  /*1a8d0*/  FFMA2 R56, R56.F32x2.HI_LO, UR37.F32, R0.reuse.F32 ;  /* 0x0000002538387c49 */ /* 0x100fe20009200000 */
[----:B------:R-:W-:Y:S01]  /*1a8e0*/  USEL UR46, UR40, UR46, UP0 ;  /* 0x0000002e282e7287 */ /* 0x000fe20008000000 */
[----:B------:R-:W-:Y:S01]  /*1a8f0*/  @!P1 FMUL R4, R4, 0.5 ;  /* 0x3f00000004049820 */ /* 0x000fe20000400000 */
[--C-:B------:R-:W-:Y:S01]  /*1a900*/  FFMA2 R60, R60.F32x2.HI_LO, UR37.F32, R0.reuse.F32 ;  /* 0x000000253c3c7c49 */ /* 0x100fe20009200000 */
[----:B------:R-:W-:Y:S01]  /*1a910*/  USEL UR45, UR45, UR40, UP0 ;  /* 0x000000282d2d7287 */ /* 0x000fe20008000000 */
[----:B-1----:R-:W-:Y:S01]  /*1a920*/  @!P0 FMUL R22, R22, R22 ;  /* 0x0000001616168220 */ /* 0x002fe20000400000 */
[----:B------:R-:W1:Y:S01]  /*1a930*/  MUFU.EX2 R95, R95 ;  /* 0x0000005f005f7308 */ /* 0x000e620000000800 */
[----:B------:R-:W-:Y:S01]  /*1a940*/  FSETP.GEU.AND P0, PT, R5, -126, PT ;  /* 0xc2fc00000500780b */ /* 0x000fe20003f0e000 */
[----:B------:R-:W-:-:S02]  /*1a950*/  FFMA2 R58, R58.F32x2.HI_LO, UR37.F32, R0.F32 ;  /* 0x000000253a3a7c49 */ /* 0x000fc40009200000 */
[--C-:B------:R-:W-:Y:S02]  /*1a960*/  FFMA2 R62, R62.F32x2.HI_LO, UR37.F32, R0.reuse.F32 ;  /* 0x000000253e3e7c49 */ /* 0x100fe40009200000 */
[--C-:B------:R-:W-:Y:S02]  /*1a970*/  FFMA2 R68, R68.F32x2.HI_LO, UR37.F32, R0.reuse.F32 ;  /* 0x0000002544447c49 */ /* 0x100fe40009200000 */
[----:B------:R5:W2:Y:S01]  /*1a980*/  MUFU.EX2 R93, R7 ;  /* 0x00000007005d7308 */ /* 0x000aa20000000800 */
[----:B----4-:R-:W-:Y:S01]  /*1a990*/  @!P5 FMUL R92, R92, R92 ;  /* 0x0000005c5c5cd220 */ /* 0x010fe20000400000 */
[----:B------:R-:W-:Y:S01]  /*1a9a0*/  FSETP.GEU.AND P5, PT, R99, -126, PT ;  /* 0xc2fc00006300780b */ /* 0x000fe20003fae000 */
[--C-:B------:R-:W-:Y:S02]  /*1a9b0*/  FFMA2 R66, R66.F32x2.HI_LO, UR37.F32, R0.reuse.F32 ;  /* 0x0000002542427c49 */ /* 0x100fe40009200000 */
[--C-:B------:R-:W-:Y:S02]  /*1a9c0*/  FFMA2 R64, R64.F32x2.HI_LO, UR37.F32, R0.reuse.F32 ;  /* 0x0000002540407c49 */ /* 0x100fe40009200000 */
[----:B------:R-:W-:Y:S01]  /*1a9d0*/  @!P0 FMUL R5, R5, 0.5 ;  /* 0x3f00000005058820 */ /* 0x000fe20000400000 */
[----:B------:R-:W4:Y:S01]  /*1a9e0*/  MUFU.EX2 R94, R94 ;  /* 0x0000005e005e7308 */ /* 0x000f220000000800 */
[----:B-1----:R-:W-:Y:S01]  /*1a9f0*/  @!P2 FMUL R95, R95, R95 ;  /* 0x0000005f5f5fa220 */ /* 0x002fe20000400000 */
[----:B------:R-:W-:-:S02]  /*1aa00*/  FFMA2 R70, R70.F32x2.HI_LO, UR37.F32, R0.F32 ;  /* 0x0000002546467c49 */ /* 0x000fc40009200000 */
[--C-:B------:R-:W-:Y:S02]  /*1aa10*/  FFMA2 R74, R74.F32x2.HI_LO, UR37.F32, R0.reuse.F32 ;  /* 0x000000254a4a7c49 */ /* 0x100fe40009200000 */
[--C-:B------:R-:W-:Y:S02]  /*1aa20*/  FFMA2 R72, R72.F32x2.HI_LO, UR37.F32, R0.reuse.F32 ;  /* 0x0000002548487c49 */ /* 0x100fe40009200000 */
[----:B------:R-:W1:Y:S01]  /*1aa30*/  MUFU.EX2 R96, R4 ;  /* 0x0000000400607308 */ /* 0x000e620000000800 */
[--C-:B-----5:R-:W-:Y:S02]  /*1aa40*/  FFMA2 R6, R102.F32x2.HI_LO, UR37.F32, R0.reuse.F32 ;  /* 0x0000002566067c49 */ /* 0x120fe40009200000 */
[--C-:B------:R-:W-:Y:S02]  /*1aa50*/  FFMA2 R102, R100.F32x2.HI_LO, UR37.F32, R0.reuse.F32 ;  /* 0x0000002564667c49 */ /* 0x100fe40009200000 */
[----:B--2---:R-:W-:Y:S01]  /*1aa60*/  @!P4 FMUL R93, R93, R93 ;  /* 0x0000005d5d5dc220 */ /* 0x004fe20000400000 */
[----:B------:R-:W-:Y:S01]  /*1aa70*/  FSETP.GEU.AND P4, PT, R6, -126, PT ;  /* 0xc2fc00000600780b */ /* 0x000fe20003f8e000 */
[----:B------:R-:W-:Y:S01]  /*1aa80*/  @!P5 FMUL R99, R99, 0.5 ;  /* 0x3f0000006363d820 */ /* 0x000fe20000400000 */
[----:B------:R-:W-:Y:S01]  /*1aa90*/  FSETP.GEU.AND P2, PT, R102, -126, PT ;  /* 0xc2fc00006600780b */ /* 0x000fe20003f4e000 */
[----:B------:R-:W2:Y:S01]  /*1aaa0*/  MUFU.EX2 R23, R23 ;  /* 0x0000001700177308 */ /* 0x000ea20000000800 */
[----:B----4-:R-:W-:Y:S01]  /*1aab0*/  @!P3 FMUL R94, R94, R94 ;  /* 0x0000005e5e5eb220 */ /* 0x010fe20000400000 */
[----:B------:R-:W-:Y:S01]  /*1aac0*/  FSETP.GEU.AND P3, PT, R7, -126, PT ;  /* 0xc2fc00000700780b */ /* 0x000fe20003f6e000 */
[----:B------:R-:W-:-:S02]  /*1aad0*/  FFMA2 R76, R76.F32x2.HI_LO, UR37.F32, R0.F32 ;  /* 0x000000254c4c7c49 */ /* 0x000fc40009200000 */
[--C-:B------:R-:W-:Y:S02]  /*1aae0*/  FFMA2 R82, R82.F32x2.HI_LO, UR37.F32, R0.reuse.F32 ;  /* 0x0000002552527c49 */ /* 0x100fe40009200000 */
[--C-:B------:R-:W-:Y:S01]  /*1aaf0*/  FFMA2 R80, R80.F32x2.HI_LO, UR37.F32, R0.reuse.F32 ;  /* 0x0000002550507c49 */ /* 0x100fe20009200000 */
[----:B------:R4:W5:Y:S01]  /*1ab00*/  MUFU.EX2 R97, R5 ;  /* 0x0000000500617308 */ /* 0x0009620000000800 */
[----:B-1----:R-:W-:Y:S01]  /*1ab10*/  @!P1 FMUL R96, R96, R96 ;  /* 0x0000006060609220 */ /* 0x002fe20000400000 */
[----:B------:R-:W-:Y:S01]  /*1ab20*/  FSETP.GEU.AND P1, PT, R103, -126, PT ;  /* 0xc2fc00006700780b */ /* 0x000fe20003f2e000 */
[----:B------:R-:W-:Y:S01]  /*1ab30*/  @!P4 FMUL R6, R6, 0.5 ;  /* 0x3f0000000606c820 */ /* 0x000fe20000400000 */
[----:B------:R-:W-:Y:S01]  /*1ab40*/  @!P2 FMUL R102, R102, 0.5 ;  /* 0x3f0000006666a820 */ /* 0x000fe20000400000 */
        /* <DEDUP_REMOVED lines=9> */
[--C-:B----4-:R-:W-:Y:S02]  /*1abe0*/  FFMA2 R4, R106.F32x2.HI_LO, UR37.F32, R0.reuse.F32 ;  /* 0x000000256a047c49 */ /* 0x110fe40009200000 */
[----:B-----5:R-:W-:Y:S01]  /*1abf0*/  @!P0 FMUL R97, R97, R97 ;  /* 0x0000006161618220 */ /* 0x020fe20000400000 */
[--C-:B------:R-:W-:Y:S02]  /*1ac00*/  FFMA2 R106, R104.F32x2.HI_LO, UR37.F32, R0.reuse.F32 ;  /* 0x00000025686a7c49 */ /* 0x100fe40009200000 */
[----:B------:R-:W-:Y:S01]  /*1ac10*/  FSETP.GEU.AND P0, PT, R4, -126, PT ;  /* 0xc2fc00000400780b */ /* 0x000fe20003f0e000 */
[----:B------:R-:W-:Y:S01]  /*1ac20*/  @!P6 FMUL R98, R98, 0.5 ;  /* 0x3f0000006262e820 */ /* 0x000fe20000400000 */
[----:B------:R4:W5:Y:S01]  /*1ac30*/  MUFU.EX2 R101, R7 ;  /* 0x0000000700657308 */ /* 0x0009620000000800 */
[----:B-1----:R-:W-:Y:S01]  /*1ac40*/  @!P4 FMUL R100, R100, R100 ;  /* 0x000000646464c220 */ /* 0x002fe20000400000 */
[----:B------:R-:W-:Y:S01]  /*1ac50*/  FSETP.GEU.AND P4, PT, R107, -126, PT ;  /* 0xc2fc00006b00780b */ /* 0x000fe20003f8e000 */
[----:B------:R-:W-:-:S02]  /*1ac60*/  FFMA2 R86, R86.F32x2.HI_LO, UR37.F32, R0.F32 ;  /* 0x0000002556567c49 */ /* 0x000fc40009200000 */
[--C-:B------:R-:W-:Y:S02]  /*1ac70*/  FFMA2 R26, R26.F32x2.HI_LO, UR37.F32, R0.reuse.F32 ;  /* 0x000000251a1a7c49 */ /* 0x100fe40009200000 */
[--C-:B------:R-:W-:Y:S01]  /*1ac80*/  FFMA2 R32, R32.F32x2.HI_LO, UR37.F32, R0.reuse.F32 ;  /* 0x0000002520207c49 */ /* 0x100fe20009200000 */
[----:B------:R-:W1:Y:S01]  /*1ac90*/  MUFU.EX2 R103, R103 ;  /* 0x0000006700677308 */ /* 0x000e620000000800 */
[----:B--2---:R-:W-:Y:S01]  /*1aca0*/  @!P2 FMUL R102, R102, R102 ;  /* 0x000000666666a220 */ /* 0x004fe20000400000 */
[--C-:B------:R-:W-:Y:S02]  /*1acb0*/  FFMA2 R30, R30.F32x2.HI_LO, UR37.F32, R0.reuse.F32 ;  /* 0x000000251e1e7c49 */ /* 0x100fe40009200000 */
[----:B------:R-:W-:Y:S01]  /*1acc0*/  @!P0 FMUL R4, R4, 0.5 ;  /* 0x3f00000004048820 */ /* 0x000fe20000400000 */
[--C-:B------:R-:W-:Y:S02]  /*1acd0*/  FFMA2 R28, R28.F32x2.HI_LO, UR37.F32, R0.reuse.F32 ;  /* 0x000000251c1c7c49 */ /* 0x100fe40009200000 */
[----:B------:R-:W-:Y:S01]  /*1ace0*/  @!P4 FMUL R107, R107, 0.5 ;  /* 0x3f0000006b6bc820 */ /* 0x000fe20000400000 */
[----:B------:R-:W2:Y:S01]  /*1acf0*/  MUFU.EX2 R98, R98 ;  /* 0x0000006200627308 */ /* 0x000ea20000000800 */
[----:B----4-:R-:W-:-:S02]  /*1ad00*/  FFMA2 R6, R110.F32x2.HI_LO, UR37.F32, R0.F32 ;  /* 0x000000256e067c49 */ /* 0x010fc40009200000 */
[----:B-----5:R-:W-:Y:S01]  /*1ad10*/  @!P3 FMUL R101, R101, R101 ;  /* 0x000000656565b220 */ /* 0x020fe20000400000 */
[--C-:B------:R-:W-:Y:S02]  /*1ad20*/  FFMA2 R110, R108.F32x2.HI_LO, UR37.F32, R0.reuse.F32 ;  /* 0x000000256c6e7c49 */ /* 0x100fe40009200000 */
[----:B------:R-:W-:Y:S01]  /*1ad30*/  FSETP.GEU.AND P2, PT, R7, -126, PT ;  /* 0xc2fc00000700780b */ /* 0x000fe20003f4e000 */
[--C-:B------:R-:W-:Y:S01]  /*1ad40*/  FFMA2 R34, R34.F32x2.HI_LO, UR37.F32, R0.reuse.F32 ;  /* 0x0000002522227c49 */ /* 0x100fe20009200000 */
[----:B------:R-:W4:Y:S01]  /*1ad50*/  MUFU.EX2 R99, R99 ;  /* 0x0000006300637308 */ /* 0x000f220000000800 */
[----:B------:R-:W-:Y:S01]  /*1ad60*/  FSETP.GEU.AND P3, PT, R6, -126, PT ;  /* 0xc2fc00000600780b */ /* 0x000fe20003f6e000 */
[----:B-1----:R-:W-:Y:S01]  /*1ad70*/  @!P1 FMUL R103, R103, R103 ;  /* 0x0000006767679220 */ /* 0x002fe20000400000 */
[----:B------:R-:W-:Y:S01]  /*1ad80*/  FSETP.GEU.AND P1, PT, R110, -126, PT ;  /* 0xc2fc00006e00780b */ /* 0x000fe20003f2e000 */
[--C-:B------:R-:W-:Y:S02]  /*1ad90*/  FFMA2 R38, R38.F32x2.HI_LO, UR37.F32, R0.reuse.F32 ;  /* 0x0000002526267c49 */ /* 0x100fe40009200000 */
[----:B------:R-:W-:-:S02]  /*1ada0*/  FFMA2 R36, R36.F32x2.HI_LO, UR37.F32, R0.F32 ;  /* 0x0000002524247c49 */ /* 0x000fc40009200000 */
[----:B------:R-:W1:Y:S01]  /*1adb0*/  MUFU.EX2 R104, R4 ;  /* 0x0000000400687308 */ /* 0x000e620000000800 */
[----:B--2---:R-:W-:Y:S01]  /*1adc0*/  @!P6 FMUL R98, R98, R98 ;  /* 0x000000626262e220 */ /* 0x004fe20000400000 */
[----:B------:R-:W-:Y:S01]  /*1add0*/  FSETP.GEU.AND P6, PT, R5, -126, PT ;  /* 0xc2fc00000500780b */ /* 0x000fe20003fce000 */
[----:B------:R-:W-:Y:S01]  /*1ade0*/  @!P2 FMUL R7, R7, 0.5 ;  /* 0x3f0000000707a820 */ /* 0x000fe20000400000 */
[--C-:B------:R-:W-:Y:S02]  /*1adf0*/  FFMA2 R48, R48.F32x2.HI_LO, UR37.F32, R0.reuse.F32 ;  /* 0x0000002530307c49 */ /* 0x100fe40009200000 */
[----:B------:R-:W-:Y:S01]  /*1ae00*/  @!P3 FMUL R6, R6, 0.5 ;  /* 0x3f0000000606b820 */ /* 0x000fe20000400000 */
[--C-:B------:R-:W-:Y:S01]  /*1ae10*/  FFMA2 R44, R44.F32x2.HI_LO, UR37.F32, R0.reuse.F32 ;  /* 0x000000252c2c7c49 */ /* 0x100fe20009200000 */
[----:B------:R-:W2:Y:S01]  /*1ae20*/  MUFU.EX2 R109, R7 ;  /* 0x00000007006d7308 */ /* 0x000ea20000000800 */
[----:B----4-:R-:W-:Y:S01]  /*1ae30*/  @!P5 FMUL R99, R99, R99 ;  /* 0x000000636363d220 */ /* 0x010fe20000400000 */
[----:B------:R-:W-:Y:S01]  /*1ae40*/  FSETP.GEU.AND P5, PT, R106, -126, PT ;  /* 0xc2fc00006a00780b */ /* 0x000fe20003fae000 */
[----:B------:R-:W-:Y:S01]  /*1ae50*/  @!P1 FMUL R110, R110, 0.5 ;  /* 0x3f0000006e6e9820 */ /* 0x000fe20000400000 */
[----:B------:R-:W-:-:S02]  /*1ae60*/  FFMA2 R42, R42.F32x2.HI_LO, UR37.F32, R0.F32 ;  /* 0x000000252a2a7c49 */ /* 0x000fc40009200000 */
[--C-:B------:R-:W-:Y:S02]  /*1ae70*/  FFMA2 R46, R46.F32x2.HI_LO, UR37.F32, R0.reuse.F32 ;  /* 0x000000252e2e7c49 */ /* 0x100fe40009200000 */
[----:B------:R-:W4:Y:S01]  /*1ae80*/  MUFU.EX2 R108, R6 ;  /* 0x00000006006c7308 */ /* 0x000f220000000800 */
[----:B-1----:R-:W-:Y:S01]  /*1ae90*/  @!P0 FMUL R104, R104, R104 ;  /* 0x0000006868688220 */ /* 0x002fe20000400000 */
[----:B------:R-:W-:Y:S01]  /*1aea0*/  FSETP.GEU.AND P0, PT, R111, -126, PT ;  /* 0xc2fc00006f00780b */ /* 0x000fe20003f0e000 */
[----:B------:R-:W-:Y:S01]  /*1aeb0*/  @!P6 FMUL R5, R5, 0.5 ;  /* 0x3f0000000505e820 */ /* 0x000fe20000400000 */
[--C-:B------:R-:W-:Y:S02]  /*1aec0*/  FFMA2 R40, R40.F32x2.HI_LO, UR37.F32, R0.reuse.F32 ;  /* 0x0000002528287c49 */ /* 0x100fe40009200000 */
[--C-:B------:R-:W-:Y:S02]  /*1aed0*/  FFMA2 R50, R50.F32x2.HI_LO, UR37.F32, R0.reuse.F32 ;  /* 0x0000002532327c49 */ /* 0x100fe40009200000 */
[----:B------:R-:W1:Y:S01]  /*1aee0*/  MUFU.EX2 R107, R107 ;  /* 0x0000006b006b7308 */ /* 0x000e620000000800 */
[----:B--2---:R-:W-:Y:S01]  /*1aef0*/  @!P2 FMUL R109, R109, R109 ;  /* 0x0000006d6d6da220 */ /* 0x004fe20000400000 */
[----:B------:R-:W-:Y:S01]  /*1af00*/  @!P5 FMUL R106, R106, 0.5 ;  /* 0x3f0000006a6ad820 */ /* 0x000fe20000400000 */
[----:B------:R-:W-:Y:S01]  /*1af10*/  FSETP.GEU.AND P2, PT, R116, -126, PT ;  /* 0xc2fc00007400780b */ /* 0x000fe20003f4e000 */
[----:B------:R-:W-:-:S02]  /*1af20*/  FFMA2 R52, R52.F32x2.HI_LO, UR37.F32, R0.F32 ;  /* 0x0000002534347c49 */ /* 0x000fc40009200000 */
[--C-:B------:R-:W-:Y:S02]  /*1af30*/  FFMA2 R10, R170.F32x2.HI_LO, UR37.F32, R0.reuse.F32 ;  /* 0x00000025aa0a7c49 */ /* 0x100fe40009200000 */
[----:B------:R-:W2:Y:S01]  /*1af40*/  MUFU.EX2 R110, R110 ;  /* 0x0000006e006e7308 */ /* 0x000ea20000000800 */
[----:B------:R-:W-:Y:S01]  /*1af50*/  @!P0 FMUL R111, R111, 0.5 ;  /* 0x3f0000006f6f8820 */ /* 0x000fe20000400000 */
[----:B----4-:R-:W-:Y:S01]  /*1af60*/  @!P3 FMUL R108, R108, R108 ;  /* 0x0000006c6c6cb220 */ /* 0x010fe20000400000 */
[--C-:B------:R-:W-:Y:S02]  /*1af70*/  FFMA2 R6, R132.F32x2.HI_LO, UR37.F32, R0.reuse.F32 ;  /* 0x0000002584067c49 */ /* 0x100fe40009200000 */
[----:B------:R-:W-:-:S03]  /*1af80*/  FFMA2 R162, R162.F32x2.HI_LO, UR37.F32, R0.F32 ;  /* 0x00000025a2a27c49 */ /* 0x000fc60009200000 */
[----:B------:R4:W5:Y:S01]  /*1af90*/  MUFU.EX2 R105, R5 ;  /* 0x0000000500697308 */ /* 0x0009620000000800 */
[----:B-1----:R-:W-:Y:S01]  /*1afa0*/  @!P4 FMUL R107, R107, R107 ;  /* 0x0000006b6b6bc220 */ /* 0x002fe20000400000 */
[----:B------:R-:W-:-:S06]  /*1afb0*/  @!P2 FMUL R116, R116, 0.5 ;  /* 0x3f0000007474a820 */ /* 0x000fcc0000400000 */
[----:B------:R-:W1:Y:S01]  /*1afc0*/  MUFU.EX2 R106, R106 ;  /* 0x0000006a006a7308 */ /* 0x000e620000000800 */
[----:B--2---:R-:W-:Y:S01]  /*1afd0*/  @!P1 FMUL R110, R110, R110 ;  /* 0x0000006e6e6e9220 */ /* 0x004fe20000400000 */
[----:B------:R-:W-:-:S06]  /*1afe0*/  FSETP.GEU.AND P1, PT, R117, -126, PT ;  /* 0xc2fc00007500780b */ /* 0x000fcc0003f2e000 */
[----:B------:R-:W2:Y:S01]  /*1aff0*/  MUFU.EX2 R111, R111 ;  /* 0x0000006f006f7308 */ /* 0x000ea20000000800 */
[--C-:B----4-:R-:W-:Y:S02]  /*1b000*/  FFMA2 R4, R114.F32x2.HI_LO, UR37.F32, R0.reuse.F32 ;  /* 0x0000002572047c49 */ /* 0x110fe40009200000 */
[----:B------:R-:W-:Y:S02]  /*1b010*/  FFMA2 R114, R112.F32x2.HI_LO, UR37.F32, R0.F32 ;  /* 0x0000002570727c49 */ /* 0x000fe40009200000 */
[----:B-----5:R-:W-:Y:S01]  /*1b020*/  @!P6 FMUL R105, R105, R105 ;  /* 0x000000696969e220 */ /* 0x020fe20000400000 */
[----:B------:R-:W-:Y:S01]  /*1b030*/  FSETP.GEU.AND P6, PT, R4, -126, PT ;  /* 0xc2fc00000400780b */ /* 0x000fe20003fce000 */
[----:B------:R-:W-:Y:S01]  /*1b040*/  @!P1 FMUL R117, R117, 0.5 ;  /* 0x3f00000075759820 */ /* 0x000fe20000400000 */
[----:B------:R-:W-:Y:S01]  /*1b050*/  FSETP.GEU.AND P3, PT, R115, -126, PT ;  /* 0xc2fc00007300780b */ /* 0x000fe20003f6e000 */
[----:B------:R-:W4:Y:S01]  /*1b060*/  MUFU.EX2 R116, R116 ;  /* 0x0000007400747308 */ /* 0x000f220000000800 */
[----:B------:R-:W-:Y:S01]  /*1b070*/  FSETP.GEU.AND P4, PT, R114, -126, PT ;  /* 0xc2fc00007200780b */ /* 0x000fe20003f8e000 */
[----:B-1----:R-:W-:Y:S01]  /*1b080*/  @!P5 FMUL R106, R106, R106 ;  /* 0x0000006a6a6ad220 */ /* 0x002fe20000400000 */
[----:B------:R-:W-:Y:S01]  /*1b090*/  FSETP.GEU.AND P5, PT, R5, -126, PT ;  /* 0xc2fc00000500780b */ /* 0x000fe20003fae000 */
[----:B--2---:R-:W-:Y:S01]  /*1b0a0*/  @!P0 FMUL R111, R111, R111 ;  /* 0x0000006f6f6f8220 */ /* 0x004fe20000400000 */
[----:B------:R-:W-:-:S05]  /*1b0b0*/  FSETP.GEU.AND P0, PT, R56, -126, PT ;  /* 0xc2fc00003800780b */ /* 0x000fca0003f0e000 */
[----:B------:R-:W-:Y:S01]  /*1b0c0*/  @!P6 FMUL R4, R4, 0.5 ;  /* 0x3f0000000404e820 */ /* 0x000fe20000400000 */
[----:B------:R-:W1:Y:S01]  /*1b0d0*/  MUFU.EX2 R117, R117 ;  /* 0x0000007500757308 */ /* 0x000e620000000800 */
[----:B------:R-:W-:Y:S02]  /*1b0e0*/  @!P3 FMUL R115, R115, 0.5 ;  /* 0x3f0000007373b820 */ /* 0x000fe40000400000 */
[----:B------:R-:W-:Y:S02]  /*1b0f0*/  @!P4 FMUL R114, R114, 0.5 ;  /* 0x3f0000007272c820 */ /* 0x000fe40000400000 */
[----:B------:R-:W-:Y:S01]  /*1b100*/  @!P5 FMUL R5, R5, 0.5 ;  /* 0x3f0000000505d820 */ /* 0x000fe20000400000 */
[----:B----4-:R-:W-:Y:S01]  /*1b110*/  @!P2 FMUL R116, R116, R116 ;  /* 0x000000747474a220 */ /* 0x010fe20000400000 */
[----:B------:R-:W-:Y:S01]  /*1b120*/  FSETP.GEU.AND P2, PT, R61, -126, PT ;  /* 0xc2fc00003d00780b */ /* 0x000fe20003f4e000 */
[----:B------:R-:W2:Y:S01]  /*1b130*/  MUFU.EX2 R115, R115 ;  /* 0x0000007300737308 */ /* 0x000ea20000000800 */
[----:B------:R-:W-:-:S07]  /*1b140*/  @!P0 FMUL R56, R56, 0.5 ;  /* 0x3f00000038388820 */ /* 0x000fce0000400000 */
[----:B------:R-:W4:Y:S01]  /*1b150*/  MUFU.EX2 R114, R114 ;  /* 0x0000007200727308 */ /* 0x000f220000000800 */
[----:B-1----:R-:W-:Y:S01]  /*1b160*/  @!P1 FMUL R117, R117, R117 ;  /* 0x0000007575759220 */ /* 0x002fe20000400000 */
[----:B------:R-:W-:Y:S02]  /*1b170*/  FSETP.GEU.AND P1, PT, R62, -126, PT ;  /* 0xc2fc00003e00780b */ /* 0x000fe40003f2e000 */
[----:B------:R-:W-:-:S04]  /*1b180*/  @!P2 FMUL R61, R61, 0.5 ;  /* 0x3f0000003d3da820 */ /* 0x000fc80000400000 */
[----:B------:R-:W1:Y:S01]  /*1b190*/  MUFU.EX2 R112, R4 ;  /* 0x0000000400707308 */ /* 0x000e620000000800 */
[----:B--2---:R-:W-:Y:S01]  /*1b1a0*/  @!P3 FMUL R115, R115, R115 ;  /* 0x000000737373b220 */ /* 0x004fe20000400000 */
[----:B------:R-:W-:-:S05]  /*1b1b0*/  FSETP.GEU.AND P3, PT, R60, -126, PT ;  /* 0xc2fc00003c00780b */ /* 0x000fca0003f6e000 */
[----:B------:R-:W-:Y:S01]  /*1b1c0*/  @!P1 FMUL R62, R62, 0.5 ;  /* 0x3f0000003e3e9820 */ /* 0x000fe20000400000 */
[----:B------:R-:W2:Y:S01]  /*1b1d0*/  MUFU.EX2 R113, R5 ;  /* 0x0000000500717308 */ /* 0x000ea20000000800 */
[----:B----4-:R-:W-:Y:S01]  /*1b1e0*/  @!P4 FMUL R114, R114, R114 ;  /* 0x000000727272c220 */ /* 0x010fe20000400000 */
[----:B------:R-:W-:-:S05]  /*1b1f0*/  FSETP.GEU.AND P4, PT, R59, -126, PT ;  /* 0xc2fc00003b00780b */ /* 0x000fca0003f8e000 */
[----:B------:R-:W-:Y:S01]  /*1b200*/  @!P3 FMUL R60, R60, 0.5 ;  /* 0x3f0000003c3cb820 */ /* 0x000fe20000400000 */
[----:B---3--:R-:W3:Y:S01]  /*1b210*/  MUFU.EX2 R118, R56 ;  /* 0x0000003800767308 */ /* 0x008ee20000000800 */
[----:B-1----:R-:W-:Y:S01]  /*1b220*/  @!P6 FMUL R112, R112, R112 ;  /* 0x000000707070e220 */ /* 0x002fe20000400000 */
[----:B------:R-:W-:-:S05]  /*1b230*/  FSETP.GEU.AND P6, PT, R57, -126, PT ;  /* 0xc2fc00003900780b */ /* 0x000fca0003fce000 */
[----:B------:R-:W-:Y:S01]  /*1b240*/  @!P4 FMUL R59, R59, 0.5 ;  /* 0x3f0000003b3bc820 */ /* 0x000fe20000400000 */
[----:B------:R-:W1:Y:S01]  /*1b250*/  MUFU.EX2 R123, R61 ;  /* 0x0000003d007b7308 */ /* 0x000e620000000800 */
[----:B--2---:R-:W-:Y:S01]  /*1b260*/  @!P5 FMUL R113, R113, R113 ;  /* 0x000000717171d220 */ /* 0x004fe20000400000 */
[----:B------:R-:W-:Y:S01]  /*1b270*/  FSETP.GEU.AND P5, PT, R58, -126, PT ;  /* 0xc2fc00003a00780b */ /* 0x000fe20003fae000 */
[----:B------:R-:W-:-:S04]  /*1b280*/  FFMA2 R4, R148.F32x2.HI_LO, UR37.F32, R0.F32 ;  /* 0x0000002594047c49 */ /* 0x000fc80009200000 */
[----:B------:R-:W-:Y:S01]  /*1b290*/  @!P6 FMUL R57, R57, 0.5 ;  /* 0x3f0000003939e820 */ /* 0x000fe20000400000 */
[----:B------:R-:W2:Y:S01]  /*1b2a0*/  MUFU.EX2 R122, R60 ;  /* 0x0000003c007a7308 */ /* 0x000ea20000000800 */
[----:B---3--:R-:W-:Y:S01]  /*1b2b0*/  @!P0 FMUL R118, R118, R118 ;  /* 0x0000007676768220 */ /* 0x008fe20000400000 */
[----:B------:R-:W-:-:S05]  /*1b2c0*/  FSETP.GEU.AND P0, PT, R63, -126, PT ;  /* 0xc2fc00003f00780b */ /* 0x000fca0003f0e000 */
[----:B------:R-:W-:Y:S01]  /*1b2d0*/  @!P5 FMUL R58, R58, 0.5 ;  /* 0x3f0000003a3ad820 */ /* 0x000fe20000400000 */
[----:B------:R-:W3:Y:S01]  /*1b2e0*/  MUFU.EX2 R121, R59 ;  /* 0x0000003b00797308 */ /* 0x000ee20000000800 */
[----:B-1----:R-:W-:Y:S01]  /*1b2f0*/  @!P2 FMUL R123, R123, R123 ;  /* 0x0000007b7b7ba220 */ /* 0x002fe20000400000 */
[----:B------:R-:W-:Y:S02]  /*1b300*/  FSETP.GEU.AND P2, PT, R68, -126, PT ;  /* 0xc2fc00004400780b */ /* 0x000fe40003f4e000 */
[----:B------:R-:W-:-:S03]  /*1b310*/  F2FP.BF16.F32.PACK_AB R61, R97, R96 ;  /* 0x00000060613d723e */ /* 0x000fc600000010ff */
[----:B------:R-:W-:Y:S01]  /*1b320*/  @!P0 FMUL R63, R63, 0.5 ;  /* 0x3f0000003f3f8820 */ /* 0x000fe20000400000 */
[----:B------:R-:W1:Y:S01]  /*1b330*/  MUFU.EX2 R124, R62 ;  /* 0x0000003e007c7308 */ /* 0x000e620000000800 */
[----:B--2---:R-:W-:Y:S01]  /*1b340*/  @!P3 FMUL R122, R122, R122 ;  /* 0x0000007a7a7ab220 */ /* 0x004fe20000400000 */
[----:B------:R-:W-:Y:S02]  /*1b350*/  FSETP.GEU.AND P3, PT, R67, -126, PT ;  /* 0xc2fc00004300780b */ /* 0x000fe40003f6e000 */
[----:B------:R-:W-:-:S03]  /*1b360*/  F2FP.BF16.F32.PACK_AB R60, R95, R94 ;  /* 0x0000005e5f3c723e */ /* 0x000fc600000010ff */
[----:B------:R-:W-:Y:S01]  /*1b370*/  @!P2 FMUL R68, R68, 0.5 ;  /* 0x3f0000004444a820 */ /* 0x000fe20000400000 */
[----:B------:R-:W2:Y:S01]  /*1b380*/  MUFU.EX2 R119, R57 ;  /* 0x0000003900777308 */ /* 0x000ea20000000800 */
[----:B---3--:R-:W-:Y:S01]  /*1b390*/  @!P4 FMUL R121, R121, R121 ;  /* 0x000000797979c220 */ /* 0x008fe20000400000 */
[----:B------:R-:W-:Y:S02]  /*1b3a0*/  FSETP.GEU.AND P4, PT, R66, -126, PT ;  /* 0xc2fc00004200780b */ /* 0x000fe40003f8e000 */
[----:B------:R-:W-:-:S03]  /*1b3b0*/  F2FP.BF16.F32.PACK_AB R59, R93, R92 ;  /* 0x0000005c5d3b723e */ /* 0x000fc600000010ff */
        /* <DEDUP_REMOVED lines=108> */
[----:B------:R-:W-:-:S05]  /*1ba80*/  FSETP.GEU.AND P1, PT, R26, -126, PT ;  /* 0xc2fc00001a00780b */ /* 0x000fca0003f2e000 */
        /* <DEDUP_REMOVED lines=9> */
[----:B------:R-:W-:Y:S02]  /*1bb20*/  F2FP.BF16.F32.PACK_AB R79, R135, R134 ;  /* 0x00000086874f723e */ /* 0x000fe400000010ff */
[----:B------:R-:W-:Y:S01]  /*1bb30*/  F2FP.BF16.F32.PACK_AB R83, R147, R146 ;  /* 0x000000929353723e */ /* 0x000fe200000010ff */
[----:B------:R-:W-:Y:S01]  /*1bb40*/  @!P6 FMUL R85, R85, 0.5 ;  /* 0x3f0000005555e820 */ /* 0x000fe20000400000 */
[----:B------:R-:W3:Y:S01]  /*1bb50*/  MUFU.EX2 R180, R24 ;  /* 0x0000001800b47308 */ /* 0x000ee20000000800 */
[----:B-1----:R-:W-:Y:S01]  /*1bb60*/  @!P0 FMUL R176, R176, R176 ;  /* 0x000000b0b0b08220 */ /* 0x002fe20000400000 */
[----:B------:R-:W-:-:S02]  /*1bb70*/  FSETP.GEU.AND P0, PT, R27, -126, PT ;  /* 0xc2fc00001b00780b */ /* 0x000fc40003f0e000 */
[----:B------:R-:W-:-:S03]  /*1bb80*/  F2FP.BF16.F32.PACK_AB R84, R161, R160 ;  /* 0x000000a0a154723e */ /* 0x000fc600000010ff */
[----:B------:R-:W-:Y:S01]  /*1bb90*/  @!P5 FMUL R86, R86, 0.5 ;  /* 0x3f0000005656d820 */ /* 0x000fe20000400000 */
[----:B------:R-:W1:Y:S01]  /*1bba0*/  MUFU.EX2 R179, R87 ;  /* 0x0000005700b37308 */ /* 0x000e620000000800 */
[----:B--2---:R-:W-:Y:S01]  /*1bbb0*/  @!P2 FMUL R181, R181, R181 ;  /* 0x000000b5b5b5a220 */ /* 0x004fe20000400000 */
[----:B------:R-:W-:-:S05]  /*1bbc0*/  FSETP.GEU.AND P2, PT, R32, -126, PT ;  /* 0xc2fc00002000780b */ /* 0x000fca0003f4e000 */
[----:B------:R-:W-:Y:S01]  /*1bbd0*/  @!P0 FMUL R27, R27, 0.5 ;  /* 0x3f0000001b1b8820 */ /* 0x000fe20000400000 */
[----:B------:R-:W2:Y:S01]  /*1bbe0*/  MUFU.EX2 R182, R26 ;  /* 0x0000001a00b67308 */ /* 0x000ea20000000800 */
[----:B---3--:R-:W-:Y:S01]  /*1bbf0*/  @!P3 FMUL R180, R180, R180 ;  /* 0x000000b4b4b4b220 */ /* 0x008fe20000400000 */
[----:B------:R-:W-:Y:S01]  /*1bc00*/  FSETP.GEU.AND P3, PT, R31, -126, PT ;  /* 0xc2fc00001f00780b */ /* 0x000fe20003f6e000 */
[----:B------:R-:W3:Y:S04]  /*1bc10*/  S2R R24, SR_TID.X ;  /* 0x0000000000187919 */ /* 0x000ee80000002100 */
[----:B------:R-:W-:Y:S01]  /*1bc20*/  @!P2 FMUL R32, R32, 0.5 ;  /* 0x3f0000002020a820 */ /* 0x000fe20000400000 */
[----:B------:R-:W4:Y:S01]  /*1bc30*/  MUFU.EX2 R177, R85 ;  /* 0x0000005500b17308 */ /* 0x000f220000000800 */
        /* <DEDUP_REMOVED lines=8> */
[----:B----4-:R-:W-:Y:S01]  /*1bcc0*/  @!P6 FMUL R177, R177, R177 ;  /* 0x000000b1b1b1e220 */ /* 0x010fe20000400000 */
[----:B------:R-:W-:Y:S02]  /*1bcd0*/  FSETP.GEU.AND P6, PT, R28, -126, PT ;  /* 0xc2fc00001c00780b */ /* 0x000fe40003fce000 */
[----:B------:R-:W-:-:S03]  /*1bce0*/  F2FP.BF16.F32.PACK_AB R85, R175, R174 ;  /* 0x000000aeaf55723e */ /* 0x000fc600000010ff */
[----:B------:R-:W-:Y:S01]  /*1bcf0*/  @!P1 FMUL R33, R33, 0.5 ;  /* 0x3f00000021219820 */ /* 0x000fe20000400000 */
[----:B------:R-:W4:Y:S01]  /*1bd00*/  MUFU.EX2 R188, R32 ;  /* 0x0000002000bc7308 */ /* 0x000f220000000800 */
[----:B-1----:R-:W-:Y:S01]  /*1bd10*/  @!P5 FMUL R178, R178, R178 ;  /* 0x000000b2b2b2d220 */ /* 0x002fe20000400000 */
[----:B------:R-:W-:Y:S02]  /*1bd20*/  FSETP.GEU.AND P5, PT, R29, -126, PT ;  /* 0xc2fc00001d00780b */ /* 0x000fe40003fae000 */
[----:B---3--:R-:W-:Y:S02]  /*1bd30*/  SHF.R.U32.HI R24, RZ, 0x5, R24 ;  /* 0x00000005ff187819 */ /* 0x008fe40000011618 */
[----:B------:R-:W-:Y:S01]  /*1bd40*/  F2FP.BF16.F32.PACK_AB R86, R177, R176 ;  /* 0x000000b0b156723e */ /* 0x000fe200000010ff */
[----:B------:R-:W-:Y:S01]  /*1bd50*/  @!P6 FMUL R28, R28, 0.5 ;  /* 0x3f0000001c1ce820 */ /* 0x000fe20000400000 */
[----:B------:R-:W1:Y:S01]  /*1bd60*/  MUFU.EX2 R187, R31 ;  /* 0x0000001f00bb7308 */ /* 0x000e620000000800 */
[----:B--2---:R-:W-:Y:S01]  /*1bd70*/  @!P0 FMUL R183, R183, R183 ;  /* 0x000000b7b7b78220 */ /* 0x004fe20000400000 */
[----:B------:R-:W-:-:S02]  /*1bd80*/  FSETP.GEU.AND P0, PT, R34, -126, PT ;  /* 0xc2fc00002200780b */ /* 0x000fc40003f0e000 */
[----:B------:R-:W-:Y:S02]  /*1bd90*/  F2FP.BF16.F32.PACK_AB R87, R179, R178 ;  /* 0x000000b2b357723e */ /* 0x000fe400000010ff */
[----:B------:R-:W-:Y:S01]  /*1bda0*/  F2FP.BF16.F32.PACK_AB R25, R183, R182 ;  /* 0x000000b6b719723e */ /* 0x000fe200000010ff */
[----:B------:R-:W-:Y:S01]  /*1bdb0*/  @!P5 FMUL R29, R29, 0.5 ;  /* 0x3f0000001d1dd820 */ /* 0x000fe20000400000 */
[----:B------:R-:W2:Y:S01]  /*1bdc0*/  MUFU.EX2 R186, R30 ;  /* 0x0000001e00ba7308 */ /* 0x000ea20000000800 */
[----:B----4-:R-:W-:Y:S01]  /*1bdd0*/  @!P2 FMUL R188, R188, R188 ;  /* 0x000000bcbcbca220 */ /* 0x010fe20000400000 */
        /* <DEDUP_REMOVED lines=27> */
[----:B------:R-:W-:-:S04]  /*1bf90*/  FSETP.GEU.AND P0, PT, R49, -126, PT ;  /* 0xc2fc00003100780b */ /* 0x000fc80003f0e000 */
[----:B------:R-:W-:Y:S01]  /*1bfa0*/  STL [R1+0x18], R29 ;  /* 0x0000181d01007387 */ /* 0x000fe20000100800 */
[----:B------:R-:W-:Y:S01]  /*1bfb0*/  @!P5 FMUL R36, R36, 0.5 ;  /* 0x3f0000002424d820 */ /* 0x000fe20000400000 */
[----:B------:R-:W3:Y:S02]  /*1bfc0*/  MUFU.EX2 R3, R37 ;  /* 0x0000002500037308 */ /* 0x000ee40000000800 */
[----:B-1----:R1:W-:Y:S05]  /*1bfd0*/  STL [R1+0x2c], R8 ;  /* 0x00002c0801007387 */ /* 0x0023ea0000100800 */
[----:B------:R-:W-:Y:S01]  /*1bfe0*/  @!P0 FMUL R49, R49, 0.5 ;  /* 0x3f00000031318820 */ /* 0x000fe20000400000 */
[----:B------:R4:W5:Y:S01]  /*1bff0*/  MUFU.EX2 R32, R48 ;  /* 0x0000003000207308 */ /* 0x0009620000000800 */
[----:B--2---:R-:W-:Y:S01]  /*1c000*/  @!P3 FMUL R31, R31, R31 ;  /* 0x0000001f1f1fb220 */ /* 0x004fe20000400000 */
[----:B------:R-:W-:-:S04]  /*1c010*/  FSETP.GEU.AND P3, PT, R45, -126, PT ;  /* 0xc2fc00002d00780b */ /* 0x000fc80003f6e000 */
[----:B------:R2:W-:Y:S02]  /*1c020*/  STL [R1+0x28], R31 ;  /* 0x0000281f01007387 */ /* 0x0005e40000100800 */
[----:B------:R-:W1:Y:S02]  /*1c030*/  MUFU.EX2 R56, R35 ;  /* 0x0000002300387308 */ /* 0x000e640000000800 */
[----:B---3--:R3:W-:Y:S05]  /*1c040*/  STL [R1+0x24], R3 ;  /* 0x0000240301007387 */ /* 0x0087ea0000100800 */
[----:B------:R-:W-:Y:S01]  /*1c050*/  @!P3 FMUL R45, R45, 0.5 ;  /* 0x3f0000002d2db820 */ /* 0x000fe20000400000 */
[----:B------:R-:W2:Y:S01]  /*1c060*/  MUFU.EX2 R30, R36 ;  /* 0x00000024001e7308 */ /* 0x000ea20000000800 */
[----:B----4-:R-:W-:Y:S01]  /*1c070*/  MOV R48, R8 ;  /* 0x0000000800307202 */ /* 0x010fe20000000f00 */
[----:B-----5:R-:W-:Y:S01]  /*1c080*/  @!P1 FMUL R32, R32, R32 ;  /* 0x0000002020209220 */ /* 0x020fe20000400000 */
[----:B------:R-:W-:Y:S01]  /*1c090*/  FSETP.GEU.AND P1, PT, R43, -126, PT ;  /* 0xc2fc00002b00780b */ /* 0x000fe20003f2e000 */
[----:B-1----:R-:W-:-:S02]  /*1c0a0*/  FFMA2 R8, R140.F32x2.HI_LO, UR37.F32, R0.F32 ;  /* 0x000000258c087c49 */ /* 0x002fc40009200000 */
[----:B------:R-:W-:Y:S01]  /*1c0b0*/  @!P2 FMUL R48, R48, R48 ;  /* 0x000000303030a220 */ /* 0x000fe20000400000 */
[----:B------:R1:W-:Y:S01]  /*1c0c0*/  STL [R1+0x30], R32 ;  /* 0x0000302001007387 */ /* 0x0003e20000100800 */
[----:B------:R4:W5:Y:S01]  /*1c0d0*/  MUFU.EX2 R39, R49 ;  /* 0x0000003100277308 */ /* 0x0009620000000800 */
[----:B------:R-:W-:Y:S01]  /*1c0e0*/  @!P6 FMUL R56, R56, R56 ;  /* 0x000000383838e220 */ /* 0x000fe20000400000 */
[----:B------:R-:W-:Y:S01]  /*1c0f0*/  FSETP.GEU.AND P6, PT, R46, -126, PT ;  /* 0xc2fc00002e00780b */ /* 0x000fe20003fce000 */
[----:B------:R-:W-:Y:S01]  /*1c100*/  @!P2 STL [R1+0x2c], R48 ;  /* 0x00002c300100a387 */ /* 0x000fe20000100800 */
[----:B------:R-:W-:-:S03]  /*1c110*/  FSETP.GEU.AND P2, PT, R42, -126, PT ;  /* 0xc2fc00002a00780b */ /* 0x000fc60003f4e000 */
[----:B------:R-:W-:Y:S01]  /*1c120*/  STL [R1+0x1c], R56 ;  /* 0x00001c3801007387 */ /* 0x000fe20000100800 */
[----:B------:R-:W3:Y:S01]  /*1c130*/  MUFU.EX2 R37, R45 ;  /* 0x0000002d00257308 */ /* 0x000ee20000000800 */
[----:B--2---:R-:W-:Y:S01]  /*1c140*/  @!P5 FMUL R30, R30, R30 ;  /* 0x0000001e1e1ed220 */ /* 0x004fe20000400000 */
[----:B------:R-:W-:Y:S01]  /*1c150*/  FSETP.GEU.AND P5, PT, R47, -126, PT ;  /* 0xc2fc00002f00780b */ /* 0x000fe20003fae000 */
[----:B------:R-:W-:Y:S01]  /*1c160*/  @!P1 FMUL R43, R43, 0.5 ;  /* 0x3f0000002b2b9820 */ /* 0x000fe20000400000 */
[----:B------:R-:W-:Y:S02]  /*1c170*/  F2FP.BF16.F32.PACK_AB R31, R48, R31 ;  /* 0x0000001f301f723e */ /* 0x000fe400000010ff */
[----:B------:R2:W-:Y:S01]  /*1c180*/  STL [R1+0x20], R30 ;  /* 0x0000201e01007387 */ /* 0x0005e20000100800 */
[----:B------:R-:W-:Y:S01]  /*1c190*/  @!P6 FMUL R46, R46, 0.5 ;  /* 0x3f0000002e2ee820 */ /* 0x000fe20000400000 */
[----:B------:R-:W1:Y:S01]  /*1c1a0*/  MUFU.EX2 R36, R43 ;  /* 0x0000002b00247308 */ /* 0x000e620000000800 */
[----:B----4-:R-:W-:Y:S01]  /*1c1b0*/  MOV R49, R3 ;  /* 0x0000000300317202 */ /* 0x010fe20000000f00 */
[----:B------:R-:W-:Y:S01]  /*1c1c0*/  @!P2 FMUL R42, R42, 0.5 ;  /* 0x3f0000002a2aa820 */ /* 0x000fe20000400000 */
[----:B-----5:R-:W-:Y:S01]  /*1c1d0*/  @!P0 FMUL R39, R39, R39 ;  /* 0x0000002727278220 */ /* 0x020fe20000400000 */
[----:B------:R-:W-:-:S02]  /*1c1e0*/  FSETP.GEU.AND P0, PT, R40, -126, PT ;  /* 0xc2fc00002800780b */ /* 0x000fc40003f0e000 */
[----:B------:R-:W-:Y:S01]  /*1c1f0*/  @!P4 FMUL R49, R49, R49 ;  /* 0x000000313131c220 */ /* 0x000fe20000400000 */
[----:B------:R-:W-:Y:S01]  /*1c200*/  @!P5 FMUL R47, R47, 0.5 ;  /* 0x3f0000002f2fd820 */ /* 0x000fe20000400000 */
[----:B------:R-:W4:Y:S01]  /*1c210*/  MUFU.EX2 R35, R42 ;  /* 0x0000002a00237308 */ /* 0x000f220000000800 */
[----:B---3--:R-:W-:Y:S01]  /*1c220*/  @!P3 FMUL R37, R37, R37 ;  /* 0x000000252525b220 */ /* 0x008fe20000400000 */
[----:B------:R-:W-:Y:S01]  /*1c230*/  FSETP.GEU.AND P3, PT, R6, -126, PT ;  /* 0xc2fc00000600780b */ /* 0x000fe20003f6e000 */
[----:B------:R-:W-:Y:S01]  /*1c240*/  @!P4 STL [R1+0x24], R49 ;  /* 0x000024310100c387 */ /* 0x000fe20000100800 */
[----:B------:R-:W-:Y:S02]  /*1c250*/  FSETP.GEU.AND P4, PT, R44, -126, PT ;  /* 0xc2fc00002c00780b */ /* 0x000fe40003f8e000 */
[----:B------:R-:W-:Y:S01]  /*1c260*/  MOV R3, UR4 ;  /* 0x0000000400037c02 */ /* 0x000fe20008000f00 */
[----:B------:R-:W-:Y:S01]  /*1c270*/  STL [R1+0x34], R39 ;  /* 0x0000342701007387 */ /* 0x000fe20000100800 */
[----:B------:R-:W3:Y:S01]  /*1c280*/  MUFU.EX2 R33, R46 ;  /* 0x0000002e00217308 */ /* 0x000ee20000000800 */
[----:B------:R-:W-:Y:S01]  /*1c290*/  @!P0 FMUL R40, R40, 0.5 ;  /* 0x3f00000028288820 */ /* 0x000fe20000400000 */
[----:B-1----:R-:W-:Y:S01]  /*1c2a0*/  @!P1 FMUL R36, R36, R36 ;  /* 0x0000002424249220 */ /* 0x002fe20000400000 */
[----:B------:R-:W-:Y:S01]  /*1c2b0*/  FSETP.GEU.AND P1, PT, R4, -126, PT ;  /* 0xc2fc00000400780b */ /* 0x000fe20003f2e000 */
[----:B------:R-:W-:Y:S01]  /*1c2c0*/  STL [R1+0x44], R37 ;  /* 0x0000442501007387 */ /* 0x000fe20000100800 */
[----:B------:R-:W-:-:S02]  /*1c2d0*/  F2FP.BF16.F32.PACK_AB R32, R39, R32 ;  /* 0x000000202720723e */ /* 0x000fc400000010ff */
[----:B------:R-:W-:Y:S01]  /*1c2e0*/  @!P3 FMUL R6, R6, 0.5 ;  /* 0x3f0000000606b820 */ /* 0x000fe20000400000 */
[----:B------:R-:W1:Y:S01]  /*1c2f0*/  MUFU.EX2 R38, R47 ;  /* 0x0000002f00267308 */ /* 0x000e620000000800 */
[----:B------:R-:W-:Y:S01]  /*1c300*/  @!P4 FMUL R44, R44, 0.5 ;  /* 0x3f0000002c2cc820 */ /* 0x000fe20000400000 */
[----:B----4-:R-:W-:Y:S01]  /*1c310*/  @!P2 FMUL R35, R35, R35 ;  /* 0x000000232323a220 */ /* 0x010fe20000400000 */
[----:B------:R-:W-:Y:S01]  /*1c320*/  FSETP.GEU.AND P2, PT, R7, -126, PT ;  /* 0xc2fc00000700780b */ /* 0x000fe20003f4e000 */
[----:B------:R-:W-:Y:S01]  /*1c330*/  STL [R1+0x4c], R36 ;  /* 0x00004c2401007387 */ /* 0x000fe20000100800 */
[----:B--2---:R-:W-:-:S03]  /*1c340*/  F2FP.BF16.F32.PACK_AB R30, R49, R30 ;  /* 0x0000001e311e723e */ /* 0x004fc600000010ff */
[----:B------:R-:W2:Y:S01]  /*1c350*/  MUFU.EX2 R34, R44 ;  /* 0x0000002c00227308 */ /* 0x000ea20000000800 */
[----:B---3--:R-:W-:Y:S01]  /*1c360*/  @!P6 FMUL R33, R33, R33 ;  /* 0x000000212121e220 */ /* 0x008fe20000400000 */
[----:B------:R-:W-:Y:S01]  /*1c370*/  FSETP.GEU.AND P6, PT, R41, -126, PT ;  /* 0xc2fc00002900780b */ /* 0x000fe20003fce000 */
[----:B------:R-:W-:Y:S01]  /*1c380*/  @!P1 FMUL R4, R4, 0.5 ;  /* 0x3f00000004049820 */ /* 0x000fe20000400000 */
[----:B------:R-:W-:Y:S01]  /*1c390*/  MOV R46, R56 ;  /* 0x00000038002e7202 */ /* 0x000fe20000000f00 */
[----:B------:R3:W-:Y:S01]  /*1c3a0*/  STL [R1+0x48], R35 ;  /* 0x0000482301007387 */ /* 0x0007e20000100800 */
[----:B------:R-:W-:Y:S02]  /*1c3b0*/  F2FP.BF16.F32.PACK_AB R56, R89, R88 ;  /* 0x000000585938723e */ /* 0x000fe400000010ff */
[----:B------:R-:W4:Y:S01]  /*1c3c0*/  MUFU.EX2 R140, R40 ;  /* 0x00000028008c7308 */ /* 0x000f220000000800 */
[----:B-1----:R-:W-:Y:S01]  /*1c3d0*/  @!P5 FMUL R38, R38, R38 ;  /* 0x000000262626d220 */ /* 0x002fe20000400000 */
[----:B------:R-:W-:Y:S01]  /*1c3e0*/  FSETP.GEU.AND P5, PT, R8, -126, PT ;  /* 0xc2fc00000800780b */ /* 0x000fe20003fae000 */
[----:B------:R-:W-:Y:S01]  /*1c3f0*/  @!P2 FMUL R7, R7, 0.5 ;  /* 0x3f0000000707a820 */ /* 0x000fe20000400000 */
[----:B------:R1:W-:Y:S01]  /*1c400*/  STL [R1+0x38], R33 ;  /* 0x0000382101007387 */ /* 0x0003e20000100800 */
[----:B------:R-:W-:-:S02]  /*1c410*/  F2FP.BF16.F32.PACK_AB R29, R46, R29 ;  /* 0x0000001d2e1d723e */ /* 0x000fc400000010ff */
[----:B------:R-:W-:Y:S01]  /*1c420*/  @!P6 FMUL R41, R41, 0.5 ;  /* 0x3f0000002929e820 */ /* 0x000fe20000400000 */
[----:B------:R-:W5:Y:S01]  /*1c430*/  MUFU.EX2 R148, R6 ;  /* 0x0000000600947308 */ /* 0x000f620000000800 */
[----:B--2---:R-:W-:Y:S01]  /*1c440*/  @!P4 FMUL R34, R34, R34 ;  /* 0x000000222222c220 */ /* 0x004fe20000400000 */
[----:B------:R-:W-:Y:S01]  /*1c450*/  FSETP.GEU.AND P4, PT, R9, -126, PT ;  /* 0xc2fc00000900780b */ /* 0x000fe20003f8e000 */
[----:B------:R2:W-:Y:S04]  /*1c460*/  STL [R1+0x3c], R38 ;  /* 0x00003c2601007387 */ /* 0x0005e80000100800 */
[----:B------:R-:W-:Y:S01]  /*1c470*/  @!P5 FMUL R8, R8, 0.5 ;  /* 0x3f0000000808d820 */ /* 0x000fe20000400000 */
[----:B------:R-:W2:Y:S01]  /*1c480*/  MUFU.EX2 R149, R7 ;  /* 0x0000000700957308 */ /* 0x000ea20000000800 */
[----:B----4-:R-:W-:Y:S01]  /*1c490*/  @!P0 FMUL R140, R140, R140 ;  /* 0x0000008c8c8c8220 */ /* 0x010fe20000400000 */
[----:B------:R-:W-:Y:S01]  /*1c4a0*/  FSETP.GEU.AND P0, PT, R5, -126, PT ;  /* 0xc2fc00000500780b */ /* 0x000fe20003f0e000 */
[----:B------:R4:W-:Y:S01]  /*1c4b0*/  STL [R1+0x40], R34 ;  /* 0x0000402201007387 */ /* 0x0009e20000100800 */
[----:B---3--:R-:W-:-:S03]  /*1c4c0*/  F2FP.BF16.F32.PACK_AB R35, R36, R35 ;  /* 0x000000232423723e */ /* 0x008fc600000010ff */
[----:B------:R-:W-:Y:S01]  /*1c4d0*/  @!P4 FMUL R9, R9, 0.5 ;  /* 0x3f0000000909c820 */ /* 0x000fe20000400000 */
[----:B------:R-:W3:Y:S01]  /*1c4e0*/  MUFU.EX2 R141, R41 ;  /* 0x00000029008d7308 */ /* 0x000ee20000000800 */
[----:B-----5:R-:W-:Y:S01]  /*1c4f0*/  @!P3 FMUL R148, R148, R148 ;  /* 0x000000949494b220 */ /* 0x020fe20000400000 */
[----:B-1----:R-:W-:-:S05]  /*1c500*/  F2FP.BF16.F32.PACK_AB R33, R38, R33 ;  /* 0x000000212621723e */ /* 0x002fca00000010ff */
[----:B------:R-:W-:Y:S01]  /*1c510*/  @!P0 FMUL R5, R5, 0.5 ;  /* 0x3f00000005058820 */ /* 0x000fe20000400000 */
[----:B------:R-:W1:Y:S01]  /*1c520*/  MUFU.EX2 R132, R8 ;  /* 0x0000000800847308 */ /* 0x000e620000000800 */
[----:B--2---:R-:W-:Y:S01]  /*1c530*/  @!P2 FMUL R149, R149, R149 ;  /* 0x000000959595a220 */ /* 0x004fe20000400000 */
[----:B------:R-:W-:Y:S01]  /*1c540*/  FSETP.GEU.AND P2, PT, R50, -126, PT ;  /* 0xc2fc00003200780b */ /* 0x000fe20003f4e000 */
[----:B------:R-:W-:-:S03]  /*1c550*/  FFMA2 R6, R172.F32x2.HI_LO, UR37.F32, R0.F32 ;  /* 0x00000025ac067c49 */ /* 0x000fc60009200000 */
[----:B------:R-:W-:Y:S02]  /*1c560*/  F2FP.BF16.F32.PACK_AB R38, R149, R148 ;  /* 0x000000949526723e */ /* 0x000fe400000010ff */
[----:B------:R2:W5:Y:S01]  /*1c570*/  MUFU.EX2 R133, R9 ;  /* 0x0000000900857308 */ /* 0x0005620000000800 */
[----:B---3--:R-:W-:Y:S01]  /*1c580*/  @!P6 FMUL R141, R141, R141 ;  /* 0x0000008d8d8de220 */ /* 0x008fe20000400000 */
[----:B------:R-:W-:Y:S02]  /*1c590*/  FSETP.GEU.AND P6, PT, R52, -126, PT ;  /* 0xc2fc00003400780b */ /* 0x000fe40003fce000 */
[----:B----4-:R-:W-:Y:S02]  /*1c5a0*/  F2FP.BF16.F32.PACK_AB R34, R37, R34 ;  /* 0x000000222522723e */ /* 0x010fe400000010ff */
[----:B------:R-:W-:Y:S01]  /*1c5b0*/  F2FP.BF16.F32.PACK_AB R36, R141, R140 ;  /* 0x0000008c8d24723e */ /* 0x000fe200000010ff */
[----:B------:R-:W-:Y:S01]  /*1c5c0*/  @!P2 FMUL R50, R50, 0.5 ;  /* 0x3f0000003232a820 */ /* 0x000fe20000400000 */
[----:B------:R-:W3:Y:S01]  /*1c5d0*/  MUFU.EX2 R20, R4 ;  /* 0x0000000400147308 */ /* 0x000ee20000000800 */
[----:B-1----:R-:W-:Y:S01]  /*1c5e0*/  @!P5 FMUL R132, R132, R132 ;  /* 0x000000848484d220 */ /* 0x002fe20000400000 */
[----:B------:R-:W-:-:S05]  /*1c5f0*/  FSETP.GEU.AND P5, PT, R53, -126, PT ;  /* 0xc2fc00003500780b */ /* 0x000fca0003fae000 */
[----:B------:R-:W-:Y:S01]  /*1c600*/  @!P6 FMUL R52, R52, 0.5 ;  /* 0x3f0000003434e820 */ /* 0x000fe20000400000 */
[----:B------:R-:W1:Y:S01]  /*1c610*/  MUFU.EX2 R21, R5 ;  /* 0x0000000500157308 */ /* 0x000e620000000800 */
[----:B--2---:R-:W-:Y:S02]  /*1c620*/  FFMA2 R8, R144.F32x2.HI_LO, UR37.F32, R0.F32 ;  /* 0x0000002590087c49 */ /* 0x004fe40009200000 */
[----:B-----5:R-:W-:-:S03]  /*1c630*/  @!P4 FMUL R133, R133, R133 ;  /* 0x000000858585c220 */ /* 0x020fc60000400000 */
[----:B------:R-:W-:Y:S01]  /*1c640*/  FSETP.GEU.AND P3, PT, R9, -126, PT ;  /* 0xc2fc00000900780b */ /* 0x000fe20003f6e000 */
[----:B------:R-:W-:Y:S01]  /*1c650*/  @!P5 FMUL R53, R53, 0.5 ;  /* 0x3f0000003535d820 */ /* 0x000fe20000400000 */
[----:B------:R-:W-:Y:S01]  /*1c660*/  FSETP.GEU.AND P4, PT, R8, -126, PT ;  /* 0xc2fc00000800780b */ /* 0x000fe20003f8e000 */
[----:B---3--:R-:W-:Y:S01]  /*1c670*/  @!P1 FMUL R20, R20, R20 ;  /* 0x0000001414149220 */ /* 0x008fe20000400000 */
[----:B------:R-:W2:Y:S01]  /*1c680*/  MUFU.EX2 R172, R50 ;  /* 0x0000003200ac7308 */ /* 0x000ea20000000800 */
[----:B------:R-:W-:Y:S02]  /*1c690*/  FSETP.GEU.AND P1, PT, R51, -126, PT ;  /* 0xc2fc00003300780b */ /* 0x000fe40003f2e000 */
[----:B------:R-:W-:Y:S01]  /*1c6a0*/  F2FP.BF16.F32.PACK_AB R37, R133, R132 ;  /* 0x000000848525723e */ /* 0x000fe200000010ff */
[----:B------:R3:W-:Y:S01]  /*1c6b0*/  STL [R1+0x50], R20 ;  /* 0x0000501401007387 */ /* 0x0007e20000100800 */
[----:B-1----:R-:W-:Y:S01]  /*1c6c0*/  @!P0 FMUL R21, R21, R21 ;  /* 0x0000001515158220 */ /* 0x002fe20000400000 */
[----:B------:R-:W-:-:S03]  /*1c6d0*/  FSETP.GEU.AND P0, PT, R6, -126, PT ;  /* 0xc2fc00000600780b */ /* 0x000fc60003f0e000 */
[----:B------:R-:W-:Y:S01]  /*1c6e0*/  @!P3 FMUL R9, R9, 0.5 ;  /* 0x3f0000000909b820 */ /* 0x000fe20000400000 */
[----:B------:R-:W1:Y:S01]  /*1c6f0*/  MUFU.EX2 R144, R52 ;  /* 0x0000003400907308 */ /* 0x000e620000000800 */
[----:B------:R-:W-:Y:S01]  /*1c700*/  @!P4 FMUL R8, R8, 0.5 ;  /* 0x3f0000000808c820 */ /* 0x000fe20000400000 */
[----:B------:R-:W-:Y:S01]  /*1c710*/  FFMA2 R4, R158.F32x2.HI_LO, UR37.F32, R0.F32 ;  /* 0x000000259e047c49 */ /* 0x000fe20009200000 */
[----:B------:R3:W-:Y:S01]  /*1c720*/  STL [R1+0x54], R21 ;  /* 0x0000541501007387 */ /* 0x0007e20000100800 */
[----:B------:R-:W-:Y:S01]  /*1c730*/  @!P1 FMUL R51, R51, 0.5 ;  /* 0x3f00000033339820 */ /* 0x000fe20000400000 */
[----:B------:R-:W-:Y:S01]  /*1c740*/  F2FP.BF16.F32.PACK_AB R39, R21, R20 ;  /* 0x000000141527723e */ /* 0x000fe200000010ff */
[----:B--2---:R-:W-:Y:S02]  /*1c750*/  @!P2 FMUL R172, R172, R172 ;  /* 0x000000acacaca220 */ /* 0x004fe40000400000 */
[----:B------:R-:W2:Y:S01]  /*1c760*/  MUFU.EX2 R15, R9 ;  /* 0x00000009000f7308 */ /* 0x000ea20000000800 */
[----:B------:R-:W-:Y:S01]  /*1c770*/  FSETP.GEU.AND P2, PT, R11, -126, PT ;  /* 0xc2fc00000b00780b */ /* 0x000fe20003f4e000 */
[----:B------:R-:W-:-:S06]  /*1c780*/  @!P0 FMUL R6, R6, 0.5 ;  /* 0x3f00000006068820 */ /* 0x000fcc0000400000 */
[----:B------:R-:W4:Y:S01]  /*1c790*/  MUFU.EX2 R145, R53 ;  /* 0x0000003500917308 */ /* 0x000f220000000800 */
[----:B-1----:R-:W-:Y:S01]  /*1c7a0*/  @!P6 FMUL R144, R144, R144 ;  /* 0x000000909090e220 */ /* 0x002fe20000400000 */
[----:B------:R-:W-:-:S04]  /*1c7b0*/  FSETP.GEU.AND P6, PT, R7, -126, PT ;  /* 0xc2fc00000700780b */ /* 0x000fc80003fce000 */
[----:B------:R-:W-:Y:S02]  /*1c7c0*/  @!P2 FMUL R11, R11, 0.5 ;  /* 0x3f0000000b0ba820 */ /* 0x000fe40000400000 */
[----:B------:R-:W1:Y:S01]  /*1c7d0*/  MUFU.EX2 R14, R8 ;  /* 0x00000008000e7308 */ /* 0x000e620000000800 */
[----:B--2---:R-:W-:Y:S01]  /*1c7e0*/  @!P3 FMUL R15, R15, R15 ;  /* 0x0000000f0f0fb220 */ /* 0x004fe20000400000 */
[----:B------:R-:W-:-:S04]  /*1c7f0*/  FSETP.GEU.AND P3, PT, R10, -126, PT ;  /* 0xc2fc00000a00780b */ /* 0x000fc80003f6e000 */
[----:B------:R3:W-:Y:S01]  /*1c800*/  STL [R1+0x5c], R15 ;  /* 0x00005c0f01007387 */ /* 0x0007e20000100800 */
[----:B------:R-:W-:Y:S01]  /*1c810*/  @!P6 FMUL R7, R7, 0.5 ;  /* 0x3f0000000707e820 */ /* 0x000fe20000400000 */
[----:B------:R-:W2:Y:S01]  /*1c820*/  MUFU.EX2 R173, R51 ;  /* 0x0000003300ad7308 */ /* 0x000ea20000000800 */
[----:B----4-:R-:W-:Y:S01]  /*1c830*/  @!P5 FMUL R145, R145, R145 ;  /* 0x000000919191d220 */ /* 0x010fe20000400000 */
[----:B------:R-:W-:-:S04]  /*1c840*/  FSETP.GEU.AND P5, PT, R4, -126, PT ;  /* 0xc2fc00000400780b */ /* 0x000fc80003fae000 */
[----:B------:R-:W-:Y:S01]  /*1c850*/  F2FP.BF16.F32.PACK_AB R40, R145, R144 ;  /* 0x000000909128723e */ /* 0x000fe200000010ff */
[----:B------:R-:W-:Y:S01]  /*1c860*/  @!P3 FMUL R10, R10, 0.5 ;  /* 0x3f0000000a0ab820 */ /* 0x000fe20000400000 */
[----:B------:R-:W4:Y:S01]  /*1c870*/  MUFU.EX2 R158, R6 ;  /* 0x00000006009e7308 */ /* 0x000f220000000800 */
[----:B-1----:R-:W-:Y:S01]  /*1c880*/  @!P4 FMUL R14, R14, R14 ;  /* 0x0000000e0e0ec220 */ /* 0x002fe20000400000 */
[----:B------:R-:W-:Y:S01]  /*1c890*/  FSETP.GEU.AND P4, PT, R5, -126, PT ;  /* 0xc2fc00000500780b */ /* 0x000fe20003f8e000 */
[----:B------:R-:W-:-:S03]  /*1c8a0*/  FFMA2 R8, R156.F32x2.HI_LO, UR37.F32, R0.F32 ;  /* 0x000000259c087c49 */ /* 0x000fc60009200000 */
[----:B------:R3:W-:Y:S01]  /*1c8b0*/  STL [R1+0x58], R14 ;  /* 0x0000580e01007387 */ /* 0x0007e20000100800 */
[----:B------:R-:W-:Y:S01]  /*1c8c0*/  @!P5 FMUL R4, R4, 0.5 ;  /* 0x3f0000000404d820 */ /* 0x000fe20000400000 */
[----:B------:R-:W1:Y:S01]  /*1c8d0*/  MUFU.EX2 R156, R10 ;  /* 0x0000000a009c7308 */ /* 0x000e620000000800 */
[----:B--2---:R-:W-:Y:S01]  /*1c8e0*/  @!P1 FMUL R173, R173, R173 ;  /* 0x000000adadad9220 */ /* 0x004fe20000400000 */
[----:B------:R-:W-:Y:S02]  /*1c8f0*/  FSETP.GEU.AND P1, PT, R8, -126, PT ;  /* 0xc2fc00000800780b */ /* 0x000fe40003f2e000 */
[----:B------:R-:W-:Y:S02]  /*1c900*/  F2FP.BF16.F32.PACK_AB R41, R15, R14 ;  /* 0x0000000e0f29723e */ /* 0x000fe400000010ff */
[----:B------:R-:W-:Y:S01]  /*1c910*/  F2FP.BF16.F32.PACK_AB R42, R173, R172 ;  /* 0x000000acad2a723e */ /* 0x000fe200000010ff */
[----:B------:R-:W-:Y:S01]  /*1c920*/  @!P4 FMUL R5, R5, 0.5 ;  /* 0x3f0000000505c820 */ /* 0x000fe20000400000 */
[----:B------:R2:W5:Y:S01]  /*1c930*/  MUFU.EX2 R157, R11 ;  /* 0x0000000b009d7308 */ /* 0x0005620000000800 */
[----:B----4-:R-:W-:Y:S01]  /*1c940*/  @!P0 FMUL R158, R158, R158 ;  /* 0x0000009e9e9e8220 */ /* 0x010fe20000400000 */
[----:B------:R-:W-:-:S05]  /*1c950*/  FSETP.GEU.AND P0, PT, R9, -126, PT ;  /* 0xc2fc00000900780b */ /* 0x000fca0003f0e000 */
[----:B------:R-:W-:Y:S01]  /*1c960*/  @!P1 FMUL R8, R8, 0.5 ;  /* 0x3f00000008089820 */ /* 0x000fe20000400000 */
[----:B------:R4:W3:Y:S01]  /*1c970*/  MUFU.EX2 R159, R7 ;  /* 0x00000007009f7308 */ /* 0x0008e20000000800 */
[----:B-1----:R-:W-:-:S06]  /*1c980*/  @!P3 FMUL R156, R156, R156 ;  /* 0x0000009c9c9cb220 */ /* 0x002fcc0000400000 */
[----:B------:R-:W-:Y:S01]  /*1c990*/  @!P0 FMUL R9, R9, 0.5 ;  /* 0x3f00000009098820 */ /* 0x000fe20000400000 */
[----:B------:R-:W1:Y:S01]  /*1c9a0*/  MUFU.EX2 R170, R4 ;  /* 0x0000000400aa7308 */ /* 0x000e620000000800 */
[----:B--2---:R-:W-:Y:S02]  /*1c9b0*/  FFMA2 R10, R166.F32x2.HI_LO, UR37.F32, R0.F32 ;  /* 0x00000025a60a7c49 */ /* 0x004fe40009200000 */
[----:B-----5:R-:W-:-:S03]  /*1c9c0*/  @!P2 FMUL R157, R157, R157 ;  /* 0x0000009d9d9da220 */ /* 0x020fc60000400000 */
[----:B------:R-:W-:Y:S02]  /*1c9d0*/  FSETP.GEU.AND P2, PT, R10, -126, PT ;  /* 0xc2fc00000a00780b */ /* 0x000fe40003f4e000 */
[----:B------:R2:W5:Y:S01]  /*1c9e0*/  MUFU.EX2 R171, R5 ;  /* 0x0000000500ab7308 */ /* 0x0005620000000800 */
[----:B----4-:R-:W-:Y:S01]  /*1c9f0*/  FFMA2 R6, R168.F32x2.HI_LO, UR37.F32, R0.F32 ;  /* 0x00000025a8067c49 */ /* 0x010fe20009200000 */
[----:B------:R-:W-:Y:S01]  /*1ca00*/  F2FP.BF16.F32.PACK_AB R45, R157, R156 ;  /* 0x0000009c9d2d723e */ /* 0x000fe200000010ff */
[----:B---3--:R-:W-:-:S03]  /*1ca10*/  @!P6 FMUL R159, R159, R159 ;  /* 0x0000009f9f9fe220 */ /* 0x008fc60000400000 */
[----:B------:R-:W-:Y:S02]  /*1ca20*/  FSETP.GEU.AND P6, PT, R6, -126, PT ;  /* 0xc2fc00000600780b */ /* 0x000fe40003fce000 */
[----:B------:R-:W3:Y:S01]  /*1ca30*/  MUFU.EX2 R168, R8 ;  /* 0x0000000800a87308 */ /* 0x000ee20000000800 */
[----:B-1----:R-:W-:Y:S01]  /*1ca40*/  @!P5 FMUL R170, R170, R170 ;  /* 0x000000aaaaaad220 */ /* 0x002fe20000400000 */
[----:B------:R-:W-:Y:S01]  /*1ca50*/  FSETP.GEU.AND P5, PT, R7, -126, PT ;  /* 0xc2fc00000700780b */ /* 0x000fe20003fae000 */
[----:B------:R-:W-:Y:S01]  /*1ca60*/  @!P2 FMUL R10, R10, 0.5 ;  /* 0x3f0000000a0aa820 */ /* 0x000fe20000400000 */
[----:B------:R-:W-:-:S04]  /*1ca70*/  F2FP.BF16.F32.PACK_AB R43, R159, R158 ;  /* 0x0000009e9f2b723e */ /* 0x000fc800000010ff */
[----:B------:R1:W4:Y:S01]  /*1ca80*/  MUFU.EX2 R169, R9 ;  /* 0x0000000900a97308 */ /* 0x0003220000000800 */
[--C-:B--2---:R-:W-:Y:S02]  /*1ca90*/  FFMA2 R4, R154.F32x2.HI_LO, UR37.F32, R0.reuse.F32 ;  /* 0x000000259a047c49 */ /* 0x104fe40009200000 */
[----:B-----5:R-:W-:Y:S01]  /*1caa0*/  @!P4 FMUL R171, R171, R171 ;  /* 0x000000abababc220 */ /* 0x020fe20000400000 */
[----:B------:R-:W-:Y:S02]  /*1cab0*/  @!P6 FMUL R6, R6, 0.5 ;  /* 0x3f0000000606e820 */ /* 0x000fe40000400000 */
[----:B------:R-:W-:Y:S01]  /*1cac0*/  FSETP.GEU.AND P3, PT, R5, -126, PT ;  /* 0xc2fc00000500780b */ /* 0x000fe20003f6e000 */
[----:B------:R-:W-:Y:S01]  /*1cad0*/  @!P5 FMUL R7, R7, 0.5 ;  /* 0x3f0000000707d820 */ /* 0x000fe20000400000 */
[----:B------:R-:W-:Y:S01]  /*1cae0*/  FSETP.GEU.AND P4, PT, R4, -126, PT ;  /* 0xc2fc00000400780b */ /* 0x000fe20003f8e000 */
[----:B---3--:R-:W-:Y:S01]  /*1caf0*/  @!P1 FMUL R168, R168, R168 ;  /* 0x000000a8a8a89220 */ /* 0x008fe20000400000 */
[----:B------:R-:W-:Y:S01]  /*1cb00*/  FSETP.GEU.AND P1, PT, R11, -126, PT ;  /* 0xc2fc00000b00780b */ /* 0x000fe20003f2e000 */
[----:B------:R-:W2:Y:S01]  /*1cb10*/  MUFU.EX2 R154, R6 ;  /* 0x00000006009a7308 */ /* 0x000ea20000000800 */
[----:B------:R-:W-:Y:S01]  /*1cb20*/  F2FP.BF16.F32.PACK_AB R44, R171, R170 ;  /* 0x000000aaab2c723e */ /* 0x000fe200000010ff */
[----:B-1----:R-:W-:-:S06]  /*1cb30*/  FFMA2 R8, R152.F32x2.HI_LO, UR37.F32, R0.F32 ;  /* 0x0000002598087c49 */ /* 0x002fcc0009200000 */
[----:B------:R-:W-:Y:S01]  /*1cb40*/  @!P3 FMUL R5, R5, 0.5 ;  /* 0x3f0000000505b820 */ /* 0x000fe20000400000 */
[----:B----4-:R-:W-:Y:S01]  /*1cb50*/  @!P0 FMUL R169, R169, R169 ;  /* 0x000000a9a9a98220 */ /* 0x010fe20000400000 */
[----:B------:R-:W1:Y:S01]  /*1cb60*/  MUFU.EX2 R152, R10 ;  /* 0x0000000a00987308 */ /* 0x000e620000000800 */
[----:B------:R-:W-:Y:S01]  /*1cb70*/  FSETP.GEU.AND P0, PT, R8, -126, PT ;  /* 0xc2fc00000800780b */ /* 0x000fe20003f0e000 */
[----:B------:R-:W-:Y:S01]  /*1cb80*/  @!P4 FMUL R4, R4, 0.5 ;  /* 0x3f0000000404c820 */ /* 0x000fe20000400000 */
[----:B------:R-:W-:Y:S01]  /*1cb90*/  @!P1 FMUL R11, R11, 0.5 ;  /* 0x3f0000000b0b9820 */ /* 0x000fe20000400000 */
[----:B------:R-:W-:Y:S01]  /*1cba0*/  F2FP.BF16.F32.PACK_AB R46, R169, R168 ;  /* 0x000000a8a92e723e */ /* 0x000fe200000010ff */
[----:B--2---:R-:W-:-:S03]  /*1cbb0*/  @!P6 FMUL R154, R154, R154 ;  /* 0x0000009a9a9ae220 */ /* 0x004fc60000400000 */
[----:B------:R-:W2:Y:S01]  /*1cbc0*/  MUFU.EX2 R167, R5 ;  /* 0x0000000500a77308 */ /* 0x000ea20000000800 */
[----:B------:R-:W-:-:S05]  /*1cbd0*/  FSETP.GEU.AND P6, PT, R9, -126, PT ;  /* 0xc2fc00000900780b */ /* 0x000fca0003fce000 */
[----:B------:R-:W-:Y:S02]  /*1cbe0*/  @!P0 FMUL R8, R8, 0.5 ;  /* 0x3f00000008088820 */ /* 0x000fe40000400000 */
[----:B------:R3:W4:Y:S01]  /*1cbf0*/  MUFU.EX2 R166, R4 ;  /* 0x0000000400a67308 */ /* 0x0007220000000800 */
[----:B-1----:R-:W-:-:S05]  /*1cc00*/  @!P2 FMUL R152, R152, R152 ;  /* 0x000000989898a220 */ /* 0x002fca0000400000 */
[----:B------:R-:W-:Y:S02]  /*1cc10*/  @!P6 FMUL R9, R9, 0.5 ;  /* 0x3f0000000909e820 */ /* 0x000fe40000400000 */
[----:B------:R1:W5:Y:S01]  /*1cc20*/  MUFU.EX2 R155, R7 ;  /* 0x00000007009b7308 */ /* 0x0003620000000800 */
[----:B--2---:R-:W-:-:S07]  /*1cc30*/  @!P3 FMUL R167, R167, R167 ;  /* 0x000000a7a7a7b220 */ /* 0x004fce0000400000 */
[----:B------:R-:W2:Y:S01]  /*1cc40*/  MUFU.EX2 R153, R11 ;  /* 0x0000000b00997308 */ /* 0x000ea20000000800 */
[----:B---3--:R-:W-:Y:S02]  /*1cc50*/  FFMA2 R4, R150.F32x2.HI_LO, UR37.F32, R0.F32 ;  /* 0x0000002596047c49 */ /* 0x008fe40009200000 */
[----:B----4-:R-:W-:-:S03]  /*1cc60*/  @!P4 FMUL R166, R166, R166 ;  /* 0x000000a6a6a6c220 */ /* 0x010fc60000400000 */
[----:B------:R-:W-:Y:S02]  /*1cc70*/  FSETP.GEU.AND P3, PT, R4, -126, PT ;  /* 0xc2fc00000400780b */ /* 0x000fe40003f6e000 */
[----:B------:R-:W-:Y:S01]  /*1cc80*/  FSETP.GEU.AND P2, PT, R5, -126, PT ;  /* 0xc2fc00000500780b */ /* 0x000fe20003f4e000 */
[----:B-1----:R-:W-:Y:S01]  /*1cc90*/  FFMA2 R6, R164.F32x2.HI_LO, UR37.F32, R0.F32 ;  /* 0x00000025a4067c49 */ /* 0x002fe20009200000 */
[----:B------:R-:W-:Y:S01]  /*1cca0*/  MOV R0, UR54 ;  /* 0x0000003600007c02 */ /* 0x000fe20008000f00 */
[----:B------:R-:W1:Y:S01]  /*1ccb0*/  MUFU.EX2 R164, R8 ;  /* 0x0000000800a47308 */ /* 0x000e620000000800 */
[----:B-----5:R-:W-:Y:S01]  /*1ccc0*/  @!P5 FMUL R155, R155, R155 ;  /* 0x0000009b9b9bd220 */ /* 0x020fe20000400000 */
[----:B------:R-:W-:Y:S01]  /*1ccd0*/  F2FP.BF16.F32.PACK_AB R48, R167, R166 ;  /* 0x000000a6a730723e */ /* 0x000fe200000010ff */
[----:B------:R3:W-:Y:S01]  /*1cce0*/  SYNCS.ARRIVE.TRANS64.A1T0 RZ, [R0+UR50+0x280d0], RZ ;  /* 0x0280d0ff00ff79a7 */ /* 0x0007e20008100032 */
[----:B------:R-:W-:Y:S01]  /*1ccf0*/  FSETP.GEU.AND P5, PT, R6, -126, PT ;  /* 0xc2fc00000600780b */ /* 0x000fe20003fae000 */
[----:B--2---:R-:W-:Y:S01]  /*1cd00*/  @!P1 FMUL R153, R153, R153 ;  /* 0x0000009999999220 */ /* 0x004fe20000400000 */
[----:B------:R-:W-:-:S02]  /*1cd10*/  FSETP.GEU.AND P1, PT, R162, -126, PT ;  /* 0xc2fc0000a200780b */ /* 0x000fc40003f2e000 */
[----:B------:R-:W-:Y:S01]  /*1cd20*/  @!P3 FMUL R4, R4, 0.5 ;  /* 0x3f0000000404b820 */ /* 0x000fe20000400000 */
[----:B------:R-:W-:Y:S01]  /*1cd30*/  FSETP.GEU.AND P4, PT, R7, -126, PT ;  /* 0xc2fc00000700780b */ /* 0x000fe20003f8e000 */
[----:B------:R-:W-:Y:S01]  /*1cd40*/  @!P2 FMUL R5, R5, 0.5 ;  /* 0x3f0000000505a820 */ /* 0x000fe20000400000 */
[----:B------:R-:W2:Y:S01]  /*1cd50*/  MUFU.EX2 R165, R9 ;  /* 0x0000000900a57308 */ /* 0x000ea20000000800 */
[----:B------:R-:W-:Y:S02]  /*1cd60*/  F2FP.BF16.F32.PACK_AB R47, R155, R154 ;  /* 0x0000009a9b2f723e */ /* 0x000fe400000010ff */
[----:B------:R-:W-:Y:S01]  /*1cd70*/  F2FP.BF16.F32.PACK_AB R49, R153, R152 ;  /* 0x000000989931723e */ /* 0x000fe200000010ff */
[----:B-1----:R-:W-:Y:S01]  /*1cd80*/  @!P0 FMUL R164, R164, R164 ;  /* 0x000000a4a4a48220 */ /* 0x002fe20000400000 */
[----:B------:R-:W-:-:S03]  /*1cd90*/  FSETP.GEU.AND P0, PT, R163, -126, PT ;  /* 0xc2fc0000a300780b */ /* 0x000fc60003f0e000 */
[----:B------:R-:W1:Y:S01]  /*1cda0*/  MUFU.EX2 R12, R4 ;  /* 0x00000004000c7308 */ /* 0x000e620000000800 */
[----:B------:R-:W-:Y:S01]  /*1cdb0*/  @!P1 FMUL R162, R162, 0.5 ;  /* 0x3f000000a2a29820 */ /* 0x000fe20000400000 */
[----:B------:R-:W-:Y:S01]  /*1cdc0*/  @!P5 FMUL R6, R6, 0.5 ;  /* 0x3f0000000606d820 */ /* 0x000fe20000400000 */
[----:B------:R-:W-:-:S05]  /*1cdd0*/  @!P4 FMUL R7, R7, 0.5 ;  /* 0x3f0000000707c820 */ /* 0x000fca0000400000 */
[----:B------:R-:W4:Y:S01]  /*1cde0*/  MUFU.EX2 R13, R5 ;  /* 0x00000005000d7308 */ /* 0x000f220000000800 */
[----:B--2---:R-:W-:Y:S01]  /*1cdf0*/  @!P6 FMUL R165, R165, R165 ;  /* 0x000000a5a5a5e220 */ /* 0x004fe20000400000 */
[----:B------:R-:W-:Y:S01]  /*1ce00*/  LOP3.LUT P6, RZ, R3, 0x3, R24, 0x48, !PT ;  /* 0x0000000303ff7812 */ /* 0x000fe200078c4818 */
[----:B------:R-:W-:Y:S01]  /*1ce10*/  @!P0 FMUL R163, R163, 0.5 ;  /* 0x3f000000a3a38820 */ /* 0x000fe20000400000 */
[----:B------:R-:W-:Y:S02]  /*1ce20*/  F2FP.BF16.F32.PACK_AB R24, R181, R180 ;  /* 0x000000b4b518723e */ /* 0x000fe400000010ff */
[----:B------:R-:W-:Y:S02]  /*1ce30*/  F2FP.BF16.F32.PACK_AB R50, R165, R164 ;  /* 0x000000a4a532723e */ /* 0x000fe400000010ff */
[----:B------:R-:W2:Y:S01]  /*1ce40*/  MUFU.EX2 R150, R6 ;  /* 0x0000000600967308 */ /* 0x000ea20000000800 */
[----:B-1----:R-:W-:-:S05]  /*1ce50*/  @!P3 FMUL R12, R12, R12 ;  /* 0x0000000c0c0cb220 */ /* 0x002fca0000400000 */
[----:B------:R3:W-:Y:S02]  /*1ce60*/  STL [R1+0x60], R12 ;  /* 0x0000600c01007387 */ /* 0x0007e40000100800 */
[----:B------:R-:W1:Y:S01]  /*1ce70*/  MUFU.EX2 R151, R7 ;  /* 0x0000000700977308 */ /* 0x000e620000000800 */
[----:B----4-:R-:W-:-:S05]  /*1ce80*/  @!P2 FMUL R13, R13, R13 ;  /* 0x0000000d0d0da220 */ /* 0x010fca0000400000 */
[----:B------:R3:W-:Y:S01]  /*1ce90*/  STL [R1+0x64], R13 ;  /* 0x0000640d01007387 */ /* 0x0007e20000100800 */
[----:B------:R-:W-:Y:S01]  /*1cea0*/  F2FP.BF16.F32.PACK_AB R52, R13, R12 ;  /* 0x0000000c0d34723e */ /* 0x000fe200000010ff */
[----:B------:R-:W4:Y:S01]  /*1ceb0*/  MUFU.EX2 R162, R162 ;  /* 0x000000a200a27308 */ /* 0x000f220000000800 */
[----:B--2---:R-:W-:-:S07]  /*1cec0*/  @!P5 FMUL R150, R150, R150 ;  /* 0x000000969696d220 */ /* 0x004fce0000400000 */
[----:B------:R-:W2:Y:S01]  /*1ced0*/  MUFU.EX2 R163, R163 ;  /* 0x000000a300a37308 */ /* 0x000ea20000000800 */
[----:B-1----:R-:W-:-:S05]  /*1cee0*/  @!P4 FMUL R151, R151, R151 ;  /* 0x000000979797c220 */ /* 0x002fca0000400000 */
[----:B------:R-:W-:Y:S01]  /*1cef0*/  F2FP.BF16.F32.PACK_AB R51, R151, R150 ;  /* 0x000000969733723e */ /* 0x000fe200000010ff */
[----:B----4-:R-:W-:Y:S01]  /*1cf00*/  @!P1 FMUL R162, R162, R162 ;  /* 0x000000a2a2a29220 */ /* 0x010fe20000400000 */
[----:B--2---:R-:W-:-:S05]  /*1cf10*/  @!P0 FMUL R163, R163, R163 ;  /* 0x000000a3a3a38220 */ /* 0x004fca0000400000 */
[----:B------:R-:W-:Y:S01]  /*1cf20*/  F2FP.BF16.F32.PACK_AB R53, R163, R162 ;  /* 0x000000a2a335723e */ /* 0x000fe200000010ff */
[----:B---3--:R-:W-:Y:S06]  /*1cf30*/  @!P6 BRA `(.L_x_291) ;  /* 0x000000000040e947 */ /* 0x008fec0003800000 */
[----:B------:R-:W-:Y:S01]  /*1cf40*/  MOV R14, 0x8 ;  /* 0x00000008000e7802 */ /* 0x000fe20000000f00 */
        /* <DEDUP_REMOVED lines=15> */
.L_x_291:
[----:B------:R-:W-:Y:S05]  /*1d040*/  WARPSYNC.ALL ;  /* 0x0000000000007948 */ /* 0x000fea0003800000 */
[----:B------:R1:W-:Y:S02]  /*1d050*/  STTM.x32 tmem[UR38], R56 ;  /* 0x00000038000079ed */ /* 0x0003e400082c0026 */
[----:B-1----:R-:W2:Y:S01]  /*1d060*/  LDL R87, [R1+0x6c] ;  /* 0x00006c0001577983 */ /* 0x002ea20000100800 */
[----:B------:R-:W-:Y:S01]  /*1d070*/  UIADD3 UR4, UPT, UPT, UR38, 0x20, URZ ;  /* 0x0000002026047890 */ /* 0x000fe2000fffe0ff */
[----:B------:R-:W1:Y:S03]  /*1d080*/  S2R R58, SR_TID.X ;  /* 0x00000000003a7919 */ /* 0x000e660000002100 */
[----:B------:R-:W-:-:S06]  /*1d090*/  USHF.R.U32.HI UR4, URZ, 0x15, UR4 ;  /* 0x00000015ff047899 */ /* 0x000fcc0008011604 */
[----:B------:R-:W-:Y:S02]  /*1d0a0*/  MOV R0, UR4 ;  /* 0x0000000400007c02 */ /* 0x000fe40008000f00 */
[----:B-1----:R-:W-:Y:S02]  /*1d0b0*/  SHF.R.U32.HI R59, RZ, 0x5, R58 ;  /* 0x00000005ff3b7819 */ /* 0x002fe4000001163a */
[----:B--2---:R-:W-:-:S04]  /*1d0c0*/  FSETP.NEU.AND P0, PT, R87, -INF , PT ;  /* 0xff8000005700780b */ /* 0x004fc80003f0d000 */
[----:B------:R-:W-:Y:S02]  /*1d0d0*/  FSEL R4, R87, RZ, P0 ;  /* 0x000000ff57047208 */ /* 0x000fe40000000000 */
[----:B------:R-:W-:-:S03]  /*1d0e0*/  LOP3.LUT P0, RZ, R0, 0x3, R59, 0x48, !PT ;  /* 0x0000000300ff7812 */ /* 0x000fc6000780483b */
[----:B------:R-:W-:-:S04]  /*1d0f0*/  FMUL R4, R4, -UR37 ;  /* 0x8000002504047c20 */ /* 0x000fc80008400000 */
[--C-:B------:R-:W-:Y:S02]  /*1d100*/  FFMA2 R54, R54.F32x2.HI_LO, UR37.F32, R4.reuse.F32 ;  /* 0x0000002536367c49 */ /* 0x100fe40009200004 */
[----:B------:R-:W-:-:S03]  /*1d110*/  FFMA2 R4, R18.F32x2.HI_LO, UR37.F32, R4.F32 ;  /* 0x0000002512047c49 */ /* 0x000fc60009200004 */
[----:B------:R-:W-:Y:S02]  /*1d120*/  FSETP.GEU.AND P4, PT, R54, -126, PT ;  /* 0xc2fc00003600780b */ /* 0x000fe40003f8e000 */
[----:B------:R-:W-:Y:S02]  /*1d130*/  FSETP.GEU.AND P3, PT, R55, -126, PT ;  /* 0xc2fc00003700780b */ /* 0x000fe40003f6e000 */
[----:B------:R-:W-:Y:S02]  /*1d140*/  FSETP.GEU.AND P2, PT, R4, -126, PT ;  /* 0xc2fc00000400780b */ /* 0x000fe40003f4e000 */
[----:B------:R-:W-:-:S07]  /*1d150*/  FSETP.GEU.AND P1, PT, R5, -126, PT ;  /* 0xc2fc00000500780b */ /* 0x000fce0003f2e000 */
[----:B------:R-:W-:Y:S02]  /*1d160*/  @!P4 FMUL R54, R54, 0.5 ;  /* 0x3f0000003636c820 */ /* 0x000fe40000400000 */
[----:B------:R-:W-:Y:S02]  /*1d170*/  @!P3 FMUL R55, R55, 0.5 ;  /* 0x3f0000003737b820 */ /* 0x000fe40000400000 */
[----:B------:R-:W-:Y:S01]  /*1d180*/  @!P2 FMUL R4, R4, 0.5 ;  /* 0x3f0000000404a820 */ /* 0x000fe20000400000 */
[----:B------:R-:W1:Y:S01]  /*1d190*/  MUFU.EX2 R56, R54 ;  /* 0x0000003600387308 */ /* 0x000e620000000800 */
[----:B------:R-:W-:-:S07]  /*1d1a0*/  @!P1 FMUL R5, R5, 0.5 ;  /* 0x3f00000005059820 */ /* 0x000fce0000400000 */
[----:B------:R-:W2:Y:S08]  /*1d1b0*/  MUFU.EX2 R57, R55 ;  /* 0x0000003700397308 */ /* 0x000eb00000000800 */
[----:B------:R-:W3:Y:S01]  /*1d1c0*/  MUFU.EX2 R18, R4 ;  /* 0x0000000400127308 */ /* 0x000ee20000000800 */
[----:B-1----:R-:W-:-:S07]  /*1d1d0*/  @!P4 FMUL R56, R56, R56 ;  /* 0x000000383838c220 */ /* 0x002fce0000400000 */
[----:B------:R-:W1:Y:S01]  /*1d1e0*/  MUFU.EX2 R19, R5 ;  /* 0x0000000500137308 */ /* 0x000e620000000800 */
[----:B--2---:R-:W-:-:S05]  /*1d1f0*/  @!P3 FMUL R57, R57, R57 ;  /* 0x000000393939b220 */ /* 0x004fca0000400000 */
[----:B------:R-:W-:Y:S01]  /*1d200*/  F2FP.BF16.F32.PACK_AB R54, R57, R56 ;  /* 0x000000383936723e */ /* 0x000fe200000010ff */
[----:B---3--:R-:W-:Y:S01]  /*1d210*/  @!P2 FMUL R18, R18, R18 ;  /* 0x000000121212a220 */ /* 0x008fe20000400000 */
[----:B-1----:R-:W-:-:S05]  /*1d220*/  @!P1 FMUL R19, R19, R19 ;  /* 0x0000001313139220 */ /* 0x002fca0000400000 */
[----:B------:R-:W-:Y:S01]  /*1d230*/  F2FP.BF16.F32.PACK_AB R55, R19, R18 ;  /* 0x000000121337723e */ /* 0x000fe200000010ff */
[----:B------:R-:W-:Y:S06]  /*1d240*/  @!P0 BRA `(.L_x_292) ;  /* 0x0000000000408947 */ /* 0x000fec0003800000 */
        /* <DEDUP_REMOVED lines=16> */
.L_x_292:
        /* <DEDUP_REMOVED lines=10> */
.L_x_293:
[----:B------:R-:W3:Y:S01]  /*1d3f0*/  S2UR UR6, SR_CgaCtaId ;  /* 0x00000000000679c3 */ /* 0x000ee20000008800 */
[----:B------:R-:W-:Y:S01]  /*1d400*/  UISETP.NE.AND UP0, UPT, UR39, URZ, UPT ;  /* 0x000000ff2700728c */ /* 0x000fe2000bf05270 */
[----:B------:R-:W-:Y:S02]  /*1d410*/  UMOV UR5, 0x400 ;  /* 0x0000040000057882 */ /* 0x000fe40000000000 */
[----:B---3--:R-:W-:-:S04]  /*1d420*/  ULEA UR5, UR6, UR5, 0x18 ;  /* 0x0000000506057291 */ /* 0x008fc8000f8ec0ff */
[----:B------:R-:W-:-:S04]  /*1d430*/  UIADD3 UR4, UPT, UPT, UR5, 0x28068, URZ ;  /* 0x0002806805047890 */ /* 0x000fc8000fffe0ff */
[----:B------:R-:W-:-:S04]  /*1d440*/  @UP0 UIADD3 UR4, UPT, UPT, UR5, 0x28058, URZ ;  /* 0x0002805805040890 */ /* 0x000fc8000fffe0ff */
[----:B------:R-:W-:-:S09]  /*1d450*/  UPRMT UR4, UR6, 0x654, UR4 ;  /* 0x0000065406047896 */ /* 0x000fd20008000004 */
[----:B--2---:R-:W-:Y:S01]  /*1d460*/  SYNCS.ARRIVE.TRANS64.RED.A1T0 RZ, [UR4], RZ ;  /* 0x000000ffffff79a7 */ /* 0x004fe20008100404 */
[----:B------:R-:W-:Y:S02]  /*1d470*/  USEL UR4, UR43, UR42, UP0 ;  /* 0x0000002a2b047287 */ /* 0x000fe40008000000 */
[----:B------:R-:W-:Y:S02]  /*1d480*/  UISETP.NE.AND UP0, UPT, UR48, URZ, UPT ;  /* 0x000000ff3000728c */ /* 0x000fe4000bf05270 */
[----:B------:R-:W-:-:S07]  /*1d490*/  ULOP3.LUT UR38, UR4, 0x1, URZ, 0x3c, !UPT ;  /* 0x0000000104267892 */ /* 0x000fce000f8e3cff */
[----:B------:R-:W-:Y:S05]  /*1d4a0*/  BRA.U UP0, `(.L_x_294) ;  /* 0x0000000100047547 */ /* 0x000fea000b800000 */
[----:B------:R-:W-:Y:S05]  /*1d4b0*/  BPT.TRAP 0x1 ;  /* 0x000000040000795c */ /* 0x000fea0000300000 */
.L_x_294:
        /* <DEDUP_REMOVED lines=26> */
.L_x_456:
        /* <DEDUP_REMOVED lines=10> */
.L_x_297:
[----:B------:R-:W-:Y:S05]  /*1d700*/  BSYNC.RECONVERGENT B0 ;  /* 0x0000000000007941 */ /* 0x000fea0003800200 */
.L_x_296:
[----:B------:R-:W2:Y:S04]  /*1d710*/  LDL.LU.64 R4, [R1+0x18] ;  /* 0x0000180001047983 */ /* 0x000ea80000300a00 */
[----:B-1----:R-:W3:Y:S04]  /*1d720*/  LDL.LU.64 R26, [R1+0x20] ;  /* 0x00002000011a7983 */ /* 0x002ee80000300a00 */
[----:B------:R-:W4:Y:S04]  /*1d730*/  LDL.LU.64 R24, [R1+0x28] ;  /* 0x0000280001187983 */ /* 0x000f280000300a00 */
[----:B------:R-:W5:Y:S04]  /*1d740*/  LDL.LU.64 R20, [R1+0x38] ;  /* 0x0000380001147983 */ /* 0x000f680000300a00 */
[----:B------:R-:W5:Y:S04]  /*1d750*/  LDL.LU.64 R14, [R1+0x40] ;  /* 0x00004000010e7983 */ /* 0x000f680000300a00 */
[----:B------:R-:W5:Y:S04]  /*1d760*/  LDL.LU.64 R12, [R1+0x48] ;  /* 0x00004800010c7983 */ /* 0x000f680000300a00 */
[----:B------:R-:W5:Y:S01]  /*1d770*/  LDL.LU.64 R6, [R1+0x30] ;  /* 0x0000300001067983 */ /* 0x000f620000300a00 */
[----:B------:R-:W-:-:S03]  /*1d780*/  FADD2 R90, R90.F32x2.HI_LO, R138.F32x2.HI_LO ;  /* 0x0000008a5a5a724b */ /* 0x000fc60000000000 */
[----:B------:R-:W5:Y:S01]  /*1d790*/  LDL.LU.64 R10, [R1+0x50] ;  /* 0x00005000010a7983 */ /* 0x000f620000300a00 */
[----:B------:R-:W-:-:S03]  /*1d7a0*/  FADD2 R90, R90.F32x2.HI_LO, R174.F32x2.HI_LO ;  /* 0x000000ae5a5a724b */ /* 0x000fc60000000000 */
[----:B------:R-:W5:Y:S01]  /*1d7b0*/  LDL.LU.64 R8, [R1+0x58] ;  /* 0x0000580001087983 */ /* 0x000f620000300a00 */
[----:B------:R-:W-:Y:S02]  /*1d7c0*/  FADD2 R90, R90.F32x2.HI_LO, R182.F32x2.HI_LO ;  /* 0x000000b65a5a724b */ /* 0x000fe40000000000 */
[----:B------:R-:W-:-:S04]  /*1d7d0*/  FMUL R16, R3, R16 ;  /* 0x0000001003107220 */ /* 0x000fc80000400000 */
[----:B------:R-:W-:-:S04]  /*1d7e0*/  FADD2 R88, R16.F32, R88.F32x2.HI_LO ;  /* 0x000000581058724b */ /* 0x000fc80000040000 */
[----:B------:R-:W-:-:S04]  /*1d7f0*/  FADD2 R88, R88.F32x2.HI_LO, R94.F32x2.HI_LO ;  /* 0x0000005e5858724b */ /* 0x000fc80000000000 */
[----:B------:R-:W-:Y:S02]  /*1d800*/  FADD2 R88, R88.F32x2.HI_LO, R102.F32x2.HI_LO ;  /* 0x000000665858724b */ /* 0x000fe40000000000 */
[----:B--2---:R-:W-:Y:S02]  /*1d810*/  FADD2 R90, R90.F32x2.HI_LO, R4.F32x2.HI_LO ;  /* 0x000000045a5a724b */ /* 0x004fe40000000000 */
[----:B------:R-:W2:Y:S01]  /*1d820*/  LDL.LU.64 R4, [R1+0x60] ;  /* 0x0000600001047983 */ /* 0x000ea20000300a00 */
        /* <DEDUP_REMOVED lines=14> */
[----:B---3--:R-:W-:Y:S02]  /*1d910*/  FADD2 R22, R22.F32x2.HI_LO, R26.F32x2.HI_LO ;  /* 0x0000001a1616724b */ /* 0x008fe40000000000 */
[----:B----4-:R-:W-:Y:S02]  /*1d920*/  FADD2 R92, R92.F32x2.HI_LO, R24.F32x2.HI_LO ;  /* 0x000000185c5c724b */ /* 0x010fe40000000000 */
[----:B------:R-:W-:Y:S02]  /*1d930*/  FADD2 R88, R88.F32x2.HI_LO, R188.F32x2.HI_LO ;  /* 0x000000bc5858724b */ /* 0x000fe40000000000 */
[----:B-----5:R-:W-:Y:S02]  /*1d940*/  FADD2 R90, R90.F32x2.HI_LO, R20.F32x2.HI_LO ;  /* 0x000000145a5a724b */ /* 0x020fe40000000000 */
        /* <DEDUP_REMOVED lines=19> */
[----:B------:R-:W-:Y:S01]  /*1da80*/  UISETP.NE.AND UP0, UPT, UR47, 0x1, UPT ;  /* 0x000000012f00788c */ /* 0x000fe2000bf05270 */
[----:B------:R-:W-:-:S02]  /*1da90*/  FADD2 R90, R90.F32x2.HI_LO, R162.F32x2.HI_LO ;  /* 0x000000a25a5a724b */ /* 0x000fc40000000000 */
[----:B------:R-:W-:Y:S02]  /*1daa0*/  FADD2 R22, R22.F32x2.HI_LO, R56.F32x2.HI_LO ;  /* 0x000000381616724b */ /* 0x000fe40000000000 */
[----:B------:R-:W-:-:S04]  /*1dab0*/  FADD2 R92, R92.F32x2.HI_LO, R18.F32x2.HI_LO ;  /* 0x000000125c5c724b */ /* 0x000fc80000000000 */
[----:B------:R-:W-:Y:S02]  /*1dac0*/  FADD2 R22, R22.F32x2.HI_LO, R92.F32x2.HI_LO ;  /* 0x0000005c1616724b */ /* 0x000fe40000000000 */
[----:B--2---:R-:W-:-:S04]  /*1dad0*/  FADD2 R88, R88.F32x2.HI_LO, R4.F32x2.HI_LO ;  /* 0x000000045858724b */ /* 0x004fc80000000000 */
[----:B------:R-:W-:-:S04]  /*1dae0*/  FADD2 R88, R88.F32x2.HI_LO, R90.F32x2.HI_LO ;  /* 0x0000005a5858724b */ /* 0x000fc80000000000 */
[----:B------:R-:W-:-:S04]  /*1daf0*/  FADD2 R22, R88.F32x2.HI_LO, R22.F32x2.HI_LO ;  /* 0x000000165816724b */ /* 0x000fc80000000000 */
[----:B------:R-:W-:Y:S01]  /*1db00*/  FADD R16, R22, R23 ;  /* 0x0000001716107221 */ /* 0x000fe20000000000 */
[----:B------:R-:W-:Y:S06]  /*1db10*/  BRA.U UP0, `(.L_x_298) ;  /* 0x0000000100987547 */ /* 0x000fec000b800000 */
[----:B------:R-:W-:Y:S05]  /*1db20*/  @P1 BRA `(.L_x_299) ;  /* 0x0000000000041947 */ /* 0x000fea0003800000 */
[----:B------:R-:W-:Y:S05]  /*1db30*/  BPT.TRAP 0x1 ;  /* 0x000000040000795c */ /* 0x000fea0000300000 */
.L_x_299:
[----:B------:R-:W-:Y:S01]  /*1db40*/  UISETP.NE.AND UP0, UPT, UR39, URZ, UPT ;  /* 0x000000ff2700728c */ /* 0x000fe2000bf05270 */
[----:B------:R-:W-:Y:S01]  /*1db50*/  IMAD.U32 R0, RZ, RZ, UR38 ;  /* 0x00000026ff007e24 */ /* 0x000fe2000f8e00ff */
[----:B------:R-:W-:Y:S01]  /*1db60*/  UIADD3 UR4, UPT, UPT, UR5, 0x28060, URZ ;  /* 0x0002806005047890 */ /* 0x000fe2000fffe0ff */
[----:B------:R-:W-:Y:S01]  /*1db70*/  IMAD.U32 R17, R58, 0x10000, RZ ;  /* 0x000100003a117824 */ /* 0x000fe200078e00ff */
[----:B------:R-:W-:Y:S02]  /*1db80*/  LOP3.LUT R59, R59, 0x3, RZ, 0xc0, !PT ;  /* 0x000000033b3b7812 */ /* 0x000fe400078ec0ff */
[----:B------:R-:W-:Y:S02]  /*1db90*/  SHF.L.U32 R0, R0, 0x1f, RZ ;  /* 0x0000001f00007819 */ /* 0x000fe400000006ff */
[----:B------:R-:W-:-:S03]  /*1dba0*/  LOP3.LUT R17, R17, 0x600000, RZ, 0xc0, !PT ;  /* 0x0060000011117812 */ /* 0x000fc600078ec0ff */
[----:B------:R-:W-:Y:S01]  /*1dbb0*/  @UP0 UIADD3 UR4, UPT, UPT, UR5, 0x28050, URZ ;  /* 0x0002805005040890 */ /* 0x000fe2000fffe0ff */
[----:B------:R-:W-:Y:S01]  /*1dbc0*/  SHF.R.U32.HI R4, RZ, 0x15, R17 ;  /* 0x00000015ff047819 */ /* 0x000fe20000011611 */
[----:B------:R-:W-:-:S03]  /*1dbd0*/  USEL UR5, URZ, 0x80, UP0 ;  /* 0x00000080ff057887 */ /* 0x000fc60008000000 */
[----:B------:R-:W-:-:S03]  /*1dbe0*/  ISETP.NE.AND P0, PT, R59, R4, PT ;  /* 0x000000043b00720c */ /* 0x000fc60003f05270 */
[----:B------:R-:W-:Y:S01]  /*1dbf0*/  LOP3.LUT R17, R17, UR5, RZ, 0xfc, !PT ;  /* 0x0000000511117c12 */ /* 0x000fe2000f8efcff */
[----:B------:R-:W1:Y:S02]  /*1dc00*/  SYNCS.PHASECHK.TRANS64.TRYWAIT P1, [UR4], R0 ;  /* 0x00000000ff0075a7 */ /* 0x000e640008021104 */
[----:B-1----:R-:W-:Y:S07]  /*1dc10*/  @!P1 BRA `(.L_x_300) ;  /* 0x0000005800449947 */ /* 0x002fee0003800000 */
.L_x_458:
        /* <DEDUP_REMOVED lines=17> */
.L_x_301:
[----:B------:R-:W2:Y:S01]  /*1dd30*/  LDL R19, [R1+0x6c] ;  /* 0x00006c0001137983 */ /* 0x000ea20000100800 */
[----:B------:R-:W-:Y:S05]  /*1dd40*/  WARPSYNC.ALL ;  /* 0x0000000000007948 */ /* 0x000fea0003800000 */
[----:B------:R-:W-:Y:S02]  /*1dd50*/  R2UR UR4, R17 ;  /* 0x00000000110472ca */ /* 0x000fe400000e0000 */
[----:B------:R-:W-:-:S11]  /*1dd60*/  MOV R18, R16 ;  /* 0x0000001000127202 */ /* 0x000fd60000000f00 */
[----:B--2---:R2:W-:Y:S02]  /*1dd70*/  STTM.x2 tmem[UR4], R18 ;  /* 0x00000012000079ed */ /* 0x0045e400080c0004 */
.L_x_298:
[----:B-1----:R-:W3:Y:S01]  /*1dd80*/  LDL.LU R0, [R1+0x6c] ;  /* 0x00006c0001007983 */ /* 0x002ee20000300800 */
[----:B------:R-:W-:Y:S01]  /*1dd90*/  UISETP.NE.AND UP0, UPT, UR39, URZ, UPT ;  /* 0x000000ff2700728c */ /* 0x000fe2000bf05270 */
[----:B------:R-:W-:Y:S01]  /*1dda0*/  IADD3 R2, PT, PT, R2, 0x80, RZ ;  /* 0x0000008002027810 */ /* 0x000fe20007ffe0ff */
[----:B------:R-:W-:Y:S02]  /*1ddb0*/  UIADD3 UR4, UPT, UPT, UR47, -0x1, URZ ;  /* 0xffffffff2f047890 */ /* 0x000fe4000fffe0ff */
[----:B------:R-:W-:Y:S02]  /*1ddc0*/  USEL UR42, UR42, UR38, UP0 ;  /* 0x000000262a2a7287 */ /* 0x000fe40008000000 */
[----:B------:R-:W-:Y:S02]  /*1ddd0*/  USEL UR43, UR38, UR43, UP0 ;  /* 0x0000002b262b7287 */ /* 0x000fe40008000000 */
[----:B------:R-:W-:Y:S02]  /*1dde0*/  UISETP.GT.AND UP0, UPT, UR47, 0x1, UPT ;  /* 0x000000012f00788c */ /* 0x000fe4000bf04270 */
[----:B------:R-:W-:Y:S01]  /*1ddf0*/  ULOP3.LUT UR44, UR44, 0x1, URZ, 0x3c, !UPT ;  /* 0x000000012c2c7892 */ /* 0x000fe2000f8e3cff */
[----:B------:R-:W-:Y:S01]  /*1de00*/  UMOV UR47, UR4 ;  /* 0x00000004002f7c82 */ /* 0x000fe20008000000 */
[----:B---3--:R-:W-:-:S05]  /*1de10*/  MOV R17, R0 ;  /* 0x0000000000117202 */ /* 0x008fca0000000f00 */
[----:B------:R-:W-:Y:S05]  /*1de20*/  BRA.U UP0, `(.L_x_302) ;  /* 0xffffff91006c7547 */ /* 0x000fea000b83ffff */
.L_x_281:
[----:B------:R-:W-:-:S09]  /*1de30*/  UISETP.NE.AND UP0, UPT, UR48, URZ, UPT ;  /* 0x000000ff3000728c */ /* 0x000fd2000bf05270 */
[----:B------:R-:W-:Y:S05]  /*1de40*/  BRA.U UP0, `(.L_x_303) ;  /* 0x0000000100047547 */ /* 0x000fea000b800000 */
[----:B------:R-:W-:Y:S05]  /*1de50*/  BPT.TRAP 0x1 ;  /* 0x000000040000795c */ /* 0x000fea0000300000 */
.L_x_303:
[----:B------:R-:W3:Y:S01]  /*1de60*/  S2UR UR7, SR_CgaCtaId ;  /* 0x00000000000779c3 */ /* 0x000ee20000008800 */
[----:B------:R-:W-:Y:S01]  /*1de70*/  UISETP.NE.AND UP1, UPT, UR39, URZ, UPT ;  /* 0x000000ff2700728c */ /* 0x000fe2000bf25270 */
[----:B------:R-:W-:Y:S02]  /*1de80*/  UMOV UR5, 0x400 ;  /* 0x0000040000057882 */ /* 0x000fe40000000000 */
[----:B---3--:R-:W-:-:S04]  /*1de90*/  ULEA UR5, UR7, UR5, 0x18 ;  /* 0x0000000507057291 */ /* 0x008fc8000f8ec0ff */
[----:B------:R-:W-:-:S04]  /*1dea0*/  UIADD3 UR4, UPT, UPT, UR5, 0x28080, URZ ;  /* 0x0002808005047890 */ /* 0x000fc8000fffe0ff */
[----:B------:R-:W-:-:S09]  /*1deb0*/  @UP1 UIADD3 UR4, UPT, UPT, UR5, 0x28070, URZ ;  /* 0x0002807005041890 */ /* 0x000fd2000fffe0ff */
[----:B------:R-:W-:Y:S01]  /*1dec0*/  SYNCS.ARRIVE.TRANS64.A1T0 RZ, [UR4], RZ ;  /* 0x000000ffffff79a7 */ /* 0x000fe20008100004 */
[----:B------:R-:W-:Y:S01]  /*1ded0*/  USEL UR4, UR46, UR45, UP1 ;  /* 0x0000002d2e047287 */ /* 0x000fe20008800000 */
[----:B------:R-:W-:Y:S11]  /*1dee0*/  BRA.U UP0, `(.L_x_304) ;  /* 0x0000000100047547 */ /* 0x000ff6000b800000 */
[----:B------:R-:W-:Y:S05]  /*1def0*/  BPT.TRAP 0x1 ;  /* 0x000000040000795c */ /* 0x000fea0000300000 */
.L_x_304:
[----:B------:R-:W-:Y:S02]  /*1df00*/  UISETP.NE.AND UP0, UPT, UR39, URZ, UPT ;  /* 0x000000ff2700728c */ /* 0x000fe4000bf05270 */
[----:B------:R-:W-:Y:S02]  /*1df10*/  ULOP3.LUT UR6, UR4, 0x1, URZ, 0x3c, !UPT ;  /* 0x0000000104067892 */ /* 0x000fe4000f8e3cff */
[----:B------:R-:W-:-:S04]  /*1df20*/  UIADD3 UR4, UPT, UPT, UR5, 0x28088, URZ ;  /* 0x0002808805047890 */ /* 0x000fc8000fffe0ff */
[----:B-1----:R-:W-:-:S03]  /*1df30*/  MOV R3, UR6 ;  /* 0x0000000600037c02 */ /* 0x002fc60008000f00 */
[----:B------:R-:W-:Y:S01]  /*1df40*/  @UP0 UIADD3 UR4, UPT, UPT, UR5, 0x28078, URZ ;  /* 0x0002807805040890 */ /* 0x000fe2000fffe0ff */
[----:B------:R-:W-:-:S08]  /*1df50*/  SHF.L.U32 R3, R3, 0x1f, RZ ;  /* 0x0000001f03037819 */ /* 0x000fd000000006ff */
[----:B------:R-:W1:Y:S02]  /*1df60*/  SYNCS.PHASECHK.TRANS64.TRYWAIT P0, [UR4], R3 ;  /* 0x00000003ff0075a7 */ /* 0x000e640008001104 */
[----:B-1----:R-:W-:Y:S05]  /*1df70*/  @!P0 BRA `(.L_x_305) ;  /* 0x0000005400848947 */ /* 0x002fea0003800000 */
.L_x_460:
[----:B------:R-:W-:-:S04]  /*1df80*/  UISETP.NE.AND UP0, UPT, UR39, URZ, UPT ;  /* 0x000000ff2700728c */ /* 0x000fc8000bf05270 */
[----:B------:R-:W-:-:S04]  /*1df90*/  USEL UR4, UR51, UR52, UP0 ;  /* 0x0000003433047287 */ /* 0x000fc80008000000 */
[----:B------:R-:W-:-:S09]  /*1dfa0*/  UISETP.GT.U32.AND UP0, UPT, UR4, 0x1, UPT ;  /* 0x000000010400788c */ /* 0x000fd2000bf04070 */
[----:B------:R-:W-:Y:S05]  /*1dfb0*/  BRA.U UP0, `(.L_x_306) ;  /* 0x0000000100087547 */ /* 0x000fea000b800000 */
[----:B------:R-:W-:Y:S05]  /*1dfc0*/  BPT.TRAP 0x1 ;  /* 0x000000040000795c */ /* 0x000fea0000300000 */
[----:B------:R-:W-:Y:S05]  /*1dfd0*/  BPT.TRAP 0x1 ;  /* 0x000000040000795c */ /* 0x000fea0000300000 */
.L_x_306:
[----:B------:R-:W-:Y:S02]  /*1dfe0*/  UISETP.NE.AND UP0, UPT, UR39, URZ, UPT ;  /* 0x000000ff2700728c */ /* 0x000fe4000bf05270 */
[----:B------:R-:W-:-:S09]  /*1dff0*/  UIADD3 UR4, UPT, UPT, UR5, 0x28068, URZ ;  /* 0x0002806805047890 */ /* 0x000fd2000fffe0ff */
[----:B------:R-:W-:-:S04]  /*1e000*/  @UP0 UIADD3 UR4, UPT, UPT, UR5, 0x28058, URZ ;  /* 0x0002805805040890 */ /* 0x000fc8000fffe0ff */
[----:B------:R-:W-:-:S09]  /*1e010*/  UPRMT UR4, UR7, 0x654, UR4 ;  /* 0x0000065407047896 */ /* 0x000fd20008000004 */
[----:B------:R-:W-:Y:S01]  /*1e020*/  SYNCS.ARRIVE.TRANS64.RED.A1T0 RZ, [UR4], RZ ;  /* 0x000000ffffff79a7 */ /* 0x000fe20008100404 */
[----:B------:R-:W-:Y:S05]  /*1e030*/  EXIT ;  /* 0x000000000000794d */ /* 0x000fea0003800000 */
.L_x_26:
[----:B------:R-:W-:-:S05]  /*1e040*/  IMAD.MOV.U32 R3, RZ, RZ, -0x4 ;  /* 0xfffffffcff037424 */ /* 0x000fca00078e00ff */
[----:B------:R-:W-:-:S05]  /*1e050*/  VIADDMNMX.U32 R0, R2, R3, 0x2, PT ;  /* 0x0000000202007446 */ /* 0x000fca0003800003 */
[----:B------:R-:W-:-:S04]  /*1e060*/  IMAD.SHL.U32 R0, R0, 0x4, RZ ;  /* 0x0000000400007824 */ /* 0x000fc800078e00ff */
[----:B------:R-:W1:Y:S02]  /*1e070*/  LDC R2, c[0x2][R0] ;  /* 0x0080000000027b82 */ /* 0x000e640000000800 */
[----:B-1----:R-:W-:-:S04]  /*1e080*/  SHF.R.S32.HI R3, RZ, 0x1f, R2 ;  /* 0x0000001fff037819 */ /* 0x002fc80000011402 */
.L_x_505:
[----:B------:R-:W-:Y:S05]  /*1e090*/  BRX R2 -0x1e0a0                                                                                                                                                                                                                                                                                                                                                                                                                                                                                                                                                                                         (*"BRANCH_TARGETS .L_x_506,.L_x_507,.L_x_508"*) ;  /* 0xfffffe1c02d87949 */ /* 0x000fea000383ffff */
.L_x_508:
[----:B------:R-:W-:-:S08]  /*1e0a0*/  NOP ;  /* 0x0000000000007918 */ /* 0x000fd00000000000 */
[----:B------:R-:W-:-:S00]  /*1e0b0*/  USETMAXREG.DEALLOC.CTAPOOL 0x18 ;  /* 0x00000018000079c8 */ /* 0x000fc000080e0500 */
[----:B------:R-:W-:Y:S05]  /*1e0c0*/  EXIT ;  /* 0x000000000000794d */ /* 0x000fea0003800000 */
.L_x_506:
[----:B------:R-:W-:-:S08]  /*1e0d0*/  NOP ;  /* 0x0000000000007918 */ /* 0x000fd00000000000 */
[----:B------:R-:W1:-:S00]  /*1e0e0*/  USETMAXREG.DEALLOC.CTAPOOL 0x20 ;  /* 0x00000020000079c8 */ /* 0x000e4000080e0500 */
[----:B------:R-:W2:Y:S01]  /*1e0f0*/  S2UR UR9, SR_CTAID.X ;  /* 0x00000000000979c3 */ /* 0x000ea20000002500 */
[----:B------:R-:W3:Y:S07]  /*1e100*/  LDCU.64 UR6, c[0x0][0x380] ;  /* 0x00007000ff0677ac */ /* 0x000eee0008000a00 */
[----:B------:R-:W4:Y:S01]  /*1e110*/  S2UR UR45, SR_CTAID.Z ;  /* 0x00000000002d79c3 */ /* 0x000f220000002700 */
[----:B---3--:R-:W-:Y:S02]  /*1e120*/  UISETP.NE.AND UP1, UPT, UR7, URZ, UPT ;  /* 0x000000ff0700728c */ /* 0x008fe4000bf25270 */
[----:B--2---:R-:W-:-:S04]  /*1e130*/  USHF.L.U32 UR11, UR9, 0x8, URZ ;  /* 0x00000008090b7899 */ /* 0x004fc800080006ff */
[----:B------:R-:W-:-:S06]  /*1e140*/  UISETP.GE.U32.OR UP1, UPT, UR11, UR6, !UP1 ;  /* 0x000000060b00728c */ /* 0x000fcc000cf26470 */
[----:B------:R-:W-:-:S13]  /*1e150*/  PLOP3.LUT P1, PT, PT, PT, UP1, 0x80, 0x8 ;  /* 0x000000000008781c */ /* 0x000fda0003f2f018 */
[----:B-1--4-:R-:W-:Y:S05]  /*1e160*/  @P1 EXIT ;  /* 0x000000000000194d */ /* 0x012fea0003800000 */
[----:B------:R-:W1:Y:S01]  /*1e170*/  LDCU UR8, c[0x0][0x38c] ;  /* 0x00007180ff0877ac */ /* 0x000e620008000800 */
[----:B------:R-:W2:Y:S01]  /*1e180*/  S2UR UR10, SR_CTAID.Y ;  /* 0x00000000000a79c3 */ /* 0x000ea20000002600 */
[----:B------:R-:W-:Y:S01]  /*1e190*/  BSSY.RECONVERGENT B0, `(.L_x_307) ;  /* 0x0000022000007945 */ /* 0x000fe20003800200 */
[----:B-1----:R-:W1:Y:S01]  /*1e1a0*/  I2F.U32.RP R2, UR8 ;  /* 0x0000000800027d06 */ /* 0x002e620008209000 */
[----:B------:R-:W-:-:S07]  /*1e1b0*/  UISETP.NE.U32.AND UP1, UPT, UR8, URZ, UPT ;  /* 0x000000ff0800728c */ /* 0x000fce000bf25070 */
[----:B-1----:R-:W1:Y:S02]  /*1e1c0*/  MUFU.RCP R0, R2 ;  /* 0x0000000200007308 */ /* 0x002e640000001000 */
[----:B-1----:R-:W-:-:S06]  /*1e1d0*/  IADD3 R0, PT, PT, R0, 0xffffffe, RZ ;  /* 0x0ffffffe00007810 */ /* 0x002fcc0007ffe0ff */
[----:B------:R-:W1:Y:S02]  /*1e1e0*/  F2I.FTZ.U32.TRUNC.NTZ R0, R0 ;  /* 0x0000000000007305 */ /* 0x000e64000021f000 */
[----:B-1----:R-:W-:-:S13]  /*1e1f0*/  R2UR UR5, R0 ;  /* 0x00000000000572ca */ /* 0x002fda00000e0000 */
[----:B------:R-:W-:-:S04]  /*1e200*/  UIADD3 UR4, UPT, UPT, URZ, -UR5, URZ ;  /* 0x80000005ff047290 */ /* 0x000fc8000fffe0ff */
[----:B------:R-:W-:-:S03]  /*1e210*/  UIMAD UR6, UR4, UR8, URZ ;  /* 0x00000008040672a4 */ /* 0x000fc6000f8e02ff */
[----:B------:R-:W-:Y:S02]  /*1e220*/  UMOV UR4, URZ ;  /* 0x000000ff00047c82 */ /* 0x000fe40008000000 */
[----:B------:R-:W-:Y:S02]  /*1e230*/  UIMAD.WIDE.U32 UR4, UR5, UR6, UR4 ;  /* 0x00000006050472a5 */ /* 0x000fe4000f8e0004 */
[----:B------:R-:W-:-:S05]  /*1e240*/  ULEA UR6, UR9, 0x2, 0x1 ;  /* 0x0000000209067891 */ /* 0x000fca000f8e08ff */
[----:B------:R-:W-:Y:S02]  /*1e250*/  UMOV UR4, UR5 ;  /* 0x0000000500047c82 */ /* 0x000fe40008000000 */
[----:B--2---:R-:W-:-:S07]  /*1e260*/  UIMAD.WIDE.U32 UR4, UR4, UR10, URZ ;  /* 0x0000000a040472a5 */ /* 0x004fce000f8e00ff */
[----:B------:R-:W-:Y:S01]  /*1e270*/  UMOV UR44, UR5 ;  /* 0x00000005002c7c82 */ /* 0x000fe20008000000 */
[----:B------:R-:W-:Y:S02]  /*1e280*/  UIADD3 UR5, UPT, UPT, UR7, 0x7f, URZ ;  /* 0x0000007f07057890 */ /* 0x000fe4000fffe0ff */
[----:B------:R-:W-:-:S04]  /*1e290*/  UIADD3 UR4, UPT, UPT, -UR44, URZ, URZ ;  /* 0x000000ff2c047290 */ /* 0x000fc8000fffe1ff */
[----:B------:R-:W-:-:S04]  /*1e2a0*/  UIMAD UR4, UR8, UR4, UR10 ;  /* 0x00000004080472a4 */ /* 0x000fc8000f8e020a */
[----:B------:R-:W-:-:S11]  /*1e2b0*/  UISETP.GE.U32.AND UP5, UPT, UR4, UR8, UPT ;  /* 0x000000080400728c */ /* 0x000fd6000bfa6070 */
[----:B------:R-:W-:Y:S02]  /*1e2c0*/  @UP5 UIADD3 UR4, UPT, UPT, UR4, -UR8, URZ ;  /* 0x8000000804045290 */ /* 0x000fe4000fffe0ff */
[----:B------:R-:W-:Y:S02]  /*1e2d0*/  @UP5 UIADD3 UR44, UPT, UPT, UR44, 0x1, URZ ;  /* 0x000000012c2c5890 */ /* 0x000fe4000fffe0ff */
[----:B------:R-:W-:Y:S02]  /*1e2e0*/  UISETP.GE.U32.AND UP4, UPT, UR4, UR8, UPT ;  /* 0x000000080400728c */ /* 0x000fe4000bf86070 */
[----:B------:R-:W-:-:S04]  /*1e2f0*/  USHF.R.S32.HI UR4, URZ, 0x1f, UR5 ;  /* 0x0000001fff047899 */ /* 0x000fc80008011405 */
[----:B------:R-:W-:Y:S02]  /*1e300*/  ULEA.HI UR5, UR4, UR5, URZ, 0x7 ;  /* 0x0000000504057291 */ /* 0x000fe4000f8f38ff */
[----:B------:R-:W-:Y:S02]  /*1e310*/  ULOP3.LUT UR4, UR6, 0x1fffffe, URZ, 0xc0, !UPT ;  /* 0x01fffffe06047892 */ /* 0x000fe4000f8ec0ff */
[----:B------:R-:W-:Y:S02]  /*1e320*/  USHF.R.S32.HI UR5, URZ, 0x7, UR5 ;  /* 0x00000007ff057899 */ /* 0x000fe40008011405 */
[----:B------:R-:W-:Y:S02]  /*1e330*/  @UP4 UIADD3 UR44, UPT, UPT, UR44, 0x1, URZ ;  /* 0x000000012c2c4890 */ /* 0x000fe4000fffe0ff */
[----:B------:R-:W-:Y:S02]  /*1e340*/  @!UP1 ULOP3.LUT UR44, URZ, UR8, URZ, 0x33, !UPT ;  /* 0x00000008ff2c9292 */ /* 0x000fe4000f8e33ff */
[----:B------:R-:W-:-:S02]  /*1e350*/  UISETP.LT.AND UP1, UPT, UR5, UR4, UPT ;  /* 0x000000040500728c */ /* 0x000fc4000bf21270 */
[----:B------:R-:W-:Y:S02]  /*1e360*/  UIADD3 UR12, UPT, UPT, -UR44, URZ, URZ ;  /* 0x000000ff2c0c7290 */ /* 0x000fe4000fffe1ff */
[----:B------:R-:W-:Y:S02]  /*1e370*/  USEL UR15, UR5, UR4, UP1 ;  /* 0x00000004050f7287 */ /* 0x000fe40008800000 */
[----:B------:R-:W-:Y:S01]  /*1e380*/  UIMAD UR12, UR8, UR12, UR10 ;  /* 0x0000000c080c72a4 */ /* 0x000fe2000f8e020a */
[----:B------:R-:W-:Y:S11]  /*1e390*/  @!P3 BRA `(.L_x_308) ;  /* 0x000000000004b947 */ /* 0x000ff60003800000 */
[----:B------:R-:W-:Y:S05]  /*1e3a0*/  BPT.TRAP 0x1 ;  /* 0x000000040000795c */ /* 0x000fea0000300000 */
.L_x_308:
[----:B------:R-:W-:Y:S05]  /*1e3b0*/  BSYNC.RECONVERGENT B0 ;  /* 0x0000000000007941 */ /* 0x000fea0003800200 */
.L_x_307:
[----:B------:R-:W1:Y:S01]  /*1e3c0*/  S2UR UR8, SR_CgaCtaId ;  /* 0x00000000000879c3 */ /* 0x000e620000008800 */
[----:B------:R-:W-:Y:S01]  /*1e3d0*/  UMOV UR4, 0x400 ;  /* 0x0000040000047882 */ /* 0x000fe20000000000 */
[----:B------:R-:W-:Y:S01]  /*1e3e0*/  IMAD.MOV.U32 R3, RZ, RZ, 0x1 ;  /* 0x00000001ff037424 */ /* 0x000fe200078e00ff */
[----:B------:R-:W-:-:S04]  /*1e3f0*/  @!P0 MOV R2, 0x8000 ;  /* 0x0000800000028802 */ /* 0x000fc80000000f00 */
[----:B------:R-:W-:Y:S01]  /*1e400*/  SHF.L.U32 R3, R3, 0x1f, RZ ;  /* 0x0000001f03037819 */ /* 0x000fe200000006ff */
[----:B-1----:R-:W-:-:S09]  /*1e410*/  ULEA UR8, UR8, UR4, 0x18 ;  /* 0x0000000408087291 */ /* 0x002fd2000f8ec0ff */
[----:B------:R-:W1:Y:S02]  /*1e420*/  SYNCS.PHASECHK.TRANS64.TRYWAIT P1, [UR8+0x28010], R3 ;  /* 0x02801003ff0075a7 */ /* 0x000e640008021108 */
[----:B-1----:R-:W-:Y:S05]  /*1e430*/  @!P1 BRA `(.L_x_309) ;  /* 0x00000050006c9947 */ /* 0x002fea0003800000 */
.L_x_462:
[----:B------:R-:W-:Y:S01]  /*1e440*/  PLOP3.LUT P5, PT, P5, P6, PT, 0xf8, 0x8f ;  /* 0x00000000008f781c */ /* 0x000fe20002fadf70 */
[----:B------:R2:W-:Y:S01]  /*1e450*/  @!P0 SYNCS.ARRIVE.TRANS64 RZ, [UR8+0x28000], R2 ;  /* 0x02800002ffff89a7 */ /* 0x0005e20008000008 */
[----:B------:R-:W-:Y:S11]  /*1e460*/  BSSY.RECONVERGENT B0, `(.L_x_310) ;  /* 0x0000003000007945 */ /* 0x000ff60003800200 */
[----:B------:R-:W-:Y:S05]  /*1e470*/  @!P5 BRA `(.L_x_311) ;  /* 0x000000000004d947 */ /* 0x000fea0003800000 */
[----:B------:R-:W-:Y:S05]  /*1e480*/  BPT.TRAP 0x1 ;  /* 0x000000040000795c */ /* 0x000fea0000300000 */
.L_x_311:
[----:B------:R-:W-:Y:S05]  /*1e490*/  BSYNC.RECONVERGENT B0 ;  /* 0x0000000000007941 */ /* 0x000fea0003800200 */
.L_x_310:
[----:B------:R-:W-:Y:S01]  /*1e4a0*/  LOP3.LUT P1, R16, R16, 0x1f, RZ, 0xc0, !PT ;  /* 0x0000001f10107812 */ /* 0x000fe2000782c0ff */
[----:B------:R-:W-:Y:S03]  /*1e4b0*/  BSSY.RECONVERGENT B0, `(.L_x_312) ;  /* 0x0000004000007945 */ /* 0x000fe60003800200 */
[----:B------:R-:W-:-:S13]  /*1e4c0*/  PLOP3.LUT P1, PT, P1, P0, PT, 0x8f, 0xf8 ;  /* 0x0000000000f8781c */ /* 0x000fda0000f21177 */
[----:B------:R-:W-:Y:S05]  /*1e4d0*/  @P1 BRA `(.L_x_313) ;  /* 0x0000000000041947 */ /* 0x000fea0003800000 */
[----:B------:R-:W-:Y:S05]  /*1e4e0*/  BPT.TRAP 0x1 ;  /* 0x000000040000795c */ /* 0x000fea0000300000 */
.L_x_313:
[----:B------:R-:W-:Y:S05]  /*1e4f0*/  BSYNC.RECONVERGENT B0 ;  /* 0x0000000000007941 */ /* 0x000fea0003800200 */
.L_x_312:
[----:B------:R-:W3:Y:S01]  /*1e500*/  LDCU.64 UR4, c[0x0][0x348] ;  /* 0x00006900ff0477ac */ /* 0x000ee20008000a00 */
[----:B------:R-:W-:Y:S02]  /*1e510*/  UIADD3 UR9, UPT, UPT, UR8, 0x28000, URZ ;  /* 0x0002800008097890 */ /* 0x000fe4000fffe0ff */
[----:B------:R-:W-:Y:S01]  /*1e520*/  UIADD3 UR16, UPT, UPT, UR8, 0x4000, URZ ;  /* 0x0000400008107890 */ /* 0x000fe2000fffe0ff */
[----:B------:R-:W-:Y:S01]  /*1e530*/  UMOV UR6, 0x0 ;  /* 0x0000000000067882 */ /* 0x000fe20000000000 */
[----:B------:R-:W-:Y:S01]  /*1e540*/  UMOV UR7, 0x10000000 ;  /* 0x1000000000077882 */ /* 0x000fe20000000000 */
[----:B------:R-:W-:Y:S01]  /*1e550*/  UMOV UR10, URZ ;  /* 0x000000ff000a7c82 */ /* 0x000fe20008000000 */
[----:B------:R-:W-:Y:S01]  /*1e560*/  UMOV UR13, UR44 ;  /* 0x0000002c000d7c82 */ /* 0x000fe20008000000 */
[----:B------:R-:W-:Y:S01]  /*1e570*/  UMOV UR14, UR45 ;  /* 0x0000002d000e7c82 */ /* 0x000fe20008000000 */
[----:B------:R-:W-:Y:S01]  /*1e580*/  UMOV UR18, 0x40 ;  /* 0x0000004000127882 */ /* 0x000fe20000000000 */
[----:B------:R-:W-:Y:S01]  /*1e590*/  UMOV UR19, UR11 ;  /* 0x0000000b00137c82 */ /* 0x000fe20008000000 */
[----:B------:R-:W-:Y:S01]  /*1e5a0*/  UMOV UR20, UR12 ;  /* 0x0000000c00147c82 */ /* 0x000fe20008000000 */
[----:B------:R-:W-:Y:S01]  /*1e5b0*/  UMOV UR21, UR44 ;  /* 0x0000002c00157c82 */ /* 0x000fe20008000000 */
[----:B------:R-:W-:Y:S01]  /*1e5c0*/  UMOV UR22, UR45 ;  /* 0x0000002d00167c82 */ /* 0x000fe20008000000 */
[----:B---3--:R-:W-:Y:S01]  /*1e5d0*/  UIADD3 UR4, UP1, UPT, UR4, 0x80, URZ ;  /* 0x0000008004047890 */ /* 0x008fe2000ff3e0ff */
[----:B------:R-:W-:-:S03]  /*1e5e0*/  UMOV UR17, UR9 ;  /* 0x0000000900117c82 */ /* 0x000fc60008000000 */
[----:B------:R-:W-:-:S09]  /*1e5f0*/  UIADD3.X UR5, UPT, UPT, URZ, UR5, URZ, UP1, !UPT ;  /* 0x00000005ff057290 */ /* 0x000fd20008ffe4ff */
[----:B------:R3:W-:Y:S01]  /*1e600*/  UTMALDG.5D [UR8], [UR4], desc[UR6] ;  /* 0x00000608040075b4 */ /* 0x0007e20008021000 */
[----:B------:R3:W-:Y:S02]  /*1e610*/  UTMALDG.5D [UR16], [UR4], desc[UR6] ;  /* 0x00000610040075b4 */ /* 0x0007e40008021000 */
[----:B---3--:R-:W-:Y:S05]  /*1e620*/  BRA.U !UP0, `(.L_x_314) ;  /* 0x0000000108047547 */ /* 0x008fea000b800000 */
[----:B------:R-:W-:Y:S05]  /*1e630*/  BPT.TRAP 0x1 ;  /* 0x000000040000795c */ /* 0x000fea0000300000 */
.L_x_314:
[----:B------:R-:W3:Y:S01]  /*1e640*/  SYNCS.PHASECHK.TRANS64.TRYWAIT P1, [UR8+0x28038], R3 ;  /* 0x02803803ff0075a7 */ /* 0x000ee20008021108 */
[----:B--2---:R-:W-:Y:S01]  /*1e650*/  @!P0 MOV R2, 0x8000 ;  /* 0x0000800000028802 */ /* 0x004fe20000000f00 */
[----:B---3--:R-:W-:Y:S06]  /*1e660*/  @!P1 BRA `(.L_x_315) ;  /* 0x0000004c00f89947 */ /* 0x008fec0003800000 */
.L_x_464:
[----:B------:R2:W-:Y:S01]  /*1e670*/  @!P0 SYNCS.ARRIVE.TRANS64 RZ, [UR8+0x28020], R2 ;  /* 0x02802002ffff89a7 */ /* 0x0005e20008000008 */
[----:B------:R-:W-:-:S09]  /*1e680*/  UPLOP3.LUT UP2, UPT, UP2, UP3, UPT, 0xf8, 0x8f ;  /* 0x00000000008f789c */ /* 0x000fd20001747f70 */
[----:B------:R-:W-:Y:S05]  /*1e690*/  BRA.U !UP2, `(.L_x_316) ;  /* 0x000000010a047547 */ /* 0x000fea000b800000 */
[----:B------:R-:W-:Y:S05]  /*1e6a0*/  BPT.TRAP 0x1 ;  /* 0x000000040000795c */ /* 0x000fea0000300000 */
.L_x_316:
[----:B------:R-:W-:Y:S01]  /*1e6b0*/  ISETP.EQ.OR P1, PT, R16, RZ, P0 ;  /* 0x000000ff1000720c */ /* 0x000fe20000722670 */
[----:B------:R-:W-:-:S12]  /*1e6c0*/  BSSY.RECONVERGENT B0, `(.L_x_317) ;  /* 0x0000003000007945 */ /* 0x000fd80003800200 */
[----:B------:R-:W-:Y:S05]  /*1e6d0*/  @P1 BRA `(.L_x_318) ;  /* 0x0000000000041947 */ /* 0x000fea0003800000 */
[----:B------:R-:W-:Y:S05]  /*1e6e0*/  BPT.TRAP 0x1 ;  /* 0x000000040000795c */ /* 0x000fea0000300000 */
.L_x_318:
[----:B------:R-:W-:Y:S05]  /*1e6f0*/  BSYNC.RECONVERGENT B0 ;  /* 0x0000000000007941 */ /* 0x000fea0003800200 */
.L_x_317:
[----:B------:R-:W3:Y:S01]  /*1e700*/  LDCU.64 UR4, c[0x0][0x348] ;  /* 0x00006900ff0477ac */ /* 0x000ee20008000a00 */
[----:B------:R-:W-:Y:S01]  /*1e710*/  BSSY.RECONVERGENT B0, `(.L_x_319) ;  /* 0x0000015000007945 */ /* 0x000fe20003800200 */
[----:B------:R-:W-:Y:S02]  /*1e720*/  UIADD3 UR16, UPT, UPT, UR8, 0x10000, URZ ;  /* 0x0001000008107890 */ /* 0x000fe4000fffe0ff */
[----:B------:R-:W-:Y:S02]  /*1e730*/  UIADD3 UR17, UPT, UPT, UR8, 0x28020, URZ ;  /* 0x0002802008117890 */ /* 0x000fe4000fffe0ff */
[----:B------:R-:W-:Y:S01]  /*1e740*/  UIADD3 UR24, UPT, UPT, UR8, 0x14000, URZ ;  /* 0x0001400008187890 */ /* 0x000fe2000fffe0ff */
[----:B------:R-:W-:Y:S01]  /*1e750*/  UMOV UR19, URZ ;  /* 0x000000ff00137c82 */ /* 0x000fe20008000000 */
[----:B------:R-:W-:Y:S01]  /*1e760*/  UMOV UR6, 0x0 ;  /* 0x0000000000067882 */ /* 0x000fe20000000000 */
[----:B------:R-:W-:Y:S01]  /*1e770*/  UMOV UR7, 0x10000000 ;  /* 0x1000000000077882 */ /* 0x000fe20000000000 */
[----:B------:R-:W-:Y:S01]  /*1e780*/  UMOV UR18, URZ ;  /* 0x000000ff00127c82 */ /* 0x000fe20008000000 */
[----:B------:R-:W-:Y:S01]  /*1e790*/  UMOV UR20, UR44 ;  /* 0x0000002c00147c82 */ /* 0x000fe20008000000 */
[----:B------:R-:W-:Y:S01]  /*1e7a0*/  UMOV UR21, UR45 ;  /* 0x0000002d00157c82 */ /* 0x000fe20008000000 */
[----:B------:R-:W-:Y:S01]  /*1e7b0*/  UMOV UR26, 0x40 ;  /* 0x00000040001a7882 */ /* 0x000fe20000000000 */
[----:B------:R-:W-:Y:S01]  /*1e7c0*/  UMOV UR28, UR44 ;  /* 0x0000002c001c7c82 */ /* 0x000fe20008000000 */
[----:B---3--:R-:W-:Y:S01]  /*1e7d0*/  UIADD3 UR4, UP1, UPT, UR4, 0x180, URZ ;  /* 0x0000018004047890 */ /* 0x008fe2000ff3e0ff */
[----:B------:R-:W-:Y:S01]  /*1e7e0*/  UMOV UR29, UR45 ;  /* 0x0000002d001d7c82 */ /* 0x000fe20008000000 */
[----:B------:R-:W-:-:S02]  /*1e7f0*/  UMOV UR25, UR17 ;  /* 0x0000001100197c82 */ /* 0x000fc40008000000 */
[----:B------:R-:W-:Y:S01]  /*1e800*/  UIADD3.X UR5, UPT, UPT, URZ, UR5, URZ, UP1, !UPT ;  /* 0x00000005ff057290 */ /* 0x000fe20008ffe4ff */
[----:B------:R-:W-:-:S08]  /*1e810*/  UMOV UR27, UR19 ;  /* 0x00000013001b7c82 */ /* 0x000fd00008000000 */
[----:B------:R3:W-:Y:S01]  /*1e820*/  UTMALDG.4D [UR16], [UR4], desc[UR6] ;  /* 0x00000610040075b4 */ /* 0x0007e20008019000 */
[----:B------:R3:W-:Y:S02]  /*1e830*/  UTMALDG.4D [UR24], [UR4], desc[UR6] ;  /* 0x00000618040075b4 */ /* 0x0007e40008019000 */
[----:B---3--:R-:W-:Y:S05]  /*1e840*/  @!P3 BRA `(.L_x_320) ;  /* 0x000000000004b947 */ /* 0x008fea0003800000 */
[----:B------:R-:W-:Y:S05]  /*1e850*/  BPT.TRAP 0x1 ;  /* 0x000000040000795c */ /* 0x000fea0000300000 */
.L_x_320:
[----:B------:R-:W-:Y:S05]  /*1e860*/  BSYNC.RECONVERGENT B0 ;  /* 0x0000000000007941 */ /* 0x000fea0003800200 */
.L_x_319:
[----:B------:R-:W3:Y:S01]  /*1e870*/  SYNCS.PHASECHK.TRANS64.TRYWAIT P2, [UR8+0x28018], R3 ;  /* 0x02801803ff0075a7 */ /* 0x000ee20008041108 */
[----:B--2---:R-:W-:Y:S01]  /*1e880*/  @!P0 MOV R2, 0x8000 ;  /* 0x0000800000028802 */ /* 0x004fe20000000f00 */
[----:B---3--:R-:W-:Y:S06]  /*1e890*/  @!P2 BRA `(.L_x_321) ;  /* 0x0000004c0084a947 */ /* 0x008fec0003800000 */
.L_x_466:
[----:B------:R2:W-:Y:S01]  /*1e8a0*/  @!P0 SYNCS.ARRIVE.TRANS64 RZ, [UR8+0x28008], R2 ;  /* 0x02800802ffff89a7 */ /* 0x0005e20008000008 */
[----:B------:R-:W-:Y:S04]  /*1e8b0*/  BSSY.RECONVERGENT B0, `(.L_x_322) ;  /* 0x0000003000007945 */ /* 0x000fe80003800200 */
[----:B------:R-:W-:Y:S05]  /*1e8c0*/  @!P5 BRA `(.L_x_323) ;  /* 0x000000000004d947 */ /* 0x000fea0003800000 */
[----:B------:R-:W-:Y:S05]  /*1e8d0*/  BPT.TRAP 0x1 ;  /* 0x000000040000795c */ /* 0x000fea0000300000 */
.L_x_323:
[----:B------:R-:W-:Y:S05]  /*1e8e0*/  BSYNC.RECONVERGENT B0 ;  /* 0x0000000000007941 */ /* 0x000fea0003800200 */
.L_x_322:
[----:B------:R-:W-:Y:S04]  /*1e8f0*/  BSSY.RECONVERGENT B0, `(.L_x_324) ;  /* 0x0000003000007945 */ /* 0x000fe80003800200 */
[----:B------:R-:W-:Y:S05]  /*1e900*/  @P1 BRA `(.L_x_325) ;  /* 0x0000000000041947 */ /* 0x000fea0003800000 */
[----:B------:R-:W-:Y:S05]  /*1e910*/  BPT.TRAP 0x1 ;  /* 0x000000040000795c */ /* 0x000fea0000300000 */
.L_x_325:
[----:B------:R-:W-:Y:S05]  /*1e920*/  BSYNC.RECONVERGENT B0 ;  /* 0x0000000000007941 */ /* 0x000fea0003800200 */
.L_x_324:
[----:B------:R-:W3:Y:S01]  /*1e930*/  LDCU.64 UR4, c[0x0][0x348] ;  /* 0x00006900ff0477ac */ /* 0x000ee20008000a00 */
[----:B------:R-:W-:Y:S02]  /*1e940*/  UIADD3 UR27, UPT, UPT, UR11, 0x80, URZ ;  /* 0x000000800b1b7890 */ /* 0x000fe4000fffe0ff */
[----:B------:R-:W-:Y:S02]  /*1e950*/  UIADD3 UR24, UPT, UPT, UR8, 0x8000, URZ ;  /* 0x0000800008187890 */ /* 0x000fe4000fffe0ff */
[----:B------:R-:W-:Y:S02]  /*1e960*/  UIADD3 UR25, UPT, UPT, UR8, 0x28008, URZ ;  /* 0x0002800808197890 */ /* 0x000fe4000fffe0ff */
[----:B------:R-:W-:Y:S01]  /*1e970*/  UIADD3 UR16, UPT, UPT, UR8, 0xc000, URZ ;  /* 0x0000c00008107890 */ /* 0x000fe2000fffe0ff */
[----:B------:R-:W-:Y:S01]  /*1e980*/  UMOV UR6, 0x0 ;  /* 0x0000000000067882 */ /* 0x000fe20000000000 */
[----:B------:R-:W-:Y:S01]  /*1e990*/  UMOV UR7, 0x10000000 ;  /* 0x1000000000077882 */ /* 0x000fe20000000000 */
[----:B------:R-:W-:Y:S01]  /*1e9a0*/  UMOV UR26, URZ ;  /* 0x000000ff001a7c82 */ /* 0x000fe20008000000 */
[----:B------:R-:W-:Y:S01]  /*1e9b0*/  UMOV UR28, UR12 ;  /* 0x0000000c001c7c82 */ /* 0x000fe20008000000 */
[----:B------:R-:W-:Y:S01]  /*1e9c0*/  UMOV UR29, UR44 ;  /* 0x0000002c001d7c82 */ /* 0x000fe20008000000 */
[----:B------:R-:W-:Y:S01]  /*1e9d0*/  UMOV UR30, UR45 ;  /* 0x0000002d001e7c82 */ /* 0x000fe20008000000 */
[----:B---3--:R-:W-:Y:S01]  /*1e9e0*/  UIADD3 UR4, UP1, UPT, UR4, 0x80, URZ ;  /* 0x0000008004047890 */ /* 0x008fe2000ff3e0ff */
[----:B------:R-:W-:Y:S01]  /*1e9f0*/  UMOV UR18, 0x40 ;  /* 0x0000004000127882 */ /* 0x000fe20000000000 */
[----:B------:R-:W-:-:S02]  /*1ea00*/  UMOV UR20, UR12 ;  /* 0x0000000c00147c82 */ /* 0x000fc40008000000 */
[----:B------:R-:W-:Y:S01]  /*1ea10*/  UIADD3.X UR5, UPT, UPT, URZ, UR5, URZ, UP1, !UPT ;  /* 0x00000005ff057290 */ /* 0x000fe20008ffe4ff */
[----:B------:R-:W-:Y:S01]  /*1ea20*/  UMOV UR21, UR44 ;  /* 0x0000002c00157c82 */ /* 0x000fe20008000000 */
[----:B------:R-:W-:Y:S01]  /*1ea30*/  UMOV UR22, UR45 ;  /* 0x0000002d00167c82 */ /* 0x000fe20008000000 */
[----:B------:R-:W-:Y:S01]  /*1ea40*/  UMOV UR17, UR25 ;  /* 0x0000001900117c82 */ /* 0x000fe20008000000 */
[----:B------:R-:W-:-:S05]  /*1ea50*/  UMOV UR19, UR27 ;  /* 0x0000001b00137c82 */ /* 0x000fca0008000000 */
[----:B------:R3:W-:Y:S01]  /*1ea60*/  UTMALDG.5D [UR24], [UR4], desc[UR6] ;  /* 0x00000618040075b4 */ /* 0x0007e20008021000 */
[----:B------:R3:W-:Y:S02]  /*1ea70*/  UTMALDG.5D [UR16], [UR4], desc[UR6] ;  /* 0x00000610040075b4 */ /* 0x0007e40008021000 */
[----:B---3--:R-:W-:Y:S05]  /*1ea80*/  BRA.U !UP0, `(.L_x_326) ;  /* 0x0000000108047547 */ /* 0x008fea000b800000 */
[----:B------:R-:W-:Y:S05]  /*1ea90*/  BPT.TRAP 0x1 ;  /* 0x000000040000795c */ /* 0x000fea0000300000 */
.L_x_326:
[----:B------:R-:W3:Y:S01]  /*1eaa0*/  SYNCS.PHASECHK.TRANS64.TRYWAIT P2, [UR8+0x28040], R3 ;  /* 0x02804003ff0075a7 */ /* 0x000ee20008041108 */
[----:B--2---:R-:W-:Y:S01]  /*1eab0*/  @!P0 MOV R2, 0x8000 ;  /* 0x0000800000028802 */ /* 0x004fe20000000f00 */
[----:B---3--:R-:W-:Y:S06]  /*1eac0*/  @!P2 BRA `(.L_x_327) ;  /* 0x0000004c0010a947 */ /* 0x008fec0003800000 */
.L_x_468:
[----:B------:R2:W-:Y:S01]  /*1ead0*/  @!P0 SYNCS.ARRIVE.TRANS64 RZ, [UR8+0x28028], R2 ;  /* 0x02802802ffff89a7 */ /* 0x0005e20008000008 */
[----:B------:R-:W-:Y:S05]  /*1eae0*/  BRA.U !UP2, `(.L_x_328) ;  /* 0x000000010a047547 */ /* 0x000fea000b800000 */
[----:B------:R-:W-:Y:S05]  /*1eaf0*/  BPT.TRAP 0x1 ;  /* 0x000000040000795c */ /* 0x000fea0000300000 */
.L_x_328:
[----:B------:R-:W-:Y:S04]  /*1eb00*/  BSSY.RECONVERGENT B0, `(.L_x_329) ;  /* 0x0000003000007945 */ /* 0x000fe80003800200 */
[----:B------:R-:W-:Y:S05]  /*1eb10*/  @P1 BRA `(.L_x_330) ;  /* 0x0000000000041947 */ /* 0x000fea0003800000 */
[----:B------:R-:W-:Y:S05]  /*1eb20*/  BPT.TRAP 0x1 ;  /* 0x000000040000795c */ /* 0x000fea0000300000 */
.L_x_330:
[----:B------:R-:W-:Y:S05]  /*1eb30*/  BSYNC.RECONVERGENT B0 ;  /* 0x0000000000007941 */ /* 0x000fea0003800200 */
.L_x_329:
[----:B------:R-:W3:Y:S01]  /*1eb40*/  LDCU.64 UR4, c[0x0][0x348] ;  /* 0x00006900ff0477ac */ /* 0x000ee20008000a00 */
        /* <DEDUP_REMOVED lines=17> */
[----:B------:R3:W-:Y:S01]  /*1ec60*/  UTMALDG.4D [UR16], [UR4], desc[UR6] ;  /* 0x00000610040075b4 */ /* 0x0007e20008019000 */
[----:B------:R-:W-:Y:S01]  /*1ec70*/  NOP ;  /* 0x0000000000007918 */ /* 0x000fe20000000000 */
[----:B------:R-:W-:-:S06]  /*1ec80*/  UISETP.GE.AND UP1, UPT, UR15, 0x2, UPT ;  /* 0x000000020f00788c */ /* 0x000fcc000bf26270 */
[----:B------:R-:W-:-:S13]  /*1ec90*/  PLOP3.LUT P2, PT, PT, PT, UP1, 0x80, 0x8 ;  /* 0x000000000008781c */ /* 0x000fda0003f4f018 */
[----:B---3--:R-:W-:Y:S05]  /*1eca0*/  @!P2 EXIT ;  /* 0x000000000000a94d */ /* 0x008fea0003800000 */
[----:B------:R-:W-:Y:S01]  /*1ecb0*/  UIADD3 UR4, UPT, UPT, UR15, -0x2, URZ ;  /* 0xfffffffe0f047890 */ /* 0x000fe2000fffe0ff */
[----:B------:R-:W-:Y:S01]  /*1ecc0*/  HFMA2 R4, -RZ, RZ, 0, 5.9604644775390625e-08 ;  /* 0x00000001ff047431 */ /* 0x000fe200000001ff */
[----:B------:R-:W-:Y:S02]  /*1ecd0*/  UIADD3 UR6, UPT, UPT, UR15, -0x1, URZ ;  /* 0xffffffff0f067890 */ /* 0x000fe4000fffe0ff */
[----:B------:R-:W-:Y:S01]  /*1ece0*/  UISETP.GE.U32.AND UP1, UPT, UR4, 0x3, UPT ;  /* 0x000000030400788c */ /* 0x000fe2000bf26070 */
[----:B------:R-:W3:Y:S01]  /*1ecf0*/  LDCU.64 UR10, c[0x0][0x348] ;  /* 0x00006900ff0a77ac */ /* 0x000ee20008000a00 */
[----:B------:R-:W-:Y:S01]  /*1ed00*/  ULOP3.LUT UR22, UR6, 0x3, URZ, 0xc0, !UPT ;  /* 0x0000000306167892 */ /* 0x000fe2000f8ec0ff */
[----:B------:R-:W-:Y:S01]  /*1ed10*/  UMOV UR4, 0x2 ;  /* 0x0000000200047882 */ /* 0x000fe20000000000 */
[----:B------:R-:W-:-:S05]  /*1ed20*/  UMOV UR5, 0x1 ;  /* 0x0000000100057882 */ /* 0x000fca0000000000 */
[----:B------:R-:W-:Y:S05]  /*1ed30*/  BRA.U !UP1, `(.L_x_331) ;  /* 0x0000001109f07547 */ /* 0x000fea000b800000 */
[----:B------:R-:W-:Y:S01]  /*1ed40*/  ULOP3.LUT UR4, UR6, 0xfffffffc, URZ, 0xc0, !UPT ;  /* 0xfffffffc06047892 */ /* 0x000fe2000f8ec0ff */
[----:B------:R-:W-:Y:S01]  /*1ed50*/  MOV R4, 0x1 ;  /* 0x0000000100047802 */ /* 0x000fe20000000f00 */
[----:B------:R-:W-:Y:S01]  /*1ed60*/  UMOV UR14, URZ ;  /* 0x000000ff000e7c82 */ /* 0x000fe20008000000 */
[----:B------:R-:W-:Y:S01]  /*1ed70*/  UMOV UR35, 0x100 ;  /* 0x0000010000237882 */ /* 0x000fe20000000000 */
[----:B------:R-:W-:-:S03]  /*1ed80*/  UIADD3 UR9, UPT, UPT, -UR4, URZ, URZ ;  /* 0x000000ff04097290 */ /* 0x000fc6000fffe1ff */
[----:B------:R-:W-:-:S09]  /*1ed90*/  UMOV UR4, 0x2 ;  /* 0x0000000200047882 */ /* 0x000fd20000000000 */
.L_x_372:
[----:B-1----:R-:W-:Y:S05]  /*1eda0*/  BRA.U !UP0, `(.L_x_332) ;  /* 0x0000000108047547 */ /* 0x002fea000b800000 */
[----:B---3--:R-:W-:Y:S05]  /*1edb0*/  BPT.TRAP 0x1 ;  /* 0x000000040000795c */ /* 0x008fea0000300000 */
.L_x_332:
[----:B------:R-:W4:Y:S01]  /*1edc0*/  S2UR UR8, SR_CgaCtaId ;  /* 0x00000000000879c3 */ /* 0x000f220000008800 */
[----:B------:R-:W-:Y:S01]  /*1edd0*/  UMOV UR5, 0x400 ;  /* 0x0000040000057882 */ /* 0x000fe20000000000 */
[----:B-1----:R-:W-:Y:S02]  /*1ede0*/  SHF.L.U32 R3, R4, 0x1f, RZ ;  /* 0x0000001f04037819 */ /* 0x002fe400000006ff */
[----:B--2---:R-:W-:Y:S01]  /*1edf0*/  @!P0 MOV R2, 0x8000 ;  /* 0x0000800000028802 */ /* 0x004fe20000000f00 */
[----:B----4-:R-:W-:-:S04]  /*1ee00*/  ULEA UR8, UR8, UR5, 0x18 ;  /* 0x0000000508087291 */ /* 0x010fc8000f8ec0ff */
[----:B------:R-:W-:-:S09]  /*1ee10*/  ULEA UR41, UR4, UR8, 0x3 ;  /* 0x0000000804297291 */ /* 0x000fd2000f8e18ff */
[----:B------:R-:W1:Y:S02]  /*1ee20*/  SYNCS.PHASECHK.TRANS64.TRYWAIT P2, [UR41+0x28038], R3 ;  /* 0x02803803ff0075a7 */ /* 0x000e640008041129 */
[----:B-1----:R-:W-:Y:S05]  /*1ee30*/  @!P2 BRA `(.L_x_333) ;  /* 0x00000048004ca947 */ /* 0x002fea0003800000 */
.L_x_470:
[----:B------:R2:W-:Y:S01]  /*1ee40*/  @!P0 SYNCS.ARRIVE.TRANS64 RZ, [UR41+0x28020], R2 ;  /* 0x02802002ffff89a7 */ /* 0x0005e20008000029 */
[----:B------:R-:W-:Y:S05]  /*1ee50*/  BRA.U !UP2, `(.L_x_334) ;  /* 0x000000010a047547 */ /* 0x000fea000b800000 */
[----:B---3--:R-:W-:Y:S05]  /*1ee60*/  BPT.TRAP 0x1 ;  /* 0x000000040000795c */ /* 0x008fea0000300000 */
.L_x_334:
[----:B------:R-:W-:Y:S04]  /*1ee70*/  BSSY.RECONVERGENT B0, `(.L_x_335) ;  /* 0x0000003000007945 */ /* 0x000fe80003800200 */
[----:B------:R-:W-:Y:S05]  /*1ee80*/  @P1 BRA `(.L_x_336) ;  /* 0x0000000000041947 */ /* 0x000fea0003800000 */
[----:B---3--:R-:W-:Y:S05]  /*1ee90*/  BPT.TRAP 0x1 ;  /* 0x000000040000795c */ /* 0x008fea0000300000 */
.L_x_336:
[----:B---3--:R-:W-:Y:S05]  /*1eea0*/  BSYNC.RECONVERGENT B0 ;  /* 0x0000000000007941 */ /* 0x008fea0003800200 */
.L_x_335:
[----:B------:R-:W-:Y:S02]  /*1eeb0*/  ULEA UR16, UR4, UR8, 0xf ;  /* 0x0000000804107291 */ /* 0x000fe4000f8e78ff */
[----:B------:R-:W-:Y:S02]  /*1eec0*/  UIADD3 UR6, UP1, UPT, UR10, 0x180, URZ ;  /* 0x000001800a067890 */ /* 0x000fe4000ff3e0ff */
[----:B------:R-:W-:Y:S02]  /*1eed0*/  UIADD3 UR43, UPT, UPT, UR35, -0x80, URZ ;  /* 0xffffff80232b7890 */ /* 0x000fe4000fffe0ff */
[----:B------:R-:W-:Y:S02]  /*1eee0*/  UIADD3 UR41, UPT, UPT, UR41, 0x28020, URZ ;  /* 0x0002802029297890 */ /* 0x000fe4000fffe0ff */
[----:B------:R-:W-:Y:S02]  /*1eef0*/  UIADD3 UR40, UPT, UPT, UR16, 0x10000, URZ ;  /* 0x0001000010287890 */ /* 0x000fe4000fffe0ff */
[----:B------:R-:W-:-:S02]  /*1ef00*/  UIADD3.X UR7, UPT, UPT, URZ, UR11, URZ, UP1, !UPT ;  /* 0x0000000bff077290 */ /* 0x000fc40008ffe4ff */
[----:B------:R-:W-:Y:S01]  /*1ef10*/  UIADD3 UR16, UPT, UPT, UR16, 0x14000, URZ ;  /* 0x0001400010107890 */ /* 0x000fe2000fffe0ff */
[----:B------:R-:W-:Y:S01]  /*1ef20*/  UMOV UR12, 0x0 ;  /* 0x00000000000c7882 */ /* 0x000fe20000000000 */
[----:B------:R-:W-:Y:S01]  /*1ef30*/  UMOV UR13, 0x10000000 ;  /* 0x10000000000d7882 */ /* 0x000fe20000000000 */
[----:B------:R-:W-:Y:S01]  /*1ef40*/  UMOV UR42, URZ ;  /* 0x000000ff002a7c82 */ /* 0x000fe20008000000 */
[----:B------:R-:W-:Y:S01]  /*1ef50*/  UMOV UR18, 0x40 ;  /* 0x0000004000127882 */ /* 0x000fe20000000000 */
[----:B------:R-:W-:Y:S01]  /*1ef60*/  UMOV UR20, UR44 ;  /* 0x0000002c00147c82 */ /* 0x000fe20008000000 */
[----:B------:R-:W-:Y:S01]  /*1ef70*/  UMOV UR21, UR45 ;  /* 0x0000002d00157c82 */ /* 0x000fe20008000000 */
[----:B------:R-:W-:Y:S01]  /*1ef80*/  UMOV UR17, UR41 ;  /* 0x0000002900117c82 */ /* 0x000fe20008000000 */
[----:B------:R-:W-:Y:S01]  /*1ef90*/  UMOV UR19, UR43 ;  /* 0x0000002b00137c82 */ /* 0x000fe20008000000 */
[----:B------:R3:W-:Y:S01]  /*1efa0*/  UTMALDG.4D [UR40], [UR6], desc[UR12] ;  /* 0x00000c28060075b4 */ /* 0x0007e20008019000 */
[----:B------:R-:W-:-:S04]  /*1efb0*/  UIADD3 UR4, UPT, UPT, UR4, 0x1, URZ ;  /* 0x0000000104047890 */ /* 0x000fc8000fffe0ff */
[----:B------:R-:W-:Y:S01]  /*1efc0*/  UISETP.NE.AND UP1, UPT, UR4, 0x3, UPT ;  /* 0x000000030400788c */ /* 0x000fe2000bf25270 */
[----:B------:R3:W-:Y:S03]  /*1efd0*/  UTMALDG.4D [UR16], [UR6], desc[UR12] ;  /* 0x00000c10060075b4 */ /* 0x0007e60008019000 */
[----:B------:R-:W-:Y:S02]  /*1efe0*/  USEL UR5, URZ, 0x1, UP1 ;  /* 0x00000001ff057887 */ /* 0x000fe40008800000 */
[----:B------:R-:W-:-:S04]  /*1eff0*/  USEL UR4, UR4, URZ, UP1 ;  /* 0x000000ff04047287 */ /* 0x000fc80008800000 */
[----:B-1----:R-:W-:Y:S01]  /*1f000*/  LOP3.LUT R3, R4, UR5, RZ, 0x3c, !PT ;  /* 0x0000000504037c12 */ /* 0x002fe2000f8e3cff */
[----:B---3--:R-:W-:Y:S07]  /*1f010*/  BRA.U !UP0, `(.L_x_337) ;  /* 0x0000000108047547 */ /* 0x008fee000b800000 */
[----:B------:R-:W-:Y:S05]  /*1f020*/  BPT.TRAP 0x1 ;  /* 0x000000040000795c */ /* 0x000fea0000300000 */
.L_x_337:
[----:B------:R-:W-:Y:S01]  /*1f030*/  ULEA UR25, UR4, UR8, 0x3 ;  /* 0x0000000804197291 */ /* 0x000fe2000f8e18ff */
[----:B------:R-:W-:Y:S02]  /*1f040*/  SHF.L.U32 R5, R3, 0x1f, RZ ;  /* 0x0000001f03057819 */ /* 0x000fe400000006ff */
[----:B--2---:R-:W-:-:S06]  /*1f050*/  @!P0 MOV R2, 0x8000 ;  /* 0x0000800000028802 */ /* 0x004fcc0000000f00 */
[----:B------:R-:W1:Y:S02]  /*1f060*/  SYNCS.PHASECHK.TRANS64.TRYWAIT P2, [UR25+0x28038], R5 ;  /* 0x02803805ff0075a7 */ /* 0x000e640008041119 */
[----:B-1----:R-:W-:Y:S05]  /*1f070*/  @!P2 BRA `(.L_x_338) ;  /* 0x0000004400d4a947 */ /* 0x002fea0003800000 */
.L_x_472:
[----:B------:R2:W-:Y:S01]  /*1f080*/  @!P0 SYNCS.ARRIVE.TRANS64 RZ, [UR25+0x28020], R2 ;  /* 0x02802002ffff89a7 */ /* 0x0005e20008000019 */
[----:B------:R-:W-:Y:S05]  /*1f090*/  BRA.U !UP2, `(.L_x_339) ;  /* 0x000000010a047547 */ /* 0x000fea000b800000 */
[----:B------:R-:W-:Y:S05]  /*1f0a0*/  BPT.TRAP 0x1 ;  /* 0x000000040000795c */ /* 0x000fea0000300000 */
.L_x_339:
[----:B------:R-:W-:Y:S04]  /*1f0b0*/  BSSY.RECONVERGENT B0, `(.L_x_340) ;  /* 0x0000003000007945 */ /* 0x000fe80003800200 */
[----:B------:R-:W-:Y:S05]  /*1f0c0*/  @P1 BRA `(.L_x_341) ;  /* 0x0000000000041947 */ /* 0x000fea0003800000 */
[----:B------:R-:W-:Y:S05]  /*1f0d0*/  BPT.TRAP 0x1 ;  /* 0x000000040000795c */ /* 0x000fea0000300000 */
.L_x_341:
[----:B------:R-:W-:Y:S05]  /*1f0e0*/  BSYNC.RECONVERGENT B0 ;  /* 0x0000000000007941 */ /* 0x000fea0003800200 */
.L_x_340:
        /* <DEDUP_REMOVED lines=23> */
[----:B------:R-:W-:Y:S01]  /*1f260*/  LOP3.LUT R3, R3, UR5, RZ, 0x3c, !PT ;  /* 0x0000000503037c12 */ /* 0x000fe2000f8e3cff */
[----:B---3--:R-:W-:Y:S07]  /*1f270*/  BRA.U !UP0, `(.L_x_342) ;  /* 0x0000000108047547 */ /* 0x008fee000b800000 */
[----:B------:R-:W-:Y:S05]  /*1f280*/  BPT.TRAP 0x1 ;  /* 0x000000040000795c */ /* 0x000fea0000300000 */
.L_x_342:
[----:B------:R-:W-:Y:S01]  /*1f290*/  ULEA UR33, UR4, UR8, 0x3 ;  /* 0x0000000804217291 */ /* 0x000fe2000f8e18ff */
[----:B-1----:R-:W-:Y:S02]  /*1f2a0*/  SHF.L.U32 R5, R3, 0x1f, RZ ;  /* 0x0000001f03057819 */ /* 0x002fe400000006ff */
[----:B--2---:R-:W-:-:S06]  /*1f2b0*/  @!P0 MOV R2, 0x8000 ;  /* 0x0000800000028802 */ /* 0x004fcc0000000f00 */
[----:B------:R-:W1:Y:S02]  /*1f2c0*/  SYNCS.PHASECHK.TRANS64.TRYWAIT P2, [UR33+0x28038], R5 ;  /* 0x02803805ff0075a7 */ /* 0x000e640008041121 */
[----:B-1----:R-:W-:Y:S05]  /*1f2d0*/  @!P2 BRA `(.L_x_343) ;  /* 0x000000440054a947 */ /* 0x002fea0003800000 */
.L_x_474:
[----:B------:R2:W-:Y:S01]  /*1f2e0*/  @!P0 SYNCS.ARRIVE.TRANS64 RZ, [UR33+0x28020], R2 ;  /* 0x02802002ffff89a7 */ /* 0x0005e20008000021 */
[----:B------:R-:W-:Y:S05]  /*1f2f0*/  BRA.U !UP2, `(.L_x_344) ;  /* 0x000000010a047547 */ /* 0x000fea000b800000 */
[----:B------:R-:W-:Y:S05]  /*1f300*/  BPT.TRAP 0x1 ;  /* 0x000000040000795c */ /* 0x000fea0000300000 */
.L_x_344:
[----:B------:R-:W-:Y:S04]  /*1f310*/  BSSY.RECONVERGENT B0, `(.L_x_345) ;  /* 0x0000003000007945 */ /* 0x000fe80003800200 */
[----:B------:R-:W-:Y:S05]  /*1f320*/  @P1 BRA `(.L_x_346) ;  /* 0x0000000000041947 */ /* 0x000fea0003800000 */
[----:B------:R-:W-:Y:S05]  /*1f330*/  BPT.TRAP 0x1 ;  /* 0x000000040000795c */ /* 0x000fea0000300000 */
.L_x_346:
[----:B------:R-:W-:Y:S05]  /*1f340*/  BSYNC.RECONVERGENT B0 ;  /* 0x0000000000007941 */ /* 0x000fea0003800200 */
.L_x_345:
[----:B------:R-:W-:Y:S02]  /*1f350*/  ULEA UR16, UR4, UR8, 0xf ;  /* 0x0000000804107291 */ /* 0x000fe4000f8e78ff */
[----:B------:R-:W-:Y:S02]  /*1f360*/  UIADD3 UR6, UP1, UPT, UR10, 0x180, URZ ;  /* 0x000001800a067890 */ /* 0x000fe4000ff3e0ff */
[----:B------:R-:W-:Y:S02]  /*1f370*/  UIADD3 UR33, UPT, UPT, UR33, 0x28020, URZ ;  /* 0x0002802021217890 */ /* 0x000fe4000fffe0ff */
[----:B------:R-:W-:Y:S02]  /*1f380*/  UIADD3 UR32, UPT, UPT, UR16, 0x10000, URZ ;  /* 0x0001000010207890 */ /* 0x000fe4000fffe0ff */
[----:B------:R-:W-:Y:S02]  /*1f390*/  UIADD3.X UR7, UPT, UPT, URZ, UR11, URZ, UP1, !UPT ;  /* 0x0000000bff077290 */ /* 0x000fe40008ffe4ff */
        /* <DEDUP_REMOVED lines=20> */
.L_x_347:
[----:B------:R-:W-:Y:S01]  /*1f4e0*/  ULEA UR25, UR4, UR8, 0x3 ;  /* 0x0000000804197291 */ /* 0x000fe2000f8e18ff */
[----:B-1----:R-:W-:Y:S02]  /*1f4f0*/  SHF.L.U32 R5, R3, 0x1f, RZ ;  /* 0x0000001f03057819 */ /* 0x002fe400000006ff */
[----:B--2---:R-:W-:-:S06]  /*1f500*/  @!P0 MOV R2, 0x8000 ;  /* 0x0000800000028802 */ /* 0x004fcc0000000f00 */
[----:B------:R-:W1:Y:S02]  /*1f510*/  SYNCS.PHASECHK.TRANS64.TRYWAIT P2, [UR25+0x28038], R5 ;  /* 0x02803805ff0075a7 */ /* 0x000e640008041119 */
[----:B-1----:R-:W-:Y:S05]  /*1f520*/  @!P2 BRA `(.L_x_348) ;  /* 0x0000004000d8a947 */ /* 0x002fea0003800000 */
.L_x_476:
[----:B------:R2:W-:Y:S01]  /*1f530*/  @!P0 SYNCS.ARRIVE.TRANS64 RZ, [UR25+0x28020], R2 ;  /* 0x02802002ffff89a7 */ /* 0x0005e20008000019 */
[----:B------:R-:W-:Y:S05]  /*1f540*/  BRA.U !UP2, `(.L_x_349) ;  /* 0x000000010a047547 */ /* 0x000fea000b800000 */
[----:B------:R-:W-:Y:S05]  /*1f550*/  BPT.TRAP 0x1 ;  /* 0x000000040000795c */ /* 0x000fea0000300000 */
.L_x_349:
[----:B------:R-:W-:Y:S04]  /*1f560*/  BSSY.RECONVERGENT B0, `(.L_x_350) ;  /* 0x0000003000007945 */ /* 0x000fe80003800200 */
[----:B------:R-:W-:Y:S05]  /*1f570*/  @P1 BRA `(.L_x_351) ;  /* 0x0000000000041947 */ /* 0x000fea0003800000 */
[----:B------:R-:W-:Y:S05]  /*1f580*/  BPT.TRAP 0x1 ;  /* 0x000000040000795c */ /* 0x000fea0000300000 */
.L_x_351:
[----:B------:R-:W-:Y:S05]  /*1f590*/  BSYNC.RECONVERGENT B0 ;  /* 0x0000000000007941 */ /* 0x000fea0003800200 */
.L_x_350:
        /* <DEDUP_REMOVED lines=26> */
.L_x_352:
[----:B------:R-:W-:Y:S01]  /*1f740*/  ULEA UR25, UR4, UR8, 0x3 ;  /* 0x0000000804197291 */ /* 0x000fe2000f8e18ff */
[----:B-1----:R-:W-:Y:S02]  /*1f750*/  SHF.L.U32 R5, R3, 0x1f, RZ ;  /* 0x0000001f03057819 */ /* 0x002fe400000006ff */
[----:B--2---:R-:W-:-:S06]  /*1f760*/  @!P0 MOV R2, 0x8000 ;  /* 0x0000800000028802 */ /* 0x004fcc0000000f00 */
[----:B------:R-:W1:Y:S02]  /*1f770*/  SYNCS.PHASECHK.TRANS64.TRYWAIT P2, [UR25+0x28038], R5 ;  /* 0x02803805ff0075a7 */ /* 0x000e640008041119 */
[----:B-1----:R-:W-:Y:S05]  /*1f780*/  @!P2 BRA `(.L_x_353) ;  /* 0x000000400058a947 */ /* 0x002fea0003800000 */
.L_x_478:
[----:B------:R2:W-:Y:S01]  /*1f790*/  @!P0 SYNCS.ARRIVE.TRANS64 RZ, [UR25+0x28020], R2 ;  /* 0x02802002ffff89a7 */ /* 0x0005e20008000019 */
[----:B------:R-:W-:Y:S05]  /*1f7a0*/  BRA.U !UP2, `(.L_x_354) ;  /* 0x000000010a047547 */ /* 0x000fea000b800000 */
[----:B------:R-:W-:Y:S05]  /*1f7b0*/  BPT.TRAP 0x1 ;  /* 0x000000040000795c */ /* 0x000fea0000300000 */
.L_x_354:
[----:B------:R-:W-:Y:S04]  /*1f7c0*/  BSSY.RECONVERGENT B0, `(.L_x_355) ;  /* 0x0000003000007945 */ /* 0x000fe80003800200 */
[----:B------:R-:W-:Y:S05]  /*1f7d0*/  @P1 BRA `(.L_x_356) ;  /* 0x0000000000041947 */ /* 0x000fea0003800000 */
[----:B------:R-:W-:Y:S05]  /*1f7e0*/  BPT.TRAP 0x1 ;  /* 0x000000040000795c */ /* 0x000fea0000300000 */
.L_x_356:
[----:B------:R-:W-:Y:S05]  /*1f7f0*/  BSYNC.RECONVERGENT B0 ;  /* 0x0000000000007941 */ /* 0x000fea0003800200 */
.L_x_355:
[----:B------:R-:W-:Y:S02]  /*1f800*/  ULEA UR16, UR4, UR8, 0xf ;  /* 0x0000000804107291 */ /* 0x000fe4000f8e78ff */
[----:B------:R-:W-:Y:S02]  /*1f810*/  UIADD3 UR6, UP1, UPT, UR10, 0x180, URZ ;  /* 0x000001800a067890 */ /* 0x000fe4000ff3e0ff */
[----:B------:R-:W-:Y:S02]  /*1f820*/  UIADD3 UR27, UPT, UPT, UR35, 0x80, URZ ;  /* 0x00000080231b7890 */ /* 0x000fe4000fffe0ff */
        /* <DEDUP_REMOVED lines=23> */
.L_x_357:
[----:B------:R-:W-:Y:S01]  /*1f9a0*/  ULEA UR25, UR4, UR8, 0x3 ;  /* 0x0000000804197291 */ /* 0x000fe2000f8e18ff */
[----:B-1----:R-:W-:Y:S02]  /*1f9b0*/  SHF.L.U32 R5, R3, 0x1f, RZ ;  /* 0x0000001f03057819 */ /* 0x002fe400000006ff */
[----:B--2---:R-:W-:-:S06]  /*1f9c0*/  @!P0 MOV R2, 0x8000 ;  /* 0x0000800000028802 */ /* 0x004fcc0000000f00 */
[----:B------:R-:W1:Y:S02]  /*1f9d0*/  SYNCS.PHASECHK.TRANS64.TRYWAIT P2, [UR25+0x28038], R5 ;  /* 0x02803805ff0075a7 */ /* 0x000e640008041119 */
[----:B-1----:R-:W-:Y:S05]  /*1f9e0*/  @!P2 BRA `(.L_x_358) ;  /* 0x0000003c00d8a947 */ /* 0x002fea0003800000 */
.L_x_480:
[----:B------:R2:W-:Y:S01]  /*1f9f0*/  @!P0 SYNCS.ARRIVE.TRANS64 RZ, [UR25+0x28020], R2 ;  /* 0x02802002ffff89a7 */ /* 0x0005e20008000019 */
[----:B------:R-:W-:Y:S05]  /*1fa00*/  BRA.U !UP2, `(.L_x_359) ;  /* 0x000000010a047547 */ /* 0x000fea000b800000 */
[----:B------:R-:W-:Y:S05]  /*1fa10*/  BPT.TRAP 0x1 ;  /* 0x000000040000795c */ /* 0x000fea0000300000 */
.L_x_359:
[----:B------:R-:W-:Y:S04]  /*1fa20*/  BSSY.RECONVERGENT B0, `(.L_x_360) ;  /* 0x0000003000007945 */ /* 0x000fe80003800200 */
[----:B------:R-:W-:Y:S05]  /*1fa30*/  @P1 BRA `(.L_x_361) ;  /* 0x0000000000041947 */ /* 0x000fea0003800000 */
[----:B------:R-:W-:Y:S05]  /*1fa40*/  BPT.TRAP 0x1 ;  /* 0x000000040000795c */ /* 0x000fea0000300000 */
.L_x_361:
[----:B------:R-:W-:Y:S05]  /*1fa50*/  BSYNC.RECONVERGENT B0 ;  /* 0x0000000000007941 */ /* 0x000fea0003800200 */
.L_x_360:
        /* <DEDUP_REMOVED lines=26> */
.L_x_362:
[----:B------:R-:W-:Y:S01]  /*1fc00*/  ULEA UR25, UR4, UR8, 0x3 ;  /* 0x0000000804197291 */ /* 0x000fe2000f8e18ff */
[----:B-1----:R-:W-:Y:S02]  /*1fc10*/  SHF.L.U32 R5, R3, 0x1f, RZ ;  /* 0x0000001f03057819 */ /* 0x002fe400000006ff */
[----:B--2---:R-:W-:-:S06]  /*1fc20*/  @!P0 MOV R2, 0x8000 ;  /* 0x0000800000028802 */ /* 0x004fcc0000000f00 */
[----:B------:R-:W1:Y:S02]  /*1fc30*/  SYNCS.PHASECHK.TRANS64.TRYWAIT P2, [UR25+0x28038], R5 ;  /* 0x02803805ff0075a7 */ /* 0x000e640008041119 */
[----:B-1----:R-:W-:Y:S05]  /*1fc40*/  @!P2 BRA `(.L_x_363) ;  /* 0x0000003c0058a947 */ /* 0x002fea0003800000 */
.L_x_482:
[----:B------:R2:W-:Y:S01]  /*1fc50*/  @!P0 SYNCS.ARRIVE.TRANS64 RZ, [UR25+0x28020], R2 ;  /* 0x02802002ffff89a7 */ /* 0x0005e20008000019 */
[----:B------:R-:W-:Y:S05]  /*1fc60*/  BRA.U !UP2, `(.L_x_364) ;  /* 0x000000010a047547 */ /* 0x000fea000b800000 */
[----:B------:R-:W-:Y:S05]  /*1fc70*/  BPT.TRAP 0x1 ;  /* 0x000000040000795c */ /* 0x000fea0000300000 */
.L_x_364:
[----:B------:R-:W-:Y:S04]  /*1fc80*/  BSSY.RECONVERGENT B0, `(.L_x_365) ;  /* 0x0000003000007945 */ /* 0x000fe80003800200 */
[----:B------:R-:W-:Y:S05]  /*1fc90*/  @P1 BRA `(.L_x_366) ;  /* 0x0000000000041947 */ /* 0x000fea0003800000 */
[----:B------:R-:W-:Y:S05]  /*1fca0*/  BPT.TRAP 0x1 ;  /* 0x000000040000795c */ /* 0x000fea0000300000 */
.L_x_366:
[----:B------:R-:W-:Y:S05]  /*1fcb0*/  BSYNC.RECONVERGENT B0 ;  /* 0x0000000000007941 */ /* 0x000fea0003800200 */
.L_x_365:
        /* <DEDUP_REMOVED lines=26> */
.L_x_367:
[----:B------:R-:W-:Y:S01]  /*1fe60*/  ULEA UR25, UR4, UR8, 0x3 ;  /* 0x0000000804197291 */ /* 0x000fe2000f8e18ff */
[----:B-1----:R-:W-:Y:S02]  /*1fe70*/  SHF.L.U32 R5, R3, 0x1f, RZ ;  /* 0x0000001f03057819 */ /* 0x002fe400000006ff */
[----:B--2---:R-:W-:-:S06]  /*1fe80*/  @!P0 MOV R2, 0x8000 ;  /* 0x0000800000028802 */ /* 0x004fcc0000000f00 */
[----:B------:R-:W1:Y:S02]  /*1fe90*/  SYNCS.PHASECHK.TRANS64.TRYWAIT P2, [UR25+0x28038], R5 ;  /* 0x02803805ff0075a7 */ /* 0x000e640008041119 */
[----:B-1----:R-:W-:Y:S05]  /*1fea0*/  @!P2 BRA `(.L_x_368) ;  /* 0x0000003800d8a947 */ /* 0x002fea0003800000 */
.L_x_484:
[----:B------:R2:W-:Y:S01]  /*1feb0*/  @!P0 SYNCS.ARRIVE.TRANS64 RZ, [UR25+0x28020], R2 ;  /* 0x02802002ffff89a7 */ /* 0x0005e20008000019 */
[----:B------:R-:W-:Y:S05]  /*1fec0*/  BRA.U !UP2, `(.L_x_369) ;  /* 0x000000010a047547 */ /* 0x000fea000b800000 */
[----:B------:R-:W-:Y:S05]  /*1fed0*/  BPT.TRAP 0x1 ;  /* 0x000000040000795c */ /* 0x000fea0000300000 */
.L_x_369:
[----:B------:R-:W-:Y:S04]  /*1fee0*/  BSSY.RECONVERGENT B0, `(.L_x_370) ;  /* 0x0000003000007945 */ /* 0x000fe80003800200 */
[----:B------:R-:W-:Y:S05]  /*1fef0*/  @P1 BRA `(.L_x_371) ;  /* 0x0000000000041947 */ /* 0x000fea0003800000 */
[----:B------:R-:W-:Y:S05]  /*1ff00*/  BPT.TRAP 0x1 ;  /* 0x000000040000795c */ /* 0x000fea0000300000 */
.L_x_371:
[----:B------:R-:W-:Y:S05]  /*1ff10*/  BSYNC.RECONVERGENT B0 ;  /* 0x0000000000007941 */ /* 0x000fea0003800200 */
.L_x_370:
        /* <DEDUP_REMOVED lines=18> */
[----:B------:R-:W-:-:S02]  /*20040*/  UIADD3 UR4, UPT, UPT, UR4, 0x1, URZ ;  /* 0x0000000104047890 */ /* 0x000fc4000fffe0ff */
[----:B------:R-:W-:Y:S02]  /*20050*/  UIADD3 UR9, UPT, UPT, UR9, 0x4, URZ ;  /* 0x0000000409097890 */ /* 0x000fe4000fffe0ff */
[----:B------:R-:W-:Y:S02]  /*20060*/  UISETP.NE.AND UP1, UPT, UR4, 0x3, UPT ;  /* 0x000000030400788c */ /* 0x000fe4000bf25270 */
[----:B------:R-:W-:Y:S01]  /*20070*/  UIADD3 UR14, UPT, UPT, UR14, 0x4, URZ ;  /* 0x000000040e0e7890 */ /* 0x000fe2000fffe0ff */
[----:B------:R4:W-:Y:S01]  /*20080*/  UTMALDG.4D [UR16], [UR6], desc[UR12] ;  /* 0x00000c10060075b4 */ /* 0x0009e20008019000 */
[----:B------:R-:W-:Y:S02]  /*20090*/  USEL UR5, URZ, 0x1, UP1 ;  /* 0x00000001ff057887 */ /* 0x000fe40008800000 */
[----:B------:R-:W-:Y:S02]  /*200a0*/  USEL UR4, UR4, URZ, UP1 ;  /* 0x000000ff04047287 */ /* 0x000fe40008800000 */
[----:B------:R-:W-:-:S02]  /*200b0*/  UISETP.NE.AND UP1, UPT, UR9, URZ, UPT ;  /* 0x000000ff0900728c */ /* 0x000fc4000bf25270 */
[----:B------:R-:W-:Y:S01]  /*200c0*/  LOP3.LUT R4, R3, UR5, RZ, 0x3c, !PT ;  /* 0x0000000503047c12 */ /* 0x000fe2000f8e3cff */
[----:B------:R-:W-:-:S06]  /*200d0*/  UIADD3 UR35, UPT, UPT, UR35, 0x200, URZ ;  /* 0x0000020023237890 */ /* 0x000fcc000fffe0ff */
[----:B----4-:R-:W-:Y:S06]  /*200e0*/  BRA.U UP1, `(.L_x_372) ;  /* 0xffffffed012c7547 */ /* 0x010fec000b83ffff */
[----:B------:R-:W-:Y:S02]  /*200f0*/  UIADD3 UR5, UPT, UPT, UR14, 0x1, URZ ;  /* 0x000000010e057890 */ /* 0x000fe4000fffe0ff */
.L_x_331:
[----:B------:R-:W-:-:S13]  /*20100*/  ISETP.NE.AND P2, PT, RZ, UR22, PT ;  /* 0x00000016ff007c0c */ /* 0x000fda000bf45270 */
[----:B---3--:R-:W-:Y:S05]  /*20110*/  @!P2 EXIT ;  /* 0x000000000000a94d */ /* 0x008fea0003800000 */
[----:B------:R-:W-:Y:S02]  /*20120*/  UIADD3 UR9, UPT, UPT, -UR22, URZ, URZ ;  /* 0x000000ff16097290 */ /* 0x000fe4000fffe1ff */
[----:B------:R-:W-:-:S12]  /*20130*/  USHF.L.U32 UR27, UR5, 0x7, URZ ;  /* 0x00000007051b7899 */ /* 0x000fd800080006ff */
.L_x_383:
[----:B------:R-:W-:Y:S05]  /*20140*/  BRA.U !UP0, `(.L_x_373) ;  /* 0x0000000108047547 */ /* 0x000fea000b800000 */
[----:B------:R-:W-:Y:S05]  /*20150*/  BPT.TRAP 0x1 ;  /* 0x000000040000795c */ /* 0x000fea0000300000 */
.L_x_373:
[----:B------:R-:W-:Y:S01]  /*20160*/  ULEA UR25, UR4, UR8, 0x3 ;  /* 0x0000000804197291 */ /* 0x000fe2000f8e18ff */
[----:B-1----:R-:W-:Y:S02]  /*20170*/  SHF.L.U32 R3, R4, 0x1f, RZ ;  /* 0x0000001f04037819 */ /* 0x002fe400000006ff */
[----:B--2---:R-:W-:-:S06]  /*20180*/  @!P0 MOV R2, 0x8000 ;  /* 0x0000800000028802 */ /* 0x004fcc0000000f00 */
[----:B------:R-:W1:Y:S02]  /*20190*/  SYNCS.PHASECHK.TRANS64.TRYWAIT P2, [UR25+0x28038], R3 ;  /* 0x02803803ff0075a7 */ /* 0x000e640008041119 */
[----:B-1----:R-:W-:Y:S05]  /*201a0*/  @!P2 BRA `(.L_x_374) ;  /* 0x000000380030a947 */ /* 0x002fea0003800000 */
.L_x_486:
[----:B------:R2:W-:Y:S01]  /*201b0*/  @!P0 SYNCS.ARRIVE.TRANS64 RZ, [UR25+0x28020], R2 ;  /* 0x02802002ffff89a7 */ /* 0x0005e20008000019 */
[----:B------:R-:W-:Y:S05]  /*201c0*/  BRA.U !UP2, `(.L_x_375) ;  /* 0x000000010a047547 */ /* 0x000fea000b800000 */
[----:B------:R-:W-:Y:S05]  /*201d0*/  BPT.TRAP 0x1 ;  /* 0x000000040000795c */ /* 0x000fea0000300000 */
.L_x_375:
[----:B------:R-:W-:Y:S04]  /*201e0*/  BSSY.RECONVERGENT B0, `(.L_x_376) ;  /* 0x0000003000007945 */ /* 0x000fe80003800200 */
[----:B------:R-:W-:Y:S05]  /*201f0*/  @P1 BRA `(.L_x_377) ;  /* 0x0000000000041947 */ /* 0x000fea0003800000 */
[----:B------:R-:W-:Y:S05]  /*20200*/  BPT.TRAP 0x1 ;  /* 0x000000040000795c */ /* 0x000fea0000300000 */
.L_x_377:
[----:B------:R-:W-:Y:S05]  /*20210*/  BSYNC.RECONVERGENT B0 ;  /* 0x0000000000007941 */ /* 0x000fea0003800200 */
.L_x_376:
        /* <DEDUP_REMOVED lines=25> */
.L_x_378:
[----:B------:R-:W-:Y:S01]  /*203b0*/  ULEA UR25, UR4, UR8, 0x3 ;  /* 0x0000000804197291 */ /* 0x000fe2000f8e18ff */
[----:B------:R-:W-:Y:S02]  /*203c0*/  SHF.L.U32 R5, R3, 0x1f, RZ ;  /* 0x0000001f03057819 */ /* 0x000fe400000006ff */
[----:B--2---:R-:W-:-:S06]  /*203d0*/  @!P0 MOV R2, 0x8000 ;  /* 0x0000800000028802 */ /* 0x004fcc0000000f00 */
[----:B------:R-:W1:Y:S02]  /*203e0*/  SYNCS.PHASECHK.TRANS64.TRYWAIT P2, [UR25+0x28038], R5 ;  /* 0x02803805ff0075a7 */ /* 0x000e640008041119 */
[----:B-1----:R-:W-:Y:S05]  /*203f0*/  @!P2 BRA `(.L_x_379) ;  /* 0x0000003400b4a947 */ /* 0x002fea0003800000 */
.L_x_488:
[----:B------:R2:W-:Y:S01]  /*20400*/  @!P0 SYNCS.ARRIVE.TRANS64 RZ, [UR25+0x28020], R2 ;  /* 0x02802002ffff89a7 */ /* 0x0005e20008000019 */
[----:B------:R-:W-:Y:S05]  /*20410*/  BRA.U !UP2, `(.L_x_380) ;  /* 0x000000010a047547 */ /* 0x000fea000b800000 */
[----:B------:R-:W-:Y:S05]  /*20420*/  BPT.TRAP 0x1 ;  /* 0x000000040000795c */ /* 0x000fea0000300000 */
.L_x_380:
[----:B------:R-:W-:Y:S04]  /*20430*/  BSSY.RECONVERGENT B0, `(.L_x_381) ;  /* 0x0000003000007945 */ /* 0x000fe80003800200 */
[----:B------:R-:W-:Y:S05]  /*20440*/  @P1 BRA `(.L_x_382) ;  /* 0x0000000000041947 */ /* 0x000fea0003800000 */
[----:B------:R-:W-:Y:S05]  /*20450*/  BPT.TRAP 0x1 ;  /* 0x000000040000795c */ /* 0x000fea0000300000 */
.L_x_382:
[----:B------:R-:W-:Y:S05]  /*20460*/  BSYNC.RECONVERGENT B0 ;  /* 0x0000000000007941 */ /* 0x000fea0003800200 */
.L_x_381:
        /* <DEDUP_REMOVED lines=19> */
[----:B------:R-:W-:Y:S01]  /*205a0*/  UISETP.NE.AND UP1, UPT, UR4, 0x3, UPT ;  /* 0x000000030400788c */ /* 0x000fe2000bf25270 */
[----:B------:R4:W-:Y:S03]  /*205b0*/  UTMALDG.4D [UR16], [UR6], desc[UR12] ;  /* 0x00000c10060075b4 */ /* 0x0009e60008019000 */
[----:B------:R-:W-:Y:S02]  /*205c0*/  USEL UR5, URZ, 0x1, UP1 ;  /* 0x00000001ff057887 */ /* 0x000fe40008800000 */
[----:B------:R-:W-:Y:S02]  /*205d0*/  USEL UR4, UR4, URZ, UP1 ;  /* 0x000000ff04047287 */ /* 0x000fe40008800000 */
[----:B------:R-:W-:-:S02]  /*205e0*/  UISETP.NE.AND UP1, UPT, UR9, URZ, UPT ;  /* 0x000000ff0900728c */ /* 0x000fc4000bf25270 */
[----:B------:R-:W-:Y:S01]  /*205f0*/  LOP3.LUT R4, R3, UR5, RZ, 0x3c, !PT ;  /* 0x0000000503047c12 */ /* 0x000fe2000f8e3cff */
[----:B---3--:R-:W-:-:S06]  /*20600*/  UIADD3 UR27, UPT, UPT, UR27, 0x80, URZ ;  /* 0x000000801b1b7890 */ /* 0x008fcc000fffe0ff */
[----:B----4-:R-:W-:Y:S05]  /*20610*/  BRA.U UP1, `(.L_x_383) ;  /* 0xfffffff901c87547 */ /* 0x010fea000b83ffff */
[----:B------:R-:W-:Y:S05]  /*20620*/  EXIT ;  /* 0x000000000000794d */ /* 0x000fea0003800000 */
.L_x_507:
[----:B------:R-:W-:-:S08]  /*20630*/  NOP ;  /* 0x0000000000007918 */ /* 0x000fd00000000000 */
[----:B------:R-:W1:-:S00]  /*20640*/  USETMAXREG.DEALLOC.CTAPOOL 0x20 ;  /* 0x00000020000079c8 */ /* 0x000e4000080e0500 */
[----:B------:R-:W2:Y:S08]  /*20650*/  S2UR UR26, SR_CTAID.X ;  /* 0x00000000001a79c3 */ /* 0x000eb00000002500 */
[----:B-1----:R-:W1:Y:S01]  /*20660*/  LDC R0, c[0x0][0x380] ;  /* 0x0000e000ff007b82 */ /* 0x002e620000000800 */
[----:B--2---:R-:W-:-:S06]  /*20670*/  USHF.L.U32 UR26, UR26, 0x8, URZ ;  /* 0x000000081a1a7899 */ /* 0x004fcc00080006ff */
[----:B-1----:R-:W-:-:S13]  /*20680*/  ISETP.LE.U32.AND P0, PT, R0, UR26, PT ;  /* 0x0000001a00007c0c */ /* 0x002fda000bf03070 */
[----:B------:R-:W-:Y:S05]  /*20690*/  @P0 EXIT ;  /* 0x000000000000094d */ /* 0x000fea0003800000 */
[----:B------:R-:W1:Y:S01]  /*206a0*/  LDCU UR7, c[0x0][0x38c] ;  /* 0x00007180ff0777ac */ /* 0x000e620008000800 */
[----:B------:R-:W2:Y:S01]  /*206b0*/  S2UR UR8, SR_CTAID.Y ;  /* 0x00000000000879c3 */ /* 0x000ea20000002600 */
[----:B------:R-:W-:Y:S01]  /*206c0*/  ELECT P1, URZ, PT ;  /* 0x0000000000ff782f */ /* 0x000fe20003820000 */
[----:B-1----:R-:W1:Y:S01]  /*206d0*/  I2F.U32.RP R2, UR7 ;  /* 0x0000000700027d06 */ /* 0x002e620008209000 */
[----:B------:R-:W-:-:S07]  /*206e0*/  UISETP.NE.U32.AND UP0, UPT, UR7, URZ, UPT ;  /* 0x000000ff0700728c */ /* 0x000fce000bf05070 */
[----:B-1----:R-:W1:Y:S02]  /*206f0*/  MUFU.RCP R0, R2 ;  /* 0x0000000200007308 */ /* 0x002e640000001000 */
[----:B-1----:R-:W-:-:S06]  /*20700*/  VIADD R0, R0, 0xffffffe ;  /* 0x0ffffffe00007836 */ /* 0x002fcc0000000000 */
[----:B------:R-:W1:Y:S02]  /*20710*/  F2I.FTZ.U32.TRUNC.NTZ R0, R0 ;  /* 0x0000000000007305 */ /* 0x000e64000021f000 */
[----:B-1----:R-:W-:-:S13]  /*20720*/  R2UR UR5, R0 ;  /* 0x00000000000572ca */ /* 0x002fda00000e0000 */
[----:B------:R-:W-:-:S04]  /*20730*/  UIADD3 UR4, UPT, UPT, URZ, -UR5, URZ ;  /* 0x80000005ff047290 */ /* 0x000fc8000fffe0ff */
[----:B------:R-:W-:-:S03]  /*20740*/  UIMAD UR6, UR4, UR7, URZ ;  /* 0x00000007040672a4 */ /* 0x000fc6000f8e02ff */
[----:B------:R-:W-:Y:S02]  /*20750*/  UMOV UR4, URZ ;  /* 0x000000ff00047c82 */ /* 0x000fe40008000000 */
[----:B------:R-:W-:-:S07]  /*20760*/  UIMAD.WIDE.U32 UR4, UR5, UR6, UR4 ;  /* 0x00000006050472a5 */ /* 0x000fce000f8e0004 */
[----:B------:R-:W-:Y:S02]  /*20770*/  UMOV UR4, UR5 ;  /* 0x0000000500047c82 */ /* 0x000fe40008000000 */
[----:B--2---:R-:W-:-:S07]  /*20780*/  UIMAD.WIDE.U32 UR28, UR4, UR8, URZ ;  /* 0x00000008041c72a5 */ /* 0x004fce000f8e00ff */
[----:B------:R-:W-:Y:S02]  /*20790*/  UMOV UR28, UR29 ;  /* 0x0000001d001c7c82 */ /* 0x000fe40008000000 */
[----:B------:R-:W-:Y:S02]  /*207a0*/  UIADD3 UR4, UPT, UPT, -UR28, URZ, URZ ;  /* 0x000000ff1c047290 */ /* 0x000fe4000fffe1ff */
[----:B------:R-:W1:Y:S02]  /*207b0*/  S2UR UR29, SR_CTAID.Z ;  /* 0x00000000001d79c3 */ /* 0x000e640000002700 */
[----:B------:R-:W-:-:S04]  /*207c0*/  UIMAD UR4, UR7, UR4, UR8 ;  /* 0x00000004070472a4 */ /* 0x000fc8000f8e0208 */
[----:B------:R-:W-:-:S11]  /*207d0*/  UISETP.GE.U32.AND UP2, UPT, UR4, UR7, UPT ;  /* 0x000000070400728c */ /* 0x000fd6000bf46070 */
[----:B------:R-:W-:Y:S02]  /*207e0*/  @UP2 UIADD3 UR4, UPT, UPT, UR4, -UR7, URZ ;  /* 0x8000000704042290 */ /* 0x000fe4000fffe0ff */
[----:B------:R-:W-:Y:S02]  /*207f0*/  @UP2 UIADD3 UR28, UPT, UPT, UR28, 0x1, URZ ;  /* 0x000000011c1c2890 */ /* 0x000fe4000fffe0ff */
[----:B------:R-:W-:-:S11]  /*20800*/  UISETP.GE.U32.AND UP1, UPT, UR4, UR7, UPT ;  /* 0x000000070400728c */ /* 0x000fd6000bf26070 */
[----:B------:R-:W-:Y:S02]  /*20810*/  @UP1 UIADD3 UR28, UPT, UPT, UR28, 0x1, URZ ;  /* 0x000000011c1c1890 */ /* 0x000fe4000fffe0ff */
[----:B------:R-:W-:-:S04]  /*20820*/  @!UP0 ULOP3.LUT UR28, URZ, UR7, URZ, 0x33, !UPT ;  /* 0x00000007ff1c8292 */ /* 0x000fc8000f8e33ff */
[----:B------:R-:W-:-:S04]  /*20830*/  UIADD3 UR27, UPT, UPT, -UR28, URZ, URZ ;  /* 0x000000ff1c1b7290 */ /* 0x000fc8000fffe1ff */
[----:B------:R-:W-:Y:S01]  /*20840*/  UIMAD UR27, UR7, UR27, UR8 ;  /* 0x0000001b071b72a4 */ /* 0x000fe2000f8e0208 */
[----:B-1----:R-:W-:Y:S11]  /*20850*/  BRA.U UP6, `(.L_x_384) ;  /* 0x0000000106047547 */ /* 0x002ff6000b800000 */
[----:B------:R-:W-:Y:S05]  /*20860*/  BPT.TRAP 0x1 ;  /* 0x000000040000795c */ /* 0x000fea0000300000 */
.L_x_384:
[----:B------:R-:W1:Y:S01]  /*20870*/  S2UR UR6, SR_CgaCtaId ;  /* 0x00000000000679c3 */ /* 0x000e620000008800 */
[----:B------:R-:W-:Y:S01]  /*20880*/  UMOV UR24, 0x400 ;  /* 0x0000040000187882 */ /* 0x000fe20000000000 */
[----:B------:R-:W-:Y:S01]  /*20890*/  SHF.L.U32 R0, RZ, 0x1f, RZ ;  /* 0x0000001fff007819 */ /* 0x000fe200000006ff */
[----:B-1----:R-:W-:-:S09]  /*208a0*/  ULEA UR24, UR6, UR24, 0x18 ;  /* 0x0000001806187291 */ /* 0x002fd2000f8ec0ff */
[----:B------:R-:W1:Y:S02]  /*208b0*/  SYNCS.PHASECHK.TRANS64.TRYWAIT P0, [UR24+0x280b0], R0 ;  /* 0x0280b000ff0075a7 */ /* 0x000e640008001118 */
[----:B-1----:R-:W-:Y:S05]  /*208c0*/  @!P0 BRA `(.L_x_385) ;  /* 0x0000003000988947 */ /* 0x002fea0003800000 */
.L_x_490:
[----:B------:R-:W-:Y:S04]  /*208d0*/  BSSY.RECONVERGENT B0, `(.L_x_386) ;  /* 0x00000c3000007945 */ /* 0x000fe80003800200 */
[----:B------:R-:W-:Y:S05]  /*208e0*/  @!P1 BRA `(.L_x_387) ;  /* 0x0000000c00049947 */ /* 0x000fea0003800000 */
[----:B------:R-:W2:Y:S01]  /*208f0*/  LDCU.64 UR4, c[0x0][0x348] ;  /* 0x00006900ff0477ac */ /* 0x000ea20008000a00 */
[----:B------:R-:W-:Y:S02]  /*20900*/  UIADD3 UR66, UPT, UPT, UR26, 0x70, URZ ;  /* 0x000000701a427890 */ /* 0x000fe4000fffe0ff */
[----:B------:R-:W-:Y:S02]  /*20910*/  UIADD3 UR64, UPT, UPT, UR24, 0x7000, URZ ;  /* 0x0000700018407890 */ /* 0x000fe4000fffe0ff */
[----:B------:R-:W-:Y:S02]  /*20920*/  UIADD3 UR34, UPT, UPT, UR26, 0x8, URZ ;  /* 0x000000081a227890 */ /* 0x000fe4000fffe0ff */
[----:B------:R-:W-:Y:S01]  /*20930*/  UIADD3 UR32, UPT, UPT, UR24, 0x800, URZ ;  /* 0x0000080018207890 */ /* 0x000fe2000fffe0ff */
[----:B------:R-:W-:Y:S01]  /*20940*/  MOV.SPILL R19, UR66 ;  /* 0x0000004200137c02 */ /* 0x000fe20009000f00 */
[----:B------:R-:W-:Y:S01]  /*20950*/  UIADD3 UR18, UPT, UPT, UR26, 0x10, URZ ;  /* 0x000000101a127890 */ /* 0x000fe2000fffe0ff */
[----:B------:R-:W-:Y:S01]  /*20960*/  MOV.SPILL R18, UR64 ;  /* 0x0000004000127c02 */ /* 0x000fe20009000f00 */
[----:B------:R-:W-:Y:S01]  /*20970*/  UIADD3 UR16, UPT, UPT, UR24, 0x1000, URZ ;  /* 0x0000100018107890 */ /* 0x000fe2000fffe0ff */
[----:B------:R-:W-:Y:S01]  /*20980*/  MOV.SPILL R14, UR34 ;  /* 0x00000022000e7c02 */ /* 0x000fe20009000f00 */
[----:B------:R-:W-:-:S02]  /*20990*/  UIADD3 UR50, UPT, UPT, UR26, 0x18, URZ ;  /* 0x000000181a327890 */ /* 0x000fc4000fffe0ff */
[----:B--2---:R-:W-:Y:S01]  /*209a0*/  UIADD3 UR4, UP0, UPT, UR4, 0x400, URZ ;  /* 0x0000040004047890 */ /* 0x004fe2000ff1e0ff */
[----:B------:R-:W-:Y:S01]  /*209b0*/  MOV.SPILL R9, UR18 ;  /* 0x0000001200097c02 */ /* 0x000fe20009000f00 */
[----:B------:R-:W-:Y:S02]  /*209c0*/  UIADD3 UR48, UPT, UPT, UR24, 0x1800, URZ ;  /* 0x0000180018307890 */ /* 0x000fe4000fffe0ff */
[----:B------:R-:W-:Y:S01]  /*209d0*/  UIADD3.X UR5, UPT, UPT, URZ, UR5, URZ, UP0, !UPT ;  /* 0x00000005ff057290 */ /* 0x000fe200087fe4ff */
[----:B------:R-:W-:Y:S01]  /*209e0*/  MOV.SPILL R2, UR50 ;  /* 0x0000003200027c02 */ /* 0x000fe20009000f00 */
[----:B------:R-:W-:Y:S02]  /*209f0*/  UIADD3 UR64, UPT, UPT, UR24, 0x2000, URZ ;  /* 0x0000200018407890 */ /* 0x000fe4000fffe0ff */
[----:B------:R-:W-:Y:S01]  /*20a00*/  UIADD3 UR66, UPT, UPT, UR26, 0x20, URZ ;  /* 0x000000201a427890 */ /* 0x000fe2000fffe0ff */
[----:B------:R-:W-:Y:S01]  /*20a10*/  UMOV UR25, URZ ;  /* 0x000000ff00197c82 */ /* 0x000fe20008000000 */
[----:B------:R-:W-:Y:S01]  /*20a20*/  UMOV UR35, UR27 ;  /* 0x0000001b00237c82 */ /* 0x000fe20008000000 */
[----:B------:R-:W-:Y:S01]  /*20a30*/  UMOV UR36, UR28 ;  /* 0x0000001c00247c82 */ /* 0x000fe20008000000 */
[----:B------:R-:W-:Y:S01]  /*20a40*/  UMOV UR37, UR29 ;  /* 0x0000001d00257c82 */ /* 0x000fe20008000000 */
[----:B------:R-:W-:Y:S01]  /*20a50*/  UMOV UR33, UR25 ;  /* 0x0000001900217c82 */ /* 0x000fe20008000000 */
[----:B------:R-:W-:Y:S01]  /*20a60*/  UMOV UR19, UR27 ;  /* 0x0000001b00137c82 */ /* 0x000fe20008000000 */
[----:B------:R-:W-:Y:S01]  /*20a70*/  UMOV UR20, UR28 ;  /* 0x0000001c00147c82 */ /* 0x000fe20008000000 */
[----:B------:R-:W-:Y:S01]  /*20a80*/  UMOV UR21, UR29 ;  /* 0x0000001d00157c82 */ /* 0x000fe20008000000 */
[----:B------:R-:W-:Y:S01]  /*20a90*/  UTMASTG.5D [UR24], [UR4] ;  /* 0x00000018040073b5 */ /* 0x000fe20008020000 */
[----:B------:R-:W-:Y:S01]  /*20aa0*/  UMOV UR17, UR25 ;  /* 0x0000001900117c82 */ /* 0x000fe20008000000 */
[----:B------:R-:W-:Y:S01]  /*20ab0*/  UMOV UR51, UR27 ;  /* 0x0000001b00337c82 */ /* 0x000fe20008000000 */
[----:B------:R-:W-:Y:S01]  /*20ac0*/  UMOV UR52, UR28 ;  /* 0x0000001c00347c82 */ /* 0x000fe20008000000 */
[----:B------:R-:W-:Y:S01]  /*20ad0*/  UMOV UR53, UR29 ;  /* 0x0000001d00357c82 */ /* 0x000fe20008000000 */
[----:B------:R-:W-:Y:S01]  /*20ae0*/  UMOV UR49, UR25 ;  /* 0x0000001900317c82 */ /* 0x000fe20008000000 */
[----:B------:R-:W-:Y:S01]  /*20af0*/  UMOV UR67, UR27 ;  /* 0x0000001b00437c82 */ /* 0x000fe20008000000 */
[----:B------:R-:W-:Y:S01]  /*20b00*/  UMOV UR68, UR28 ;  /* 0x0000001c00447c82 */ /* 0x000fe20008000000 */
[----:B------:R2:W-:Y:S01]  /*20b10*/  UTMASTG.5D [UR32], [UR4] ;  /* 0x00000020040073b5 */ /* 0x0005e20008020000 */
[----:B------:R-:W-:Y:S01]  /*20b20*/  UMOV UR69, UR29 ;  /* 0x0000001d00457c82 */ /* 0x000fe20008000000 */
[----:B------:R-:W-:Y:S01]  /*20b30*/  UMOV UR65, UR25 ;  /* 0x0000001900417c82 */ /* 0x000fe20008000000 */
[----:B------:R-:W-:Y:S01]  /*20b40*/  UMOV UR30, UR66 ;  /* 0x00000042001e7c82 */ /* 0x000fe20008000000 */
[----:B------:R-:W-:Y:S01]  /*20b50*/  UIADD3 UR40, UPT, UPT, UR24, 0x400, URZ ;  /* 0x0000040018287890 */ /* 0x000fe2000fffe0ff */
[----:B------:R-:W-:Y:S01]  /*20b60*/  MOV.SPILL R22, UR69 ;  /* 0x0000004500167c02 */ /* 0x000fe20009000f00 */
[----:B------:R-:W-:Y:S01]  /*20b70*/  UIADD3 UR10, UPT, UPT, UR26, 0x40, URZ ;  /* 0x000000401a0a7890 */ /* 0x000fe2000fffe0ff */
[----:B------:R-:W-:Y:S01]  /*20b80*/  MOV.SPILL R21, UR68 ;  /* 0x0000004400157c02 */ /* 0x000fe20009000f00 */
[----:B------:R3:W-:Y:S01]  /*20b90*/  UTMASTG.5D [UR16], [UR4] ;  /* 0x00000010040073b5 */ /* 0x0007e20008020000 */
[----:B------:R-:W-:Y:S01]  /*20ba0*/  UIADD3 UR8, UPT, UPT, UR24, 0x4000, URZ ;  /* 0x0000400018087890 */ /* 0x000fe2000fffe0ff */
[----:B-1----:R-:W-:Y:S01]  /*20bb0*/  MOV.SPILL R3, UR40 ;  /* 0x0000002800037c02 */ /* 0x002fe20009000f00 */
[----:B------:R-:W-:Y:S01]  /*20bc0*/  UMOV UR42, UR26 ;  /* 0x0000001a002a7c82 */ /* 0x000fe20008000000 */
[----:B------:R-:W-:Y:S01]  /*20bd0*/  UIADD3 UR40, UPT, UPT, UR24, 0x5800, URZ ;  /* 0x0000580018287890 */ /* 0x000fe2000fffe0ff */
[----:B------:R-:W-:Y:S01]  /*20be0*/  MOV.SPILL R5, UR42 ;  /* 0x0000002a00057c02 */ /* 0x000fe20009000f00 */
[----:B------:R-:W-:Y:S01]  /*20bf0*/  UIADD3 UR42, UPT, UPT, UR26, 0x58, URZ ;  /* 0x000000581a2a7890 */ /* 0x000fe2000fffe0ff */
[----:B------:R-:W-:Y:S01]  /*20c00*/  MOV.SPILL R20, UR67 ;  /* 0x0000004300147c02 */ /* 0x000fe20009000f00 */
[----:B------:R1:W-:Y:S01]  /*20c10*/  UTMASTG.5D [UR48], [UR4] ;  /* 0x00000030040073b5 */ /* 0x0003e20008020000 */
[----:B------:R-:W-:Y:S01]  /*20c20*/  UMOV UR11, UR27 ;  /* 0x0000001b000b7c82 */ /* 0x000fe20008000000 */
[----:B------:R-:W-:Y:S01]  /*20c30*/  UMOV UR12, UR28 ;  /* 0x0000001c000c7c82 */ /* 0x000fe20008000000 */
[----:B------:R-:W-:Y:S01]  /*20c40*/  UMOV UR13, UR29 ;  /* 0x0000001d000d7c82 */ /* 0x000fe20008000000 */
[----:B------:R-:W-:Y:S01]  /*20c50*/  UMOV UR41, 0x40 ;  /* 0x0000004000297882 */ /* 0x000fe20000000000 */
[----:B------:R-:W-:Y:S01]  /*20c60*/  UMOV UR43, UR27 ;  /* 0x0000001b002b7c82 */ /* 0x000fe20008000000 */
[----:B------:R-:W-:Y:S01]  /*20c70*/  UMOV UR44, UR28 ;  /* 0x0000001c002c7c82 */ /* 0x000fe20008000000 */
[----:B------:R-:W-:Y:S01]  /*20c80*/  UMOV UR45, UR29 ;  /* 0x0000001d002d7c82 */ /* 0x000fe20008000000 */
[----:B------:R4:W-:Y:S01]  /*20c90*/  UTMASTG.5D [UR64], [UR4] ;  /* 0x00000040040073b5 */ /* 0x0009e20008020000 */
[----:B------:R-:W-:Y:S01]  /*20ca0*/  UMOV UR9, UR25 ;  /* 0x0000001900097c82 */ /* 0x000fe20008000000 */
[----:B------:R-:W-:Y:S01]  /*20cb0*/  MOV.SPILL R8, UR45 ;  /* 0x0000002d00087c02 */ /* 0x000fe20009000f00 */
[----:B------:R-:W-:Y:S01]  /*20cc0*/  UMOV UR14, UR42 ;  /* 0x0000002a000e7c82 */ /* 0x000fe20008000000 */
[----:B------:R-:W-:Y:S01]  /*20cd0*/  MOV.SPILL R7, UR44 ;  /* 0x0000002c00077c02 */ /* 0x000fe20009000f00 */
[----:B------:R-:W-:Y:S01]  /*20ce0*/  UIADD3 UR74, UPT, UPT, UR26, 0x68, URZ ;  /* 0x000000681a4a7890 */ /* 0x000fe2000fffe0ff */
[----:B------:R-:W-:Y:S01]  /*20cf0*/  MOV.SPILL R6, UR43 ;  /* 0x0000002b00067c02 */ /* 0x000fe20009000f00 */
[----:B------:R-:W-:Y:S01]  /*20d00*/  UIADD3 UR72, UPT, UPT, UR24, 0x6800, URZ ;  /* 0x0000680018487890 */ /* 0x000fe2000fffe0ff */
[----:B------:R-:W-:Y:S01]  /*20d10*/  MOV.SPILL R4, UR41 ;  /* 0x0000002900047c02 */ /* 0x000fe20009000f00 */
[----:B------:R-:W-:Y:S01]  /*20d20*/  UMOV UR41, UR25 ;  /* 0x0000001900297c82 */ /* 0x000fe20008000000 */
[----:B------:R-:W-:Y:S01]  /*20d30*/  MOV.SPILL R17, UR37 ;  /* 0x0000002500117c02 */ /* 0x000fe20009000f00 */
[----:B------:R-:W-:Y:S01]  /*20d40*/  UIADD3 UR58, UPT, UPT, UR26, 0x78, URZ ;  /* 0x000000781a3a7890 */ /* 0x000fe2000fffe0ff */
[----:B------:R-:W-:Y:S01]  /*20d50*/  MOV.SPILL R16, UR36 ;  /* 0x0000002400107c02 */ /* 0x000fe20009000f00 */
[----:B--2---:R-:W-:Y:S01]  /*20d60*/  UIADD3 UR32, UPT, UPT, UR24, 0xc00, URZ ;  /* 0x00000c0018207890 */ /* 0x004fe2000fffe0ff */
[----:B------:R-:W-:Y:S01]  /*20d70*/  MOV.SPILL R15, UR35 ;  /* 0x00000023000f7c02 */ /* 0x000fe20009000f00 */
[----:B------:R-:W-:Y:S01]  /*20d80*/  UIADD3 UR34, UPT, UPT, UR26, 0x48, URZ ;  /* 0x000000481a227890 */ /* 0x000fe2000fffe0ff */
[----:B------:R-:W-:Y:S01]  /*20d90*/  UMOV UR33, 0x40 ;  /* 0x0000004000217882 */ /* 0x000fe20000000000 */
[----:B------:R-:W-:-:S02]  /*20da0*/  UIADD3 UR56, UPT, UPT, UR24, 0x7800, URZ ;  /* 0x0000780018387890 */ /* 0x000fc4000fffe0ff */
[----:B------:R-:W-:Y:S01]  /*20db0*/  MOV.SPILL R12, UR32 ;  /* 0x00000020000c7c02 */ /* 0x000fe20009000f00 */
[----:B------:R-:W-:Y:S01]  /*20dc0*/  UIADD3 UR32, UPT, UPT, UR24, 0x4800, URZ ;  /* 0x0000480018207890 */ /* 0x000fe2000fffe0ff */
[----:B------:R-:W-:Y:S01]  /*20dd0*/  MOV.SPILL R13, UR33 ;  /* 0x00000021000d7c02 */ /* 0x000fe20009000f00 */
[----:B---3--:R-:W-:Y:S02]  /*20de0*/  UIADD3 UR16, UPT, UPT, UR24, 0x5000, URZ ;  /* 0x0000500018107890 */ /* 0x008fe4000fffe0ff */
[----:B------:R-:W-:Y:S01]  /*20df0*/  UIADD3 UR18, UPT, UPT, UR26, 0x50, URZ ;  /* 0x000000501a127890 */ /* 0x000fe2000fffe0ff */
[----:B------:R-:W-:Y:S01]  /*20e00*/  UMOV UR33, UR25 ;  /* 0x0000001900217c82 */ /* 0x000fe20008000000 */
[----:B------:R-:W-:Y:S01]  /*20e10*/  UMOV UR75, UR27 ;  /* 0x0000001b004b7c82 */ /* 0x000fe20008000000 */
[----:B------:R-:W-:Y:S01]  /*20e20*/  UMOV UR76, UR28 ;  /* 0x0000001c004c7c82 */ /* 0x000fe20008000000 */
[----:B-1----:R-:W-:Y:S02]  /*20e30*/  UIADD3 UR48, UPT, UPT, UR24, 0x6000, URZ ;  /* 0x0000600018307890 */ /* 0x002fe4000fffe0ff */
[----:B------:R-:W-:Y:S01]  /*20e40*/  UIADD3 UR50, UPT, UPT, UR26, 0x60, URZ ;  /* 0x000000601a327890 */ /* 0x000fe2000fffe0ff */
[----:B------:R-:W-:Y:S01]  /*20e50*/  UMOV UR77, UR29 ;  /* 0x0000001d004d7c82 */ /* 0x000fe20008000000 */
[----:B------:R-:W-:Y:S01]  /*20e60*/  UMOV UR73, UR25 ;  /* 0x0000001900497c82 */ /* 0x000fe20008000000 */
[----:B------:R-:W-:Y:S01]  /*20e70*/  UMOV UR59, UR27 ;  /* 0x0000001b003b7c82 */ /* 0x000fe20008000000 */
[----:B------:R-:W-:Y:S01]  /*20e80*/  UMOV UR60, UR28 ;  /* 0x0000001c003c7c82 */ /* 0x000fe20008000000 */
[----:B----4-:R-:W-:-:S02]  /*20e90*/  UIADD3 UR64, UPT, UPT, UR24, 0x2800, URZ ;  /* 0x0000280018407890 */ /* 0x010fc4000fffe0ff */
[----:B------:R-:W-:Y:S01]  /*20ea0*/  UIADD3 UR66, UPT, UPT, UR26, 0x28, URZ ;  /* 0x000000281a427890 */ /* 0x000fe2000fffe0ff */
[----:B------:R-:W-:Y:S01]  /*20eb0*/  UMOV UR7, UR50 ;  /* 0x0000003200077c82 */ /* 0x000fe20008000000 */
[----:B------:R-:W-:Y:S01]  /*20ec0*/  UMOV UR61, UR29 ;  /* 0x0000001d003d7c82 */ /* 0x000fe20008000000 */
[----:B------:R-:W-:-:S04]  /*20ed0*/  UMOV UR57, UR25 ;  /* 0x0000001900397c82 */ /* 0x000fc80008000000 */
[----:B------:R-:W-:Y:S02]  /*20ee0*/  UMOV UR23, UR66 ;  /* 0x0000004200177c82 */ /* 0x000fe40008000000 */
[----:B------:R1:W-:Y:S01]  /*20ef0*/  UTMASTG.5D [UR64], [UR4] ;  /* 0x00000040040073b5 */ /* 0x0003e20008020000 */
[----:B------:R-:W-:-:S04]  /*20f00*/  MOV.SPILL R11, UR23 ;  /* 0x00000017000b7c02 */ /* 0x000fc80009000f00 */
[----:B------:R-:W-:Y:S01]  /*20f10*/  R2UR.FILL UR23, R11 ;  /* 0x000000000b1772ca */ /* 0x000fe200004e0000 */
[----:B-1----:R-:W-:Y:S02]  /*20f20*/  UIADD3 UR64, UPT, UPT, UR24, 0x3000, URZ ;  /* 0x0000300018407890 */ /* 0x002fe4000fffe0ff */
[----:B------:R-:W-:-:S07]  /*20f30*/  UIADD3 UR66, UPT, UPT, UR26, 0x30, URZ ;  /* 0x000000301a427890 */ /* 0x000fce000fffe0ff */
        /* <DEDUP_REMOVED lines=8> */
[----:B------:R2:W-:Y:S01]  /*20fc0*/  UTMASTG.5D [UR8], [UR4] ;  /* 0x00000008040073b5 */ /* 0x0005e20008020000 */
[----:B------:R3:W-:Y:S01]  /*20fd0*/  UTMASTG.5D [UR32], [UR4] ;  /* 0x00000020040073b5 */ /* 0x0007e20008020000 */
[----:B------:R4:W-:Y:S01]  /*20fe0*/  UTMASTG.5D [UR16], [UR4] ;  /* 0x00000010040073b5 */ /* 0x0009e20008020000 */
[----:B------:R5:W-:Y:S01]  /*20ff0*/  UTMASTG.5D [UR40], [UR4] ;  /* 0x00000028040073b5 */ /* 0x000be20008020000 */
[----:B-1----:R-:W-:Y:S02]  /*21000*/  R2UR.FILL UR69, R22 ;  /* 0x00000000164572ca */ /* 0x002fe400004e0000 */
[----:B------:R-:W-:Y:S01]  /*21010*/  R2UR.FILL UR68, R21 ;  /* 0x00000000154472ca */ /* 0x000fe200004e0000 */
[----:B------:R1:W-:Y:S01]  /*21020*/  UTMASTG.5D [UR48], [UR4] ;  /* 0x00000030040073b5 */ /* 0x0003e20008020000 */
[----:B------:R-:W-:-:S02]  /*21030*/  R2UR.FILL UR67, R20 ;  /* 0x00000000144372ca */ /* 0x000fc400004e0000 */
[----:B------:R-:W-:Y:S02]  /*21040*/  R2UR.FILL UR66, R19 ;  /* 0x00000000134272ca */ /* 0x000fe400004e0000 */
[----:B------:R-:W-:Y:S01]  /*21050*/  R2UR.FILL UR64, R18 ;  /* 0x00000000124072ca */ /* 0x000fe200004e0000 */
[----:B--2---:R-:W-:Y:S01]  /*21060*/  UMOV UR8, UR34 ;  /* 0x0000002200087c82 */ /* 0x004fe20008000000 */
[----:B------:R-:W-:Y:S01]  /*21070*/  UMOV UR13, UR18 ;  /* 0x00000012000d7c82 */ /* 0x000fe20008000000 */
[----:B------:R-:W-:Y:S01]  /*21080*/  UTMASTG.5D [UR72], [UR4] ;  /* 0x00000048040073b5 */ /* 0x000fe20008020000 */
[----:B------:R-:W-:Y:S01]  /*21090*/  UMOV UR9, 0x40 ;  /* 0x0000004000097882 */ /* 0x000fe20000000000 */
[----:B---3--:R-:W-:Y:S02]  /*210a0*/  R2UR.FILL UR37, R17 ;  /* 0x00000000112572ca */ /* 0x008fe400004e0000 */
[----:B------:R-:W-:Y:S02]  /*210b0*/  R2UR.FILL UR36, R16 ;  /* 0x00000000102472ca */ /* 0x000fe400004e0000 */
[----:B------:R-:W-:-:S04]  /*210c0*/  R2UR.FILL UR35, R15 ;  /* 0x000000000f2372ca */ /* 0x000fc800004e0000 */
[----:B------:R-:W-:Y:S01]  /*210d0*/  UTMASTG.5D [UR64], [UR4] ;  /* 0x00000040040073b5 */ /* 0x000fe20008020000 */
[----:B------:R-:W-:Y:S02]  /*210e0*/  R2UR.FILL UR34, R14 ;  /* 0x000000000e2272ca */ /* 0x000fe400004e0000 */
[----:B------:R-:W-:Y:S01]  /*210f0*/  R2UR.FILL UR33, R13 ;  /* 0x000000000d2172ca */ /* 0x000fe200004e0000 */
[----:B----4-:R-:W-:Y:S01]  /*21100*/  UIADD3 UR16, UPT, UPT, UR24, 0x1400, URZ ;  /* 0x0000140018107890 */ /* 0x010fe2000fffe0ff */
[----:B------:R-:W-:Y:S01]  /*21110*/  R2UR.FILL UR32, R12 ;  /* 0x000000000c2072ca */ /* 0x000fe200004e0000 */
[----:B------:R-:W-:Y:S01]  /*21120*/  UMOV UR17, 0x40 ;  /* 0x0000004000117882 */ /* 0x000fe20000000000 */
[----:B------:R-:W-:Y:S01]  /*21130*/  R2UR.FILL UR18, R9 ;  /* 0x00000000091272ca */ /* 0x000fe200004e0000 */
[----:B------:R-:W-:Y:S01]  /*21140*/  UTMASTG.5D [UR56], [UR4] ;  /* 0x00000038040073b5 */ /* 0x000fe20008020000 */
[----:B-----5:R-:W-:Y:S02]  /*21150*/  R2UR.FILL UR45, R8 ;  /* 0x00000000082d72ca */ /* 0x020fe400004e0000 */
[----:B------:R-:W-:-:S02]  /*21160*/  R2UR.FILL UR44, R7 ;  /* 0x00000000072c72ca */ /* 0x000fc400004e0000 */
[----:B------:R-:W-:Y:S02]  /*21170*/  R2UR.FILL UR43, R6 ;  /* 0x00000000062b72ca */ /* 0x000fe400004e0000 */
[----:B------:R-:W-:Y:S02]  /*21180*/  R2UR.FILL UR42, R5 ;  /* 0x00000000052a72ca */ /* 0x000fe400004e0000 */
[----:B------:R-:W-:Y:S01]  /*21190*/  R2UR.FILL UR41, R4 ;  /* 0x00000000042972ca */ /* 0x000fe200004e0000 */
[----:B-1----:R-:W-:Y:S01]  /*211a0*/  UIADD3 UR48, UPT, UPT, UR24, 0x1c00, URZ ;  /* 0x00001c0018307890 */ /* 0x002fe2000fffe0ff */
[----:B------:R-:W-:Y:S01]  /*211b0*/  R2UR.FILL UR40, R3 ;  /* 0x00000000032872ca */ /* 0x000fe200004e0000 */
[----:B------:R-:W-:Y:S01]  /*211c0*/  UMOV UR49, 0x40 ;  /* 0x0000004000317882 */ /* 0x000fe20000000000 */
[----:B------:R-:W-:-:S11]  /*211d0*/  R2UR.FILL UR50, R2 ;  /* 0x00000000023272ca */ /* 0x000fd600004e0000 */
[----:B------:R1:W-:Y:S01]  /*211e0*/  UTMASTG.5D [UR40], [UR4] ;  /* 0x00000028040073b5 */ /* 0x0003e20008020000 */
[----:B------:R2:W-:Y:S01]  /*211f0*/  UTMASTG.5D [UR32], [UR4] ;  /* 0x00000020040073b5 */ /* 0x0005e20008020000 */
[----:B------:R3:W-:Y:S01]  /*21200*/  UTMASTG.5D [UR16], [UR4] ;  /* 0x00000010040073b5 */ /* 0x0007e20008020000 */
[----:B------:R4:W-:Y:S01]  /*21210*/  UTMASTG.5D [UR48], [UR4] ;  /* 0x00000030040073b5 */ /* 0x0009e20008020000 */
[----:B-1----:R-:W-:Y:S01]  /*21220*/  UIADD3 UR40, UPT, UPT, UR24, 0x2400, URZ ;  /* 0x0000240018287890 */ /* 0x002fe2000fffe0ff */
[----:B------:R-:W-:Y:S01]  /*21230*/  UMOV UR41, 0x40 ;  /* 0x0000004000297882 */ /* 0x000fe20000000000 */
[----:B------:R-:W-:Y:S01]  /*21240*/  UMOV UR43, UR27 ;  /* 0x0000001b002b7c82 */ /* 0x000fe20008000000 */
[----:B------:R-:W-:Y:S01]  /*21250*/  UMOV UR44, UR28 ;  /* 0x0000001c002c7c82 */ /* 0x000fe20008000000 */
[----:B------:R-:W-:Y:S01]  /*21260*/  UMOV UR45, UR29 ;  /* 0x0000001d002d7c82 */ /* 0x000fe20008000000 */
[----:B------:R-:W-:Y:S01]  /*21270*/  UMOV UR42, UR30 ;  /* 0x0000001e002a7c82 */ /* 0x000fe20008000000 */
[----:B--2---:R-:W-:-:S03]  /*21280*/  UIADD3 UR32, UPT, UPT, UR24, 0x2c00, URZ ;  /* 0x00002c0018207890 */ /* 0x004fc6000fffe0ff */
[----:B------:R1:W-:Y:S01]  /*21290*/  UTMASTG.5D [UR40], [UR4] ;  /* 0x00000028040073b5 */ /* 0x0003e20008020000 */
[----:B------:R-:W-:Y:S01]  /*212a0*/  UMOV UR33, 0x40 ;  /* 0x0000004000217882 */ /* 0x000fe20000000000 */
[----:B------:R-:W-:Y:S01]  /*212b0*/  UMOV UR35, UR27 ;  /* 0x0000001b00237c82 */ /* 0x000fe20008000000 */
[----:B------:R-:W-:Y:S01]  /*212c0*/  UMOV UR36, UR28 ;  /* 0x0000001c00247c82 */ /* 0x000fe20008000000 */
[----:B------:R-:W-:Y:S01]  /*212d0*/  UMOV UR37, UR29 ;  /* 0x0000001d00257c82 */ /* 0x000fe20008000000 */
[----:B------:R-:W-:Y:S01]  /*212e0*/  UMOV UR34, UR23 ;  /* 0x0000001700227c82 */ /* 0x000fe20008000000 */
[----:B---3--:R-:W-:Y:S01]  /*212f0*/  UIADD3 UR16, UPT, UPT, UR24, 0x3400, URZ ;  /* 0x0000340018107890 */ /* 0x008fe2000fffe0ff */
[----:B------:R2:W-:Y:S01]  /*21300*/  UTMASTG.5D [UR32], [UR4] ;  /* 0x00000020040073b5 */ /* 0x0005e20008020000 */
[----:B------:R-:W-:Y:S01]  /*21310*/  UMOV UR18, UR22 ;  /* 0x0000001600127c82 */ /* 0x000fe20008000000 */
[----:B----4-:R-:W-:-:S06]  /*21320*/  UIADD3 UR48, UPT, UPT, UR24, 0x3c00, URZ ;  /* 0x00003c0018307890 */ /* 0x010fcc000fffe0ff */
[----:B------:R3:W-:Y:S01]  /*21330*/  UTMASTG.5D [UR16], [UR4] ;  /* 0x00000010040073b5 */ /* 0x0007e20008020000 */
[----:B------:R-:W-:Y:S02]  /*21340*/  UMOV UR50, UR15 ;  /* 0x0000000f00327c82 */ /* 0x000fe40008000000 */
[----:B------:R-:W-:Y:S01]  /*21350*/  UTMASTG.5D [UR48], [UR4] ;  /* 0x00000030040073b5 */ /* 0x000fe20008020000 */
[----:B-1----:R-:W-:Y:S01]  /*21360*/  UIADD3 UR40, UPT, UPT, UR24, 0x4400, URZ ;  /* 0x0000440018287890 */ /* 0x002fe2000fffe0ff */
[----:B------:R-:W-:Y:S01]  /*21370*/  UMOV UR42, UR10 ;  /* 0x0000000a002a7c82 */ /* 0x000fe20008000000 */
[----:B------:R-:W-:Y:S01]  /*21380*/  UMOV UR10, UR14 ;  /* 0x0000000e000a7c82 */ /* 0x000fe20008000000 */
[----:B--2---:R-:W-:-:S06]  /*21390*/  UIADD3 UR32, UPT, UPT, UR24, 0x4c00, URZ ;  /* 0x00004c0018207890 */ /* 0x004fcc000fffe0ff */
[----:B------:R1:W-:Y:S01]  /*213a0*/  UTMASTG.5D [UR40], [UR4] ;  /* 0x00000028040073b5 */ /* 0x0003e20008020000 */
[----:B------:R-:W-:Y:S01]  /*213b0*/  UMOV UR34, UR8 ;  /* 0x0000000800227c82 */ /* 0x000fe20008000000 */
[----:B------:R-:W-:Y:S02]  /*213c0*/  UIADD3 UR8, UPT, UPT, UR24, 0x5c00, URZ ;  /* 0x00005c0018087890 */ /* 0x000fe4000fffe0ff */
[----:B---3--:R-:W-:Y:S01]  /*213d0*/  UIADD3 UR16, UPT, UPT, UR24, 0x5400, URZ ;  /* 0x0000540018107890 */ /* 0x008fe2000fffe0ff */
[----:B------:R2:W-:Y:S01]  /*213e0*/  UTMASTG.5D [UR32], [UR4] ;  /* 0x00000020040073b5 */ /* 0x0005e20008020000 */
[----:B------:R-:W-:Y:S01]  /*213f0*/  UMOV UR18, UR13 ;  /* 0x0000000d00127c82 */ /* 0x000fe20008000000 */
[----:B------:R-:W-:-:S06]  /*21400*/  UMOV UR13, UR29 ;  /* 0x0000001d000d7c82 */ /* 0x000fcc0008000000 */
[----:B------:R3:W-:Y:S01]  /*21410*/  UTMASTG.5D [UR16], [UR4] ;  /* 0x00000010040073b5 */ /* 0x0007e20008020000 */
[----:B------:R4:W-:Y:S01]  /*21420*/  UTMASTG.5D [UR8], [UR4] ;  /* 0x00000008040073b5 */ /* 0x0009e20008020000 */
[----:B-1----:R-:W-:Y:S01]  /*21430*/  UIADD3 UR40, UPT, UPT, UR24, 0x6400, URZ ;  /* 0x0000640018287890 */ /* 0x002fe2000fffe0ff */
[----:B------:R-:W-:Y:S01]  /*21440*/  UMOV UR42, UR7 ;  /* 0x00000007002a7c82 */ /* 0x000fe20008000000 */
[----:B--2---:R-:W-:-:S07]  /*21450*/  UIADD3 UR32, UPT, UPT, UR24, 0x6c00, URZ ;  /* 0x00006c0018207890 */ /* 0x004fce000fffe0ff */
[----:B------:R2:W-:Y:S01]  /*21460*/  UTMASTG.5D [UR40], [UR4] ;  /* 0x00000028040073b5 */ /* 0x0005e20008020000 */
[----:B------:R-:W-:Y:S01]  /*21470*/  UMOV UR34, UR74 ;  /* 0x0000004a00227c82 */ /* 0x000fe20008000000 */
[----:B---3--:R-:W-:Y:S01]  /*21480*/  UIADD3 UR16, UPT, UPT, UR24, 0x7400, URZ ;  /* 0x0000740018107890 */ /* 0x008fe2000fffe0ff */
[----:B------:R2:W-:Y:S01]  /*21490*/  UTMASTG.5D [UR32], [UR4] ;  /* 0x00000020040073b5 */ /* 0x0005e20008020000 */
[----:B------:R-:W-:Y:S01]  /*214a0*/  UMOV UR18, UR66 ;  /* 0x0000004200127c82 */ /* 0x000fe20008000000 */
[----:B----4-:R-:W-:-:S06]  /*214b0*/  UIADD3 UR8, UPT, UPT, UR24, 0x7c00, URZ ;  /* 0x00007c0018087890 */ /* 0x010fcc000fffe0ff */
[----:B------:R2:W-:Y:S01]  /*214c0*/  UTMASTG.5D [UR16], [UR4] ;  /* 0x00000010040073b5 */ /* 0x0005e20008020000 */
[----:B------:R-:W-:Y:S02]  /*214d0*/  UMOV UR10, UR58 ;  /* 0x0000003a000a7c82 */ /* 0x000fe40008000000 */
[----:B------:R2:W-:Y:S02]  /*214e0*/  UTMASTG.5D [UR8], [UR4] ;  /* 0x00000008040073b5 */ /* 0x0005e40008020000 */
[----:B--2---:R-:W-:Y:S01]  /*214f0*/  NOP ;  /* 0x0000000000007918 */ /* 0x004fe20000000000 */
.L_x_387:
[----:B------:R-:W-:Y:S05]  /*21500*/  BSYNC.RECONVERGENT B0 ;  /* 0x0000000000007941 */ /* 0x000fea0003800200 */
.L_x_386:
[----:B------:R0:W-:Y:S01]  /*21510*/  UTMACMDFLUSH ;  /* 0x00000000000079b7 */ /* 0x0001e20000000000 */
[----:B------:R-:W-:Y:S05]  /*21520*/  BRA.U UP6, `(.L_x_388) ;  /* 0x0000000106047547 */ /* 0x000fea000b800000 */
[----:B------:R-:W-:Y:S05]  /*21530*/  BPT.TRAP 0x1 ;  /* 0x000000040000795c */ /* 0x000fea0000300000 */
.L_x_388:
[----:B------:R-:W2:Y:S02]  /*21540*/  SYNCS.PHASECHK.TRANS64.TRYWAIT P0, [UR24+0x280b8], R0 ;  /* 0x0280b800ff0075a7 */ /* 0x000ea40008001118 */
[----:B--2---:R-:W-:Y:S05]  /*21550*/  @!P0 BRA `(.L_x_389) ;  /* 0x00000024008c8947 */ /* 0x004fea0003800000 */
.L_x_492:
[----:B------:R-:W-:Y:S04]  /*21560*/  BSSY.RECONVERGENT B0, `(.L_x_390) ;  /* 0x00000ea000007945 */ /* 0x000fe80003800200 */
[----:B------:R-:W-:Y:S05]  /*21570*/  @!P1 BRA `(.L_x_391) ;  /* 0x0000000c00a09947 */ /* 0x000fea0003800000 */
[----:B------:R-:W2:Y:S01]  /*21580*/  LDCU.64 UR4, c[0x0][0x348] ;  /* 0x00006900ff0477ac */ /* 0x000ea20008000a00 */
[----:B-1----:R-:W-:Y:S01]  /*21590*/  IMAD.U32 R3, RZ, RZ, UR27 ;  /* 0x0000001bff037e24 */ /* 0x002fe2000f8e00ff */
[----:B------:R-:W-:Y:S01]  /*215a0*/  MOV.SPILL R23, UR29 ;  /* 0x0000001d00177c02 */ /* 0x000fe20009000f00 */
[----:B------:R-:W-:Y:S01]  /*215b0*/  IMAD.U32 R2, RZ, RZ, UR28 ;  /* 0x0000001cff027e24 */ /* 0x000fe2000f8e00ff */
[----:B------:R-:W-:Y:S01]  /*215c0*/  UIADD3 UR66, UPT, UPT, UR26, 0xf0, URZ ;  /* 0x000000f01a427890 */ /* 0x000fe2000fffe0ff */
[----:B------:R-:W-:Y:S01]  /*215d0*/  IMAD.U32 R0, RZ, RZ, UR29 ;  /* 0x0000001dff007e24 */ /* 0x000fe2000f8e00ff */
[----:B------:R-:W-:Y:S01]  /*215e0*/  UIADD3 UR64, UPT, UPT, UR24, 0xf000, URZ ;  /* 0x0000f00018407890 */ /* 0x000fe2000fffe0ff */
[----:B------:R-:W-:Y:S01]  /*215f0*/  IMAD.U32 R6, RZ, RZ, UR27 ;  /* 0x0000001bff067e24 */ /* 0x000fe2000f8e00ff */
[----:B------:R-:W-:Y:S01]  /*21600*/  UIADD3 UR18, UPT, UPT, UR26, 0x80, URZ ;  /* 0x000000801a127890 */ /* 0x000fe2000fffe0ff */
[----:B------:R-:W-:Y:S01]  /*21610*/  IMAD.U32 R5, RZ, RZ, UR28 ;  /* 0x0000001cff057e24 */ /* 0x000fe2000f8e00ff */
[----:B------:R-:W-:Y:S01]  /*21620*/  UIADD3 UR16, UPT, UPT, UR24, 0x8000, URZ ;  /* 0x0000800018107890 */ /* 0x000fe2000fffe0ff */
[----:B------:R-:W-:Y:S01]  /*21630*/  MOV.SPILL R26, UR66 ;  /* 0x00000042001a7c02 */ /* 0x000fe20009000f00 */
[----:B------:R-:W-:Y:S01]  /*21640*/  UIADD3 UR34, UPT, UPT, UR26, 0x88, URZ ;  /* 0x000000881a227890 */ /* 0x000fe2000fffe0ff */
[----:B------:R-:W-:Y:S01]  /*21650*/  MOV.SPILL R25, UR64 ;  /* 0x0000004000197c02 */ /* 0x000fe20009000f00 */
[----:B------:R-:W-:Y:S01]  /*21660*/  UIADD3 UR32, UPT, UPT, UR24, 0x8800, URZ ;  /* 0x0000880018207890 */ /* 0x000fe2000fffe0ff */
[----:B------:R-:W-:Y:S01]  /*21670*/  IMAD.U32 R4, RZ, RZ, UR29 ;  /* 0x0000001dff047e24 */ /* 0x000fe2000f8e00ff */
[----:B------:R-:W-:Y:S01]  /*21680*/  UIADD3 UR58, UPT, UPT, UR26, 0x90, URZ ;  /* 0x000000901a3a7890 */ /* 0x000fe2000fffe0ff */
[----:B------:R-:W-:Y:S01]  /*21690*/  MOV.SPILL R22, UR28 ;  /* 0x0000001c00167c02 */ /* 0x000fe20009000f00 */
[----:B--2---:R-:W-:Y:S01]  /*216a0*/  UIADD3 UR4, UP0, UPT, UR4, 0x400, URZ ;  /* 0x0000040004047890 */ /* 0x004fe2000ff1e0ff */
[----:B------:R-:W-:Y:S01]  /*216b0*/  MOV.SPILL R14, UR34 ;  /* 0x00000022000e7c02 */ /* 0x000fe20009000f00 */
[----:B------:R-:W-:Y:S01]  /*216c0*/  UIADD3 UR56, UPT, UPT, UR24, 0x9000, URZ ;  /* 0x0000900018387890 */ /* 0x000fe2000fffe0ff */
[----:B------:R-:W-:Y:S01]  /*216d0*/  MOV.SPILL R21, UR27 ;  /* 0x0000001b00157c02 */ /* 0x000fe20009000f00 */
[----:B------:R-:W-:Y:S01]  /*216e0*/  UIADD3.X UR5, UPT, UPT, URZ, UR5, URZ, UP0, !UPT ;  /* 0x00000005ff057290 */ /* 0x000fe200087fe4ff */
[----:B------:R-:W-:Y:S01]  /*216f0*/  MOV.SPILL R20, UR26 ;  /* 0x0000001a00147c02 */ /* 0x000fe20009000f00 */
[----:B------:R-:W-:Y:S01]  /*21700*/  UIADD3 UR50, UPT, UPT, UR26, 0x98, URZ ;  /* 0x000000981a327890 */ /* 0x000fe2000fffe0ff */
[----:B------:R-:W-:Y:S01]  /*21710*/  MOV.SPILL R18, UR24 ;  /* 0x0000001800127c02 */ /* 0x000fe20009000f00 */
[----:B------:R-:W-:-:S02]  /*21720*/  UIADD3 UR48, UPT, UPT, UR24, 0x9800, URZ ;  /* 0x0000980018307890 */ /* 0x000fc4000fffe0ff */
[----:B------:R-:W-:Y:S02]  /*21730*/  UIADD3 UR42, UPT, UPT, UR26, 0xa0, URZ ;  /* 0x000000a01a2a7890 */ /* 0x000fe4000fffe0ff */
[----:B------:R-:W-:Y:S01]  /*21740*/  UIADD3 UR40, UPT, UPT, UR24, 0xa000, URZ ;  /* 0x0000a00018287890 */ /* 0x000fe2000fffe0ff */
        /* <DEDUP_REMOVED lines=10> */
[----:B------:R-:W-:Y:S01]  /*217f0*/  UIADD3 UR9, UPT, UPT, UR26, 0xc8, URZ ;  /* 0x000000c81a097890 */ /* 0x000fe2000fffe0ff */
[----:B------:R-:W-:Y:S01]  /*21800*/  UTMASTG.5D [UR16], [UR4] ;  /* 0x00000010040073b5 */ /* 0x000fe20008020000 */
[----:B------:R-:W-:Y:S01]  /*21810*/  UIADD3 UR7, UPT, UPT, UR24, 0xc800, URZ ;  /* 0x0000c80018077890 */ /* 0x000fe2000fffe0ff */
[----:B------:R-:W-:Y:S01]  /*21820*/  MOV.SPILL R17, UR37 ;  /* 0x0000002500117c02 */ /* 0x000fe20009000f00 */
[----:B------:R-:W-:Y:S01]  /*21830*/  UMOV UR33, UR17 ;  /* 0x0000001100217c82 */ /* 0x000fe20008000000 */
        /* <DEDUP_REMOVED lines=18> */
[----:B------:R-:W-:Y:S01]  /*21960*/  IMAD.U32 R10, RZ, RZ, UR9 ;  /* 0x00000009ff0a7e24 */ /* 0x000fe2000f8e00ff */
[----:B------:R-:W-:Y:S01]  /*21970*/  UMOV UR23, UR66 ;  /* 0x0000004200177c82 */ /* 0x000fe20008000000 */
[----:B------:R-:W-:Y:S01]  /*21980*/  IMAD.U32 R8, RZ, RZ, UR7 ;  /* 0x00000007ff087e24 */ /* 0x000fe2000f8e00ff */
[----:B------:R-:W-:Y:S01]  /*21990*/  UIADD3 UR9, UPT, UPT, UR26, 0xd0, URZ ;  /* 0x000000d01a097890 */ /* 0x000fe2000fffe0ff */
[----:B------:R-:W-:Y:S01]  /*219a0*/  MOV.SPILL R29, UR69 ;  /* 0x00000045001d7c02 */ /* 0x000fe20009000f00 */
[----:B------:R3:W-:Y:S01]  /*219b0*/  UTMASTG.5D [UR48], [UR4] ;  /* 0x00000030040073b5 */ /* 0x0007e20008020000 */
[----:B------:R-:W-:Y:S01]  /*219c0*/  UIADD3 UR7, UPT, UPT, UR24, 0xd000, URZ ;  /* 0x0000d00018077890 */ /* 0x000fe2000fffe0ff */
[----:B------:R-:W-:Y:S01]  /*219d0*/  MOV.SPILL R28, UR68 ;  /* 0x00000044001c7c02 */ /* 0x000fe20009000f00 */
[----:B------:R-:W-:Y:S01]  /*219e0*/  UMOV UR30, UR58 ;  /* 0x0000003a001e7c82 */ /* 0x000fe20008000000 */
[----:B------:R-:W-:Y:S01]  /*219f0*/  IMAD.U32 R9, RZ, RZ, UR9 ;  /* 0x00000009ff097e24 */ /* 0x000fe2000f8e00ff */
[----:B------:R-:W-:Y:S01]  /*21a00*/  UIADD3 UR10, UPT, UPT, UR26, 0xc0, URZ ;  /* 0x000000c01a0a7890 */ /* 0x000fe2000fffe0ff */
[----:B------:R-:W-:Y:S01]  /*21a10*/  MOV.SPILL R27, UR67 ;  /* 0x00000043001b7c02 */ /* 0x000fe20009000f00 */
[----:B------:R-:W-:Y:S01]  /*21a20*/  IMAD.U32 R7, RZ, RZ, UR7 ;  /* 0x00000007ff077e24 */ /* 0x000fe2000f8e00ff */
[----:B------:R4:W-:Y:S01]  /*21a30*/  UTMASTG.5D [UR40], [UR4] ;  /* 0x00000028040073b5 */ /* 0x0009e20008020000 */
[----:B------:R-:W-:Y:S01]  /*21a40*/  UIADD3 UR8, UPT, UPT, UR24, 0xc000, URZ ;  /* 0x0000c00018087890 */ /* 0x000fe2000fffe0ff */
[----:B------:R-:W-:Y:S01]  /*21a50*/  MOV.SPILL R24, UR30 ;  /* 0x0000001e00187c02 */ /* 0x000fe20009000f00 */
[----:B------:R-:W-:Y:S01]  /*21a60*/  UMOV UR11, UR27 ;  /* 0x0000001b000b7c82 */ /* 0x000fe20008000000 */
[----:B------:R-:W-:Y:S01]  /*21a70*/  UMOV UR12, UR28 ;  /* 0x0000001c000c7c82 */ /* 0x000fe20008000000 */
[----:B------:R-:W-:Y:S01]  /*21a80*/  UMOV UR13, UR29 ;  /* 0x0000001d000d7c82 */ /* 0x000fe20008000000 */
[----:B------:R-:W-:Y:S01]  /*21a90*/  UIADD3 UR74, UPT, UPT, UR26, 0xe8, URZ ;  /* 0x000000e81a4a7890 */ /* 0x000fe2000fffe0ff */
[----:B------:R-:W-:Y:S01]  /*21aa0*/  MOV.SPILL R16, UR36 ;  /* 0x0000002400107c02 */ /* 0x000fe20009000f00 */
[----:B------:R5:W-:Y:S01]  /*21ab0*/  UTMASTG.5D [UR64], [UR4] ;  /* 0x00000040040073b5 */ /* 0x000be20008020000 */
[----:B------:R-:W-:Y:S01]  /*21ac0*/  UIADD3 UR72, UPT, UPT, UR24, 0xe800, URZ ;  /* 0x0000e80018487890 */ /* 0x000fe2000fffe0ff */
[----:B------:R-:W-:Y:S01]  /*21ad0*/  MOV.SPILL R15, UR35 ;  /* 0x00000023000f7c02 */ /* 0x000fe20009000f00 */
[----:B------:R-:W-:Y:S01]  /*21ae0*/  UMOV UR75, UR27 ;  /* 0x0000001b004b7c82 */ /* 0x000fe20008000000 */
[----:B------:R-:W-:Y:S01]  /*21af0*/  UMOV UR76, UR28 ;  /* 0x0000001c004c7c82 */ /* 0x000fe20008000000 */
[----:B-1----:R-:W-:Y:S01]  /*21b00*/  UIADD3 UR32, UPT, UPT, UR24, 0x8c00, URZ ;  /* 0x00008c0018207890 */ /* 0x002fe2000fffe0ff */
[----:B------:R-:W-:Y:S01]  /*21b10*/  R2UR UR27, R3 ;  /* 0x00000000031b72ca */ /* 0x000fe200000e0000 */
[----:B------:R-:W-:Y:S01]  /*21b20*/  UMOV UR77, UR29 ;  /* 0x0000001d004d7c82 */ /* 0x000fe20008000000 */
[----:B------:R-:W-:Y:S01]  /*21b30*/  UIADD3 UR34, UPT, UPT, UR26, 0xd8, URZ ;  /* 0x000000d81a227890 */ /* 0x000fe2000fffe0ff */
[----:B------:R-:W-:Y:S01]  /*21b40*/  R2UR UR28, R2 ;  /* 0x00000000021c72ca */ /* 0x000fe200000e0000 */
[----:B------:R-:W-:Y:S01]  /*21b50*/  UMOV UR25, UR42 ;  /* 0x0000002a00197c82 */ /* 0x000fe20008000000 */
[----:B------:R-:W-:Y:S01]  /*21b60*/  MOV.SPILL R12, UR32 ;  /* 0x00000020000c7c02 */ /* 0x000fe20009000f00 */
[----:B------:R-:W-:Y:S01]  /*21b70*/  UIADD3 UR32, UPT, UPT, UR24, 0xd800, URZ ;  /* 0x0000d80018207890 */ /* 0x000fe2000fffe0ff */
[----:B------:R-:W-:Y:S01]  /*21b80*/  R2UR UR29, R0 ;  /* 0x00000000001d72ca */ /* 0x000fe200000e0000 */
[----:B--2---:R-:W-:Y:S01]  /*21b90*/  UIADD3 UR58, UPT, UPT, UR26, 0xf8, URZ ;  /* 0x000000f81a3a7890 */ /* 0x004fe2000fffe0ff */
[----:B------:R-:W-:Y:S01]  /*21ba0*/  MOV.SPILL R19, UR25 ;  /* 0x0000001900137c02 */ /* 0x000fe20009000f00 */
[----:B------:R-:W-:Y:S01]  /*21bb0*/  UIADD3 UR56, UPT, UPT, UR24, 0xf800, URZ ;  /* 0x0000f80018387890 */ /* 0x000fe2000fffe0ff */
[----:B------:R-:W-:Y:S01]  /*21bc0*/  R2UR.FILL UR30, R24 ;  /* 0x00000000181e72ca */ /* 0x000fe200004e0000 */
[----:B------:R-:W-:Y:S01]  /*21bd0*/  UMOV UR25, UR17 ;  /* 0x0000001100197c82 */ /* 0x000fe20008000000 */
[----:B------:R-:W-:Y:S01]  /*21be0*/  UMOV UR9, UR17 ;  /* 0x0000001100097c82 */ /* 0x000fe20008000000 */
[----:B------:R-:W-:Y:S01]  /*21bf0*/  MOV.SPILL R2, UR25 ;  /* 0x0000001900027c02 */ /* 0x000fe20009000f00 */
[----:B---3--:R-:W-:-:S02]  /*21c00*/  UIADD3 UR48, UPT, UPT, UR24, 0xe000, URZ ;  /* 0x0000e00018307890 */ /* 0x008fc4000fffe0ff */
[----:B------:R-:W-:Y:S01]  /*21c10*/  UIADD3 UR50, UPT, UPT, UR26, 0xe0, URZ ;  /* 0x000000e01a327890 */ /* 0x000fe2000fffe0ff */
[----:B------:R-:W-:Y:S01]  /*21c20*/  UMOV UR33, 0x40 ;  /* 0x0000004000217882 */ /* 0x000fe20000000000 */
[----:B------:R-:W-:Y:S01]  /*21c30*/  UMOV UR14, UR34 ;  /* 0x00000022000e7c82 */ /* 0x000fe20008000000 */
[----:B------:R-:W-:Y:S01]  /*21c40*/  MOV.SPILL R13, UR33 ;  /* 0x00000021000d7c02 */ /* 0x000fe20009000f00 */
[----:B------:R-:W-:Y:S01]  /*21c50*/  UMOV UR33, UR17 ;  /* 0x0000001100217c82 */ /* 0x000fe20008000000 */
[----:B----4-:R-:W-:Y:S01]  /*21c60*/  UIADD3 UR40, UPT, UPT, UR24, 0x8400, URZ ;  /* 0x0000840018287890 */ /* 0x010fe2000fffe0ff */
[----:B------:R-:W-:Y:S01]  /*21c70*/  UMOV UR73, UR17 ;  /* 0x0000001100497c82 */ /* 0x000fe20008000000 */
[----:B------:R-:W-:Y:S01]  /*21c80*/  UMOV UR7, UR50 ;  /* 0x0000003200077c82 */ /* 0x000fe20008000000 */
[----:B------:R-:W-:Y:S01]  /*21c90*/  UMOV UR41, 0x40 ;  /* 0x0000004000297882 */ /* 0x000fe20000000000 */
[----:B------:R-:W-:Y:S01]  /*21ca0*/  UMOV UR42, UR18 ;  /* 0x00000012002a7c82 */ /* 0x000fe20008000000 */
[----:B------:R-:W-:Y:S01]  /*21cb0*/  UMOV UR17, 0x40 ;  /* 0x0000004000117882 */ /* 0x000fe20000000000 */
[----:B------:R-:W-:Y:S01]  /*21cc0*/  UMOV UR18, UR30 ;  /* 0x0000001e00127c82 */ /* 0x000fe20008000000 */
[----:B-----5:R-:W-:-:S02]  /*21cd0*/  UIADD3 UR64, UPT, UPT, UR24, 0xb000, URZ ;  /* 0x0000b00018407890 */ /* 0x020fc4000fffe0ff */
[----:B------:R-:W-:-:S07]  /*21ce0*/  UIADD3 UR66, UPT, UPT, UR26, 0xb0, URZ ;  /* 0x000000b01a427890 */ /* 0x000fce000fffe0ff */
[----:B------:R-:W-:Y:S02]  /*21cf0*/  UMOV UR22, UR66 ;  /* 0x0000004200167c82 */ /* 0x000fe40008000000 */
[----:B------:R1:W-:Y:S02]  /*21d00*/  UTMASTG.5D [UR64], [UR4] ;  /* 0x00000040040073b5 */ /* 0x0003e40008020000 */
[----:B-1----:R-:W-:Y:S01]  /*21d10*/  UIADD3 UR64, UPT, UPT, UR24, 0xb800, URZ ;  /* 0x0000b80018407890 */ /* 0x002fe2000fffe0ff */
[----:B------:R-:W-:Y:S01]  /*21d20*/  R2UR UR24, R7 ;  /* 0x00000000071872ca */ /* 0x000fe200000e0000 */
[----:B------:R-:W-:Y:S01]  /*21d30*/  UIADD3 UR66, UPT, UPT, UR26, 0xb8, URZ ;  /* 0x000000b81a427890 */ /* 0x000fe2000fffe0ff */
[----:B------:R-:W-:Y:S02]  /*21d40*/  R2UR UR26, R9 ;  /* 0x00000000091a72ca */ /* 0x000fe400000e0000 */
[----:B------:R-:W-:Y:S02]  /*21d50*/  MOV.SPILL R9, UR28 ;  /* 0x0000001c00097c02 */ /* 0x000fe40009000f00 */
[----:B------:R-:W-:-:S02]  /*21d60*/  MOV.SPILL R7, UR27 ;  /* 0x0000001b00077c02 */ /* 0x000fc40009000f00 */
[----:B------:R-:W-:Y:S01]  /*21d70*/  R2UR UR27, R6 ;  /* 0x00000000061b72ca */ /* 0x000fe200000e0000 */
[----:B------:R-:W-:Y:S01]  /*21d80*/  UMOV UR15, UR66 ;  /* 0x00000042000f7c82 */ /* 0x000fe20008000000 */
[----:B------:R1:W-:Y:S01]  /*21d90*/  UTMASTG.5D [UR64], [UR4] ;  /* 0x00000040040073b5 */ /* 0x0003e20008020000 */
[----:B------:R-:W-:Y:S02]  /*21da0*/  R2UR UR28, R5 ;  /* 0x00000000051c72ca */ /* 0x000fe400000e0000 */
[----:B------:R-:W-:Y:S02]  /*21db0*/  MOV.SPILL R0, UR24 ;  /* 0x0000001800007c02 */ /* 0x000fe40009000f00 */
[----:B------:R-:W-:Y:S02]  /*21dc0*/  MOV.SPILL R3, UR26 ;  /* 0x0000001a00037c02 */ /* 0x000fe40009000f00 */
[----:B------:R-:W-:Y:S01]  /*21dd0*/  R2UR UR24, R8 ;  /* 0x00000000081872ca */ /* 0x000fe200000e0000 */
[----:B------:R2:W-:Y:S01]  /*21de0*/  UTMASTG.5D [UR8], [UR4] ;  /* 0x00000008040073b5 */ /* 0x0005e20008020000 */
[----:B------:R-:W-:-:S02]  /*21df0*/  R2UR UR26, R10 ;  /* 0x000000000a1a72ca */ /* 0x000fc400000e0000 */
[----:B-1----:R-:W-:Y:S02]  /*21e00*/  R2UR.FILL UR64, R25 ;  /* 0x00000000194072ca */ /* 0x002fe400004e0000 */
[----:B------:R-:W-:Y:S02]  /*21e10*/  MOV.SPILL R25, UR29 ;  /* 0x0000001d00197c02 */ /* 0x000fe40009000f00 */
[----:B------:R-:W-:Y:S02]  /*21e20*/  R2UR UR29, R4 ;  /* 0x00000000041d72ca */ /* 0x000fe400000e0000 */
[----:B------:R-:W-:-:S05]  /*21e30*/  R2UR.FILL UR69, R29 ;  /* 0x000000001d4572ca */ /* 0x000fca00004e0000 */
[----:B--2---:R-:W-:Y:S01]  /*21e40*/  UMOV UR8, UR26 ;  /* 0x0000001a00087c82 */ /* 0x004fe20008000000 */
[----:B------:R-:W-:Y:S01]  /*21e50*/  R2UR.FILL UR68, R28 ;  /* 0x000000001c4472ca */ /* 0x000fe200004e0000 */
[----:B------:R-:W-:Y:S01]  /*21e60*/  UMOV UR9, 0x40 ;  /* 0x0000004000097882 */ /* 0x000fe20000000000 */
[----:B------:R-:W-:Y:S02]  /*21e70*/  R2UR.FILL UR67, R27 ;  /* 0x000000001b4372ca */ /* 0x000fe400004e0000 */
[----:B------:R-:W-:Y:S01]  /*21e80*/  R2UR.FILL UR66, R26 ;  /* 0x000000001a4272ca */ /* 0x000fe200004e0000 */
[----:B------:R1:W-:Y:S02]  /*21e90*/  UTMASTG.5D [UR24], [UR4] ;  /* 0x00000018040073b5 */ /* 0x0003e40008020000 */
[----:B-1----:R-:W-:Y:S02]  /*21ea0*/  R2UR.FILL UR29, R25 ;  /* 0x00000000191d72ca */ /* 0x002fe400004e0000 */
[----:B------:R-:W-:-:S02]  /*21eb0*/  R2UR.FILL UR28, R9 ;  /* 0x00000000091c72ca */ /* 0x000fc400004e0000 */
[----:B------:R-:W-:Y:S02]  /*21ec0*/  R2UR.FILL UR27, R7 ;  /* 0x00000000071b72ca */ /* 0x000fe400004e0000 */
[----:B------:R-:W-:Y:S02]  /*21ed0*/  R2UR.FILL UR26, R3 ;  /* 0x00000000031a72ca */ /* 0x000fe400004e0000 */
[----:B------:R-:W-:Y:S02]  /*21ee0*/  R2UR.FILL UR25, R2 ;  /* 0x00000000021972ca */ /* 0x000fe400004e0000 */
[----:B------:R-:W-:-:S09]  /*21ef0*/  R2UR.FILL UR24, R0 ;  /* 0x00000000001872ca */ /* 0x000fd200004e0000 */
[----:B------:R-:W-:-:S04]  /*21f00*/  UMOV UR13, UR26 ;  /* 0x0000001a000d7c82 */ /* 0x000fc80008000000 */
[----:B------:R1:W-:Y:S01]  /*21f10*/  UTMASTG.5D [UR24], [UR4] ;  /* 0x00000018040073b5 */ /* 0x0003e20008020000 */
[----:B------:R2:W-:Y:S01]  /*21f20*/  UTMASTG.5D [UR32], [UR4] ;  /* 0x00000020040073b5 */ /* 0x0005e20008020000 */
[----:B------:R3:W-:Y:S01]  /*21f30*/  UTMASTG.5D [UR48], [UR4] ;  /* 0x00000030040073b5 */ /* 0x0007e20008020000 */
[----:B------:R-:W-:Y:S01]  /*21f40*/  UTMASTG.5D [UR72], [UR4] ;  /* 0x00000048040073b5 */ /* 0x000fe20008020000 */
[----:B------:R-:W-:Y:S01]  /*21f50*/  UTMASTG.5D [UR64], [UR4] ;  /* 0x00000040040073b5 */ /* 0x000fe20008020000 */
[----:B-1----:R-:W-:Y:S02]  /*21f60*/  R2UR.FILL UR24, R18 ;  /* 0x00000000121872ca */ /* 0x002fe400004e0000 */
[----:B------:R-:W-:Y:S01]  /*21f70*/  R2UR.FILL UR29, R23 ;  /* 0x00000000171d72ca */ /* 0x000fe200004e0000 */
[----:B------:R-:W-:Y:S01]  /*21f80*/  UTMASTG.5D [UR56], [UR4] ;  /* 0x00000038040073b5 */ /* 0x000fe20008020000 */
[----:B------:R-:W-:Y:S02]  /*21f90*/  R2UR.FILL UR28, R22 ;  /* 0x00000000161c72ca */ /* 0x000fe400004e0000 */
[----:B------:R-:W-:-:S02]  /*21fa0*/  R2UR.FILL UR27, R21 ;  /* 0x00000000151b72ca */ /* 0x000fc400004e0000 */
[----:B--2---:R-:W-:Y:S02]  /*21fb0*/  R2UR.FILL UR37, R17 ;  /* 0x00000000112572ca */ /* 0x004fe400004e0000 */
[----:B------:R-:W-:Y:S01]  /*21fc0*/  R2UR.FILL UR36, R16 ;  /* 0x00000000102472ca */ /* 0x000fe200004e0000 */
[----:B------:R1:W-:Y:S01]  /*21fd0*/  UTMASTG.5D [UR40], [UR4] ;  /* 0x00000028040073b5 */ /* 0x0003e20008020000 */
[----:B------:R-:W-:Y:S01]  /*21fe0*/  R2UR.FILL UR35, R15 ;  /* 0x000000000f2372ca */ /* 0x000fe200004e0000 */
[----:B------:R-:W-:Y:S01]  /*21ff0*/  UIADD3 UR16, UPT, UPT, UR24, 0x9400, URZ ;  /* 0x0000940018107890 */ /* 0x000fe2000fffe0ff */
[----:B------:R-:W-:Y:S01]  /*22000*/  R2UR.FILL UR34, R14 ;  /* 0x000000000e2272ca */ /* 0x000fe200004e0000 */
[----:B------:R-:W-:Y:S01]  /*22010*/  UMOV UR21, UR29 ;  /* 0x0000001d00157c82 */ /* 0x000fe20008000000 */
[----:B------:R-:W-:Y:S01]  /*22020*/  R2UR.FILL UR33, R13 ;  /* 0x000000000d2172ca */ /* 0x000fe200004e0000 */
[----:B------:R-:W-:Y:S01]  /*22030*/  UMOV UR20, UR28 ;  /* 0x0000001c00147c82 */ /* 0x000fe20008000000 */
[----:B------:R-:W-:Y:S01]  /*22040*/  R2UR.FILL UR32, R12 ;  /* 0x000000000c2072ca */ /* 0x000fe200004e0000 */
[----:B------:R-:W-:Y:S01]  /*22050*/  UMOV UR19, UR27 ;  /* 0x0000001b00137c82 */ /* 0x000fe20008000000 */
[----:B------:R-:W-:Y:S01]  /*22060*/  R2UR.FILL UR25, R19 ;  /* 0x00000000131972ca */ /* 0x000fe200004e0000 */
[----:B---3--:R-:W-:Y:S01]  /*22070*/  UIADD3 UR48, UPT, UPT, UR24, 0x9c00, URZ ;  /* 0x00009c0018307890 */ /* 0x008fe2000fffe0ff */
[----:B------:R-:W-:Y:S01]  /*22080*/  R2UR.FILL UR50, R11 ;  /* 0x000000000b3272ca */ /* 0x000fe200004e0000 */
[----:B------:R-:W-:Y:S01]  /*22090*/  UMOV UR49, 0x40 ;  /* 0x0000004000317882 */ /* 0x000fe20000000000 */
[----:B------:R-:W-:Y:S01]  /*220a0*/  UMOV UR51, UR27 ;  /* 0x0000001b00337c82 */ /* 0x000fe20008000000 */
[----:B------:R-:W-:Y:S01]  /*220b0*/  UMOV UR52, UR28 ;  /* 0x0000001c00347c82 */ /* 0x000fe20008000000 */
[----:B------:R-:W-:Y:S01]  /*220c0*/  UMOV UR53, UR29 ;  /* 0x0000001d00357c82 */ /* 0x000fe20008000000 */
[----:B------:R-:W-:Y:S01]  /*220d0*/  UMOV UR11, UR27 ;  /* 0x0000001b000b7c82 */ /* 0x000fe20008000000 */
[----:B------:R-:W-:Y:S01]  /*220e0*/  UMOV UR12, UR28 ;  /* 0x0000001c000c7c82 */ /* 0x000fe20008000000 */
[----:B------:R-:W-:-:S02]  /*220f0*/  R2UR.FILL UR26, R20 ;  /* 0x00000000141a72ca */ /* 0x000fc400004e0000 */
[----:B------:R2:W-:Y:S01]  /*22100*/  UTMASTG.5D [UR32], [UR4] ;  /* 0x00000020040073b5 */ /* 0x0005e20008020000 */
[----:B------:R3:W-:Y:S03]  /*22110*/  UTMASTG.5D [UR16], [UR4] ;  /* 0x00000010040073b5 */ /* 0x0007e60008020000 */
[----:B------:R4:W-:Y:S01]  /*22120*/  UTMASTG.5D [UR48], [UR4] ;  /* 0x00000030040073b5 */ /* 0x0009e20008020000 */
[----:B-1----:R-:W-:Y:S01]  /*22130*/  UIADD3 UR40, UPT, UPT, UR24, 0xa400, URZ ;  /* 0x0000a40018287890 */ /* 0x002fe2000fffe0ff */
[----:B------:R-:W-:Y:S01]  /*22140*/  UMOV UR43, UR27 ;  /* 0x0000001b002b7c82 */ /* 0x000fe20008000000 */
[----:B------:R-:W-:Y:S01]  /*22150*/  UMOV UR44, UR28 ;  /* 0x0000001c002c7c82 */ /* 0x000fe20008000000 */
[----:B------:R-:W-:Y:S01]  /*22160*/  UMOV UR45, UR29 ;  /* 0x0000001d002d7c82 */ /* 0x000fe20008000000 */
[----:B------:R-:W-:-:S05]  /*22170*/  UMOV UR42, UR25 ;  /* 0x00000019002a7c82 */ /* 0x000fca0008000000 */
[----:B------:R1:W-:Y:S01]  /*22180*/  UTMASTG.5D [UR40], [UR4] ;  /* 0x00000028040073b5 */ /* 0x0003e20008020000 */
[----:B--2---:R-:W-:Y:S01]  /*22190*/  UIADD3 UR32, UPT, UPT, UR24, 0xac00, URZ ;  /* 0x0000ac0018207890 */ /* 0x004fe2000fffe0ff */
[----:B------:R-:W-:Y:S01]  /*221a0*/  UMOV UR33, 0x40 ;  /* 0x0000004000217882 */ /* 0x000fe20000000000 */
[----:B------:R-:W-:Y:S01]  /*221b0*/  UMOV UR35, UR27 ;  /* 0x0000001b00237c82 */ /* 0x000fe20008000000 */
[----:B------:R-:W-:Y:S01]  /*221c0*/  UMOV UR36, UR28 ;  /* 0x0000001c00247c82 */ /* 0x000fe20008000000 */
[----:B------:R-:W-:Y:S01]  /*221d0*/  UMOV UR37, UR29 ;  /* 0x0000001d00257c82 */ /* 0x000fe20008000000 */
[----:B------:R-:W-:Y:S01]  /*221e0*/  UMOV UR34, UR23 ;  /* 0x0000001700227c82 */ /* 0x000fe20008000000 */
[----:B---3--:R-:W-:-:S03]  /*221f0*/  UIADD3 UR16, UPT, UPT, UR24, 0xb400, URZ ;  /* 0x0000b40018107890 */ /* 0x008fc6000fffe0ff */
[----:B------:R2:W-:Y:S01]  /*22200*/  UTMASTG.5D [UR32], [UR4] ;  /* 0x00000020040073b5 */ /* 0x0005e20008020000 */
[----:B------:R-:W-:Y:S01]  /*22210*/  UMOV UR18, UR22 ;  /* 0x0000001600127c82 */ /* 0x000fe20008000000 */
[----:B----4-:R-:W-:-:S04]  /*22220*/  UIADD3 UR48, UPT, UPT, UR24, 0xbc00, URZ ;  /* 0x0000bc0018307890 */ /* 0x010fc8000fffe0ff */
[----:B------:R3:W-:Y:S01]  /*22230*/  UTMASTG.5D [UR16], [UR4] ;  /* 0x00000010040073b5 */ /* 0x0007e20008020000 */
[----:B------:R-:W-:-:S04]  /*22240*/  UMOV UR50, UR15 ;  /* 0x0000000f00327c82 */ /* 0x000fc80008000000 */
[----:B------:R-:W-:Y:S01]  /*22250*/  UTMASTG.5D [UR48], [UR4] ;  /* 0x00000030040073b5 */ /* 0x000fe20008020000 */
[----:B-1----:R-:W-:Y:S01]  /*22260*/  UIADD3 UR40, UPT, UPT, UR24, 0xc400, URZ ;  /* 0x0000c40018287890 */ /* 0x002fe2000fffe0ff */
[----:B------:R-:W-:Y:S01]  /*22270*/  UMOV UR42, UR10 ;  /* 0x0000000a002a7c82 */ /* 0x000fe20008000000 */
[----:B------:R-:W-:-:S07]  /*22280*/  UMOV UR10, UR14 ;  /* 0x0000000e000a7c82 */ /* 0x000fce0008000000 */
[----:B------:R1:W-:Y:S01]  /*22290*/  UTMASTG.5D [UR40], [UR4] ;  /* 0x00000028040073b5 */ /* 0x0003e20008020000 */
[----:B--2---:R-:W-:Y:S01]  /*222a0*/  UIADD3 UR32, UPT, UPT, UR24, 0xcc00, URZ ;  /* 0x0000cc0018207890 */ /* 0x004fe2000fffe0ff */
[----:B------:R-:W-:Y:S01]  /*222b0*/  UMOV UR34, UR8 ;  /* 0x0000000800227c82 */ /* 0x000fe20008000000 */
[----:B------:R-:W-:Y:S02]  /*222c0*/  UIADD3 UR8, UPT, UPT, UR24, 0xdc00, URZ ;  /* 0x0000dc0018087890 */ /* 0x000fe4000fffe0ff */
[----:B---3--:R-:W-:-:S05]  /*222d0*/  UIADD3 UR16, UPT, UPT, UR24, 0xd400, URZ ;  /* 0x0000d40018107890 */ /* 0x008fca000fffe0ff */
[----:B------:R2:W-:Y:S01]  /*222e0*/  UTMASTG.5D [UR32], [UR4] ;  /* 0x00000020040073b5 */ /* 0x0005e20008020000 */
[----:B------:R-:W-:Y:S01]  /*222f0*/  UMOV UR18, UR13 ;  /* 0x0000000d00127c82 */ /* 0x000fe20008000000 */
[----:B------:R-:W-:Y:S02]  /*22300*/  UMOV UR13, UR29 ;  /* 0x0000001d000d7c82 */ /* 0x000fe40008000000 */
[----:B------:R3:W-:Y:S01]  /*22310*/  UTMASTG.5D [UR16], [UR4] ;  /* 0x00000010040073b5 */ /* 0x0007e20008020000 */
[----:B------:R4:W-:Y:S01]  /*22320*/  UTMASTG.5D [UR8], [UR4] ;  /* 0x00000008040073b5 */ /* 0x0009e20008020000 */
[----:B-1----:R-:W-:Y:S01]  /*22330*/  UIADD3 UR40, UPT, UPT, UR24, 0xe400, URZ ;  /* 0x0000e40018287890 */ /* 0x002fe2000fffe0ff */
[----:B------:R-:W-:-:S08]  /*22340*/  UMOV UR42, UR7 ;  /* 0x00000007002a7c82 */ /* 0x000fd00008000000 */
[----:B------:R1:W-:Y:S01]  /*22350*/  UTMASTG.5D [UR40], [UR4] ;  /* 0x00000028040073b5 */ /* 0x0003e20008020000 */
[----:B--2---:R-:W-:Y:S01]  /*22360*/  UIADD3 UR32, UPT, UPT, UR24, 0xec00, URZ ;  /* 0x0000ec0018207890 */ /* 0x004fe2000fffe0ff */
[----:B------:R-:W-:Y:S01]  /*22370*/  UMOV UR34, UR74 ;  /* 0x0000004a00227c82 */ /* 0x000fe20008000000 */
[----:B---3--:R-:W-:-:S07]  /*22380*/  UIADD3 UR16, UPT, UPT, UR24, 0xf400, URZ ;  /* 0x0000f40018107890 */ /* 0x008fce000fffe0ff */
[----:B------:R1:W-:Y:S01]  /*22390*/  UTMASTG.5D [UR32], [UR4] ;  /* 0x00000020040073b5 */ /* 0x0003e20008020000 */
[----:B------:R-:W-:Y:S01]  /*223a0*/  UMOV UR18, UR66 ;  /* 0x0000004200127c82 */ /* 0x000fe20008000000 */
[----:B----4-:R-:W-:Y:S01]  /*223b0*/  UIADD3 UR8, UPT, UPT, UR24, 0xfc00, URZ ;  /* 0x0000fc0018087890 */ /* 0x010fe2000fffe0ff */
[----:B------:R1:W-:Y:S01]  /*223c0*/  UTMASTG.5D [UR16], [UR4] ;  /* 0x00000010040073b5 */ /* 0x0003e20008020000 */
[----:B------:R-:W-:-:S07]  /*223d0*/  UMOV UR10, UR58 ;  /* 0x0000003a000a7c82 */ /* 0x000fce0008000000 */
[----:B------:R1:W-:Y:S02]  /*223e0*/  UTMASTG.5D [UR8], [UR4] ;  /* 0x00000008040073b5 */ /* 0x0003e40008020000 */
[----:B-1----:R-:W-:Y:S01]  /*223f0*/  NOP ;  /* 0x0000000000007918 */ /* 0x002fe20000000000 */
.L_x_391:
[----:B------:R-:W-:Y:S05]  /*22400*/  BSYNC.RECONVERGENT B0 ;  /* 0x0000000000007941 */ /* 0x000fea0003800200 */
.L_x_390:
[----:B------:R0:W-:Y:S01]  /*22410*/  UTMACMDFLUSH ;  /* 0x00000000000079b7 */ /* 0x0001e20000000000 */
[----:B------:R-:W-:-:S04]  /*22420*/  DEPBAR.LE SB0, 0x1 ;  /* 0x000080400000791a */ /* 0x000fc80000000000 */
[----:B------:R-:W-:Y:S05]  /*22430*/  BRA.U UP6, `(.L_x_392) ;  /* 0x0000000106047547 */ /* 0x000fea000b800000 */
[----:B------:R-:W-:Y:S05]  /*22440*/  BPT.TRAP 0x1 ;  /* 0x000000040000795c */ /* 0x000fea0000300000 */
.L_x_392:
[----:B------:R-:W-:-:S04]  /*22450*/  UIADD3 UR4, UPT, UPT, UR24, 0x280c0, URZ ;  /* 0x000280c018047890 */ /* 0x000fc8000fffe0ff */
[----:B------:R-:W-:-:S09]  /*22460*/  UPRMT UR4, UR6, 0x654, UR4 ;  /* 0x0000065406047896 */ /* 0x000fd20008000004 */
[----:B------:R-:W-:Y:S01]  /*22470*/  SYNCS.ARRIVE.TRANS64.RED.A1T0 RZ, [UR4], RZ ;  /* 0x000000ffffff79a7 */ /* 0x000fe20008100404 */
[----:B------:R-:W-:-:S04]  /*22480*/  DEPBAR.LE SB0, 0x0 ;  /* 0x000080000000791a */ /* 0x000fc80000000000 */
[----:B------:R-:W-:Y:S05]  /*22490*/  BRA.U UP6, `(.L_x_393) ;  /* 0x0000000106047547 */ /* 0x000fea000b800000 */
[----:B------:R-:W-:Y:S05]  /*224a0*/  BPT.TRAP 0x1 ;  /* 0x000000040000795c */ /* 0x000fea0000300000 */
.L_x_393:
[----:B------:R-:W-:Y:S01]  /*224b0*/  UIADD3 UR4, UPT, UPT, UR24, 0x280c8, URZ ;  /* 0x000280c818047890 */ /* 0x000fe2000fffe0ff */
[----:B------:R-:W-:Y:S02]  /*224c0*/  IMAD.MOV.U32 R2, RZ, RZ, 0xffff ;  /* 0x0000ffffff027424 */ /* 0x000fe400078e00ff */
[----:B-1----:R-:W-:Y:S01]  /*224d0*/  IMAD.MOV.U32 R0, RZ, RZ, 0x1 ;  /* 0x00000001ff007424 */ /* 0x002fe200078e00ff */
[----:B------:R-:W-:-:S09]  /*224e0*/  UPRMT UR4, UR6, 0x654, UR4 ;  /* 0x0000065406047896 */ /* 0x000fd20008000004 */
[----:B------:R-:W-:Y:S01]  /*224f0*/  SYNCS.ARRIVE.TRANS64.RED.A1T0 RZ, [UR4], RZ ;  /* 0x000000ffffff79a7 */ /* 0x000fe20008100404 */
[----:B------:R-:W1:Y:S01]  /*22500*/  LDS R3, [UR24+0x280e0] ;  /* 0x0280e018ff037984 */ /* 0x000e620008000800 */
[----:B------:R-:W-:Y:S02]  /*22510*/  UMOV UR4, 0x40 ;  /* 0x0000004000047882 */ /* 0x000fe40000000000 */
[----:B------:R-:W-:Y:S01]  /*22520*/  ULEA UR5, UR6, UR4, 0x18 ;  /* 0x0000000406057291 */ /* 0x000fe2000f8ec0ff */
[----:B------:R-:W-:-:S08]  /*22530*/  NOP ;  /* 0x0000000000007918 */ /* 0x000fd00000000000 */
[----:B------:R-:W2:Y:S01]  /*22540*/  LDS R5, [UR5+0x14] ;  /* 0x00001405ff057984 */ /* 0x000ea20008000800 */
[----:B-1----:R-:W-:-:S04]  /*22550*/  LOP3.LUT R3, R3, 0xffff, RZ, 0xc0, !PT ;  /* 0x0000ffff03037812 */ /* 0x002fc800078ec0ff */
[----:B------:R-:W-:-:S04]  /*22560*/  SHF.R.U32.HI R3, RZ, 0x5, R3 ;  /* 0x00000005ff037819 */ /* 0x000fc80000011603 */
[-C--:B------:R-:W-:Y:S02]  /*22570*/  SHF.L.U32 R2, R2, R3.reuse, RZ ;  /* 0x0000000302027219 */ /* 0x080fe400000006ff */
[----:B------:R-:W-:Y:S02]  /*22580*/  SHF.L.U32 R0, R0, R3, RZ ;  /* 0x0000000300007219 */ /* 0x000fe400000006ff */
[----:B--2---:R-:W-:-:S04]  /*22590*/  LOP3.LUT R5, R5, R2, RZ, 0xc0, !PT ;  /* 0x0000000205057212 */ /* 0x004fc800078ec0ff */
[----:B------:R-:W-:-:S13]  /*225a0*/  ISETP.NE.AND P0, PT, R5, R2, PT ;  /* 0x000000020500720c */ /* 0x000fda0003f05270 */
[----:B------:R-:W-:Y:S05]  /*225b0*/  @P0 BRA `(.L_x_394) ;  /* 0x00000000005c0947 */ /* 0x000fea0003800000 */
[----:B------:R-:W1:Y:S02]  /*225c0*/  LDS R3, [UR5+0x18] ;  /* 0x00001805ff037984 */ /* 0x000e640008000800 */
[----:B-1----:R-:W-:-:S04]  /*225d0*/  LOP3.LUT R3, R3, R0, RZ, 0xc0, !PT ;  /* 0x0000000003037212 */ /* 0x002fc800078ec0ff */
[----:B------:R-:W-:-:S13]  /*225e0*/  ISETP.NE.AND P0, PT, R3, R0, PT ;  /* 0x000000000300720c */ /* 0x000fda0003f05270 */
[----:B------:R-:W-:Y:S05]  /*225f0*/  @P0 BRA `(.L_x_395) ;  /* 0x0000000000400947 */ /* 0x000fea0003800000 */
[----:B------:R-:W-:Y:S01]  /*22600*/  R2UR UR4, R2 ;  /* 0x00000000020472ca */ /* 0x000fe200000e0000 */
[----:B------:R-:W1:Y:S01]  /*22610*/  S2R R3, SR_LANEID ;  /* 0x0000000000037919 */ /* 0x000e620000000000 */
[----:B------:R-:W-:-:S04]  /*22620*/  LOP3.LUT R4, RZ, R0, RZ, 0x33, !PT ;  /* 0x00000000ff047212 */ /* 0x000fc800078e33ff */
[----:B------:R-:W2:Y:S07]  /*22630*/  REDUX UR7, R4 ;  /* 0x00000000040773c4 */ /* 0x000eae0000000000 */
[----:B------:R-:W-:-:S03]  /*22640*/  ULOP3.LUT UR6, URZ, UR4, URZ, 0x33, !UPT ;  /* 0x00000004ff067292 */ /* 0x000fc6000f8e33ff */
[----:B------:R-:W-:Y:S02]  /*22650*/  VOTEU.ANY UR4, UPT, PT ;  /* 0x0000000000047886 */ /* 0x000fe400038e0100 */
[----:B------:R-:W-:Y:S01]  /*22660*/  UFLO.U32 UR4, UR4 ;  /* 0x00000004000472bd */ /* 0x000fe200080e0000 */
[----:B------:R-:W-:-:S04]  /*22670*/  IMAD.U32 R2, RZ, RZ, UR6 ;  /* 0x00000006ff027e24 */ /* 0x000fc8000f8e00ff */
[----:B------:R-:W3:Y:S02]  /*22680*/  REDUX UR8, R2 ;  /* 0x00000000020873c4 */ /* 0x000ee40000000000 */
[----:B------:R4:W-:Y:S01]  /*22690*/  UTCATOMSWS.AND URZ, UR6 ;  /* 0x0000000600ff79e3 */ /* 0x0009e20008000000 */
[----:B--2---:R-:W-:Y:S01]  /*226a0*/  IMAD.U32 R0, RZ, RZ, UR7 ;  /* 0x00000007ff007e24 */ /* 0x004fe2000f8e00ff */
[----:B-1----:R-:W-:Y:S01]  /*226b0*/  ISETP.EQ.U32.AND P0, PT, R3, UR4, PT ;  /* 0x0000000403007c0c */ /* 0x002fe2000bf02070 */
[----:B---3--:R-:W-:-:S12]  /*226c0*/  IMAD.U32 R3, RZ, RZ, UR8 ;  /* 0x00000008ff037e24 */ /* 0x008fd8000f8e00ff */
[----:B------:R4:W-:Y:S04]  /*226d0*/  @P0 ATOMS.AND RZ, [UR5+0x14], R3 ;  /* 0x00001403ffff098c */ /* 0x0009e8000a800005 */
[----:B------:R4:W-:Y:S01]  /*226e0*/  @P0 ATOMS.AND RZ, [UR5+0x18], R0 ;  /* 0x00001800ffff098c */ /* 0x0009e2000a800005 */
[----:B------:R-:W-:Y:S05]  /*226f0*/  BRA `(.L_x_396) ;  /* 0x0000000000147947 */ /* 0x000fea0003800000 */
.L_x_395:
[----:B------:R-:W-:Y:S02]  /*22700*/  MOV R2, 0x22720 ;  /* 0x0002272000027802 */ /* 0x000fe40000000f00 */
[----:B------:R-:W-:Y:S05]  /*22710*/  CALL.REL.NOINC `($__internal_0_$__cuda_sm10x_tcgen05_guardrail_trap_col_being_dealloced_not_returned_by_alloc) ;  /* 0x0000001400347944 */ /* 0x000fea0003c00000 */
[----:B------:R-:W-:Y:S05]  /*22720*/  BRA `(.L_x_396) ;  /* 0x0000000000087947 */ /* 0x000fea0003800000 */
.L_x_394:
[----:B------:R-:W-:Y:S02]  /*22730*/  MOV R2, 0x22750 ;  /* 0x0002275000027802 */ /* 0x000fe40000000f00 */
[----:B------:R-:W-:Y:S05]  /*22740*/  CALL.REL.NOINC `($__internal_2_$__cuda_sm10x_tcgen05_guardrail_trap_unallocated_columns_being_dealloced) ;  /* 0x0000001400407944 */ /* 0x000fea0003c00000 */
.L_x_396:
[----:B------:R-:W-:Y:S01]  /*22750*/  NOP ;  /* 0x0000000000007918 */ /* 0x000fe20000000000 */
[----:B----4-:R-:W-:Y:S05]  /*22760*/  EXIT ;  /* 0x000000000000794d */ /* 0x010fea0003800000 */
.L_x_35:
[----:B-1----:R-:W-:-:S07]  /*22770*/  MOV R3, UR20 ;  /* 0x0000001400037c02 */ /* 0x002fce0008000f00 */
.L_x_397:
[----:B-1----:R1:W2:Y:S02]  /*22780*/  SYNCS.PHASECHK.TRANS64.TRYWAIT P0, [R3+URZ+0x28000], R6 ;  /* 0x02800006030075a7 */ /* 0x0022a400080011ff */
[----:B--2---:R-:W-:Y:S05]  /*22790*/  @!P0 NANOSLEEP.SYNCS 0x989680 ;  /* 0x009896800000895d */ /* 0x004fea0003900000 */
[----:B------:R-:W2:Y:S02]  /*227a0*/  @!P0 SYNCS.PHASECHK.TRANS64 P0, [R3+URZ+0x28000], R6 ;  /* 0x02800006030085a7 */ /* 0x000ea400080010ff */
[----:B--2---:R-:W-:Y:S05]  /*227b0*/  @!P0 BRA `(.L_x_397) ;  /* 0xfffffffc00f08947 */ /* 0x004fea000383ffff */
[----:B------:R-:W-:Y:S05]  /*227c0*/  BRA `(.L_x_398) ;  /* 0xfffffdf400007947 */ /* 0x000fea000383ffff */
.L_x_37:
[----:B-1----:R-:W-:-:S07]  /*227d0*/  MOV R3, UR20 ;  /* 0x0000001400037c02 */ /* 0x002fce0008000f00 */
.L_x_399:
[----:B-1----:R1:W2:Y:S02]  /*227e0*/  SYNCS.PHASECHK.TRANS64.TRYWAIT P0, [R3+URZ+0x28020], R6 ;  /* 0x02802006030075a7 */ /* 0x0022a400080011ff */
[----:B--2---:R-:W-:Y:S05]  /*227f0*/  @!P0 NANOSLEEP.SYNCS 0x989680 ;  /* 0x009896800000895d */ /* 0x004fea0003900000 */
[----:B------:R-:W2:Y:S02]  /*22800*/  @!P0 SYNCS.PHASECHK.TRANS64 P0, [R3+URZ+0x28020], R6 ;  /* 0x02802006030085a7 */ /* 0x000ea400080010ff */
[----:B--2---:R-:W-:Y:S05]  /*22810*/  @!P0 BRA `(.L_x_399) ;  /* 0xfffffffc00f08947 */ /* 0x004fea000383ffff */
[----:B------:R-:W-:Y:S05]  /*22820*/  BRA `(.L_x_400) ;  /* 0xfffffdf000fc7947 */ /* 0x000fea000383ffff */
.L_x_39:
[----:B------:R-:W-:-:S07]  /*22830*/  MOV R4, UR20 ;  /* 0x0000001400047c02 */ /* 0x000fce0008000f00 */
.L_x_401:
[----:B-1----:R1:W2:Y:S02]  /*22840*/  SYNCS.PHASECHK.TRANS64.TRYWAIT P0, [R4+URZ+0x28058], R5 ;  /* 0x02805805040075a7 */ /* 0x0022a400080011ff */
[----:B--2---:R-:W-:Y:S05]  /*22850*/  @!P0 NANOSLEEP.SYNCS 0x989680 ;  /* 0x009896800000895d */ /* 0x004fea0003900000 */
[----:B------:R-:W2:Y:S02]  /*22860*/  @!P0 SYNCS.PHASECHK.TRANS64 P0, [R4+URZ+0x28058], R5 ;  /* 0x02805805040085a7 */ /* 0x000ea400080010ff */
[----:B--2---:R-:W-:Y:S05]  /*22870*/  @!P0 BRA `(.L_x_401) ;  /* 0xfffffffc00f08947 */ /* 0x004fea000383ffff */
[----:B------:R-:W-:Y:S05]  /*22880*/  BRA `(.L_x_402) ;  /* 0xfffffdf400087947 */ /* 0x000fea000383ffff */
.L_x_43:
[----:B------:R-:W-:-:S07]  /*22890*/  MOV R3, UR20 ;  /* 0x0000001400037c02 */ /* 0x000fce0008000f00 */
.L_x_403:
[----:B--2---:R2:W3:Y:S02]  /*228a0*/  SYNCS.PHASECHK.TRANS64.TRYWAIT P0, [R3+URZ+0x28008], R6 ;  /* 0x02800806030075a7 */ /* 0x0044e400080011ff */
[----:B---3--:R-:W-:Y:S05]  /*228b0*/  @!P0 NANOSLEEP.SYNCS 0x989680 ;  /* 0x009896800000895d */ /* 0x008fea0003900000 */
[----:B------:R-:W3:Y:S02]  /*228c0*/  @!P0 SYNCS.PHASECHK.TRANS64 P0, [R3+URZ+0x28008], R6 ;  /* 0x02800806030085a7 */ /* 0x000ee400080010ff */
[----:B---3--:R-:W-:Y:S05]  /*228d0*/  @!P0 BRA `(.L_x_403) ;  /* 0xfffffffc00f08947 */ /* 0x008fea000383ffff */
[----:B------:R-:W-:Y:S05]  /*228e0*/  BRA `(.L_x_404) ;  /* 0xfffffdf800207947 */ /* 0x000fea000383ffff */
.L_x_45:
[----:B-1----:R-:W-:-:S07]  /*228f0*/  MOV R4, UR20 ;  /* 0x0000001400047c02 */ /* 0x002fce0008000f00 */
.L_x_405:
[----:B-1----:R1:W2:Y:S02]  /*22900*/  SYNCS.PHASECHK.TRANS64.TRYWAIT P0, [R4+URZ+0x28068], R5 ;  /* 0x02806805040075a7 */ /* 0x0022a400080011ff */
[----:B--2---:R-:W-:Y:S05]  /*22910*/  @!P0 NANOSLEEP.SYNCS 0x989680 ;  /* 0x009896800000895d */ /* 0x004fea0003900000 */
[----:B------:R-:W2:Y:S02]  /*22920*/  @!P0 SYNCS.PHASECHK.TRANS64 P0, [R4+URZ+0x28068], R5 ;  /* 0x02806805040085a7 */ /* 0x000ea400080010ff */
[----:B--2---:R-:W-:Y:S05]  /*22930*/  @!P0 BRA `(.L_x_405) ;  /* 0xfffffffc00f08947 */ /* 0x004fea000383ffff */
[----:B------:R-:W-:Y:S05]  /*22940*/  BRA `(.L_x_406) ;  /* 0xfffffdf800287947 */ /* 0x000fea000383ffff */
.L_x_49:
[----:B------:R-:W-:-:S07]  /*22950*/  MOV R3, UR20 ;  /* 0x0000001400037c02 */ /* 0x000fce0008000f00 */
.L_x_407:
[----:B---3--:R3:W4:Y:S02]  /*22960*/  SYNCS.PHASECHK.TRANS64.TRYWAIT P0, [R3+URZ+0x28028], R6 ;  /* 0x02802806030075a7 */ /* 0x00872400080011ff */
[----:B----4-:R-:W-:Y:S05]  /*22970*/  @!P0 NANOSLEEP.SYNCS 0x989680 ;  /* 0x009896800000895d */ /* 0x010fea0003900000 */
[----:B------:R-:W4:Y:S02]  /*22980*/  @!P0 SYNCS.PHASECHK.TRANS64 P0, [R3+URZ+0x28028], R6 ;  /* 0x02802806030085a7 */ /* 0x000f2400080010ff */
[----:B----4-:R-:W-:Y:S05]  /*22990*/  @!P0 BRA `(.L_x_407) ;  /* 0xfffffffc00f08947 */ /* 0x010fea000383ffff */
[----:B------:R-:W-:Y:S05]  /*229a0*/  BRA `(.L_x_408) ;  /* 0xfffffdfc00387947 */ /* 0x000fea000383ffff */
.L_x_51:
[----:B------:R-:W-:-:S07]  /*229b0*/  MOV R0, UR20 ;  /* 0x0000001400007c02 */ /* 0x000fce0008000f00 */
.L_x_409:
[----:B----4-:R4:W1:Y:S02]  /*229c0*/  SYNCS.PHASECHK.TRANS64.TRYWAIT P0, [R0+URZ+0x280a0], R5 ;  /* 0x0280a005000075a7 */ /* 0x01086400080011ff */
[----:B-1----:R-:W-:Y:S05]  /*229d0*/  @!P0 NANOSLEEP.SYNCS 0x989680 ;  /* 0x009896800000895d */ /* 0x002fea0003900000 */
[----:B------:R-:W1:Y:S02]  /*229e0*/  @!P0 SYNCS.PHASECHK.TRANS64 P0, [R0+URZ+0x280a0], R5 ;  /* 0x0280a005000085a7 */ /* 0x000e6400080010ff */
[----:B-1----:R-:W-:Y:S05]  /*229f0*/  @!P0 BRA `(.L_x_409) ;  /* 0xfffffffc00f08947 */ /* 0x002fea000383ffff */
[----:B------:R-:W-:Y:S05]  /*22a00*/  BRA `(.L_x_410) ;  /* 0xfffffdfc00307947 */ /* 0x000fea000383ffff */
.L_x_53:
[----:B---3--:R-:W-:-:S07]  /*22a10*/  MOV R3, UR20 ;  /* 0x0000001400037c02 */ /* 0x008fce0008000f00 */
.L_x_411:
[----:B---3--:R3:W4:Y:S02]  /*22a20*/  SYNCS.PHASECHK.TRANS64.TRYWAIT P0, [R3+URZ+0x28058], R6 ;  /* 0x02805806030075a7 */ /* 0x00872400080011ff */
[----:B----4-:R-:W-:Y:S05]  /*22a30*/  @!P0 NANOSLEEP.SYNCS 0x989680 ;  /* 0x009896800000895d */ /* 0x010fea0003900000 */
[----:B------:R-:W4:Y:S02]  /*22a40*/  @!P0 SYNCS.PHASECHK.TRANS64 P0, [R3+URZ+0x28058], R6 ;  /* 0x02805806030085a7 */ /* 0x000f2400080010ff */
[----:B----4-:R-:W-:Y:S05]  /*22a50*/  @!P0 BRA `(.L_x_411) ;  /* 0xfffffffc00f08947 */ /* 0x010fea000383ffff */
[----:B------:R-:W-:Y:S05]  /*22a60*/  BRA `(.L_x_412) ;  /* 0xfffffdfc00307947 */ /* 0x000fea000383ffff */
.L_x_57:
[----:B------:R-:W-:Y:S07]  /*22a70*/  MOV R3, UR5 ;  /* 0x0000000500037c02 */ /* 0x000fee0008000f00 */
.L_x_413:
[----:B-1----:R1:W2:Y:S02]  /*22a80*/  SYNCS.PHASECHK.TRANS64.TRYWAIT P0, [R3+URZ+0x28020], R4 ;  /* 0x02802004030075a7 */ /* 0x0022a400080011ff */
[----:B--2---:R-:W-:Y:S05]  /*22a90*/  @!P0 NANOSLEEP.SYNCS 0x989680 ;  /* 0x009896800000895d */ /* 0x004fea0003900000 */
[----:B------:R-:W2:Y:S02]  /*22aa0*/  @!P0 SYNCS.PHASECHK.TRANS64 P0, [R3+URZ+0x28020], R4 ;  /* 0x02802004030085a7 */ /* 0x000ea400080010ff */
[----:B--2---:R-:W-:Y:S05]  /*22ab0*/  @!P0 BRA `(.L_x_413) ;  /* 0xfffffffc00f08947 */ /* 0x004fea000383ffff */
[----:B------:R-:W-:Y:S05]  /*22ac0*/  BRA `(.L_x_414) ;  /* 0xfffffe00009c7947 */ /* 0x000fea000383ffff */
.L_x_60:
[----:B------:R-:W-:Y:S07]  /*22ad0*/  MOV R0, UR24 ;  /* 0x0000001800007c02 */ /* 0x000fee0008000f00 */
.L_x_415:
[----:B--2---:R2:W3:Y:S02]  /*22ae0*/  SYNCS.PHASECHK.TRANS64.TRYWAIT P0, [R0+URZ+0x280a8], R3 ;  /* 0x0280a803000075a7 */ /* 0x0044e400080011ff */
[----:B---3--:R-:W-:Y:S05]  /*22af0*/  @!P0 NANOSLEEP.SYNCS 0x989680 ;  /* 0x009896800000895d */ /* 0x008fea0003900000 */
[----:B------:R-:W3:Y:S02]  /*22b00*/  @!P0 SYNCS.PHASECHK.TRANS64 P0, [R0+URZ+0x280a8], R3 ;  /* 0x0280a803000085a7 */ /* 0x000ee400080010ff */
[----:B---3--:R-:W-:Y:S05]  /*22b10*/  @!P0 BRA `(.L_x_415) ;  /* 0xfffffffc00f08947 */ /* 0x008fea000383ffff */
[----:B------:R-:W-:Y:S05]  /*22b20*/  BRA `(.L_x_416) ;  /* 0xfffffe0400d47947 */ /* 0x000fea000383ffff */
.L_x_62:
[----:B------:R-:W-:Y:S07]  /*22b30*/  MOV R0, UR24 ;  /* 0x0000001800007c02 */ /* 0x000fee0008000f00 */
.L_x_417:
[----:B--2---:R2:W3:Y:S02]  /*22b40*/  SYNCS.PHASECHK.TRANS64.TRYWAIT P0, [R0+URZ+0x28068], R9 ;  /* 0x02806809000075a7 */ /* 0x0044e400080011ff */
[----:B---3--:R-:W-:Y:S05]  /*22b50*/  @!P0 NANOSLEEP.SYNCS 0x989680 ;  /* 0x009896800000895d */ /* 0x008fea0003900000 */
[----:B------:R-:W3:Y:S02]  /*22b60*/  @!P0 SYNCS.PHASECHK.TRANS64 P0, [R0+URZ+0x28068], R9 ;  /* 0x02806809000085a7 */ /* 0x000ee400080010ff */
[----:B---3--:R-:W-:Y:S05]  /*22b70*/  @!P0 BRA `(.L_x_417) ;  /* 0xfffffffc00f08947 */ /* 0x008fea000383ffff */
[----:B------:R-:W-:Y:S05]  /*22b80*/  BRA `(.L_x_418) ;  /* 0xfffffe0400d87947 */ /* 0x000fea000383ffff */
.L_x_68:
[----:B------:R-:W-:Y:S07]  /*22b90*/  MOV R0, UR4 ;  /* 0x0000000400007c02 */ /* 0x000fee0008000f00 */
.L_x_419:
[----:B--2---:R2:W3:Y:S02]  /*22ba0*/  SYNCS.PHASECHK.TRANS64.TRYWAIT P0, [R0+URZ+0x28020], R3 ;  /* 0x02802003000075a7 */ /* 0x0044e400080011ff */
[----:B---3--:R-:W-:Y:S05]  /*22bb0*/  @!P0 NANOSLEEP.SYNCS 0x989680 ;  /* 0x009896800000895d */ /* 0x008fea0003900000 */
[----:B------:R-:W3:Y:S02]  /*22bc0*/  @!P0 SYNCS.PHASECHK.TRANS64 P0, [R0+URZ+0x28020], R3 ;  /* 0x02802003000085a7 */ /* 0x000ee400080010ff */
[----:B---3--:R-:W-:Y:S05]  /*22bd0*/  @!P0 BRA `(.L_x_419) ;  /* 0xfffffffc00f08947 */ /* 0x008fea000383ffff */
[----:B------:R-:W-:Y:S05]  /*22be0*/  BRA `(.L_x_420) ;  /* 0xfffffe1000647947 */ /* 0x000fea000383ffff */
.L_x_70:
[----:B------:R-:W-:Y:S07]  /*22bf0*/  MOV R0, UR24 ;  /* 0x0000001800007c02 */ /* 0x000fee0008000f00 */
.L_x_421:
[----:B--2---:R2:W3:Y:S02]  /*22c00*/  SYNCS.PHASECHK.TRANS64.TRYWAIT P0, [R0+URZ+0x280a0], R3 ;  /* 0x0280a003000075a7 */ /* 0x0044e400080011ff */
[----:B---3--:R-:W-:Y:S05]  /*22c10*/  @!P0 NANOSLEEP.SYNCS 0x989680 ;  /* 0x009896800000895d */ /* 0x008fea0003900000 */
[----:B------:R-:W3:Y:S02]  /*22c20*/  @!P0 SYNCS.PHASECHK.TRANS64 P0, [R0+URZ+0x280a0], R3 ;  /* 0x0280a003000085a7 */ /* 0x000ee400080010ff */
[----:B---3--:R-:W-:Y:S05]  /*22c30*/  @!P0 BRA `(.L_x_421) ;  /* 0xfffffffc00f08947 */ /* 0x008fea000383ffff */
[----:B------:R-:W-:Y:S05]  /*22c40*/  BRA `(.L_x_422) ;  /* 0xfffffe1000607947 */ /* 0x000fea000383ffff */
.L_x_72:
[----:B------:R-:W-:Y:S07]  /*22c50*/  MOV R3, UR24 ;  /* 0x0000001800037c02 */ /* 0x000fee0008000f00 */
.L_x_423:
[----:B--2---:R2:W3:Y:S02]  /*22c60*/  SYNCS.PHASECHK.TRANS64.TRYWAIT P0, [R3+URZ+0x28058], R4 ;  /* 0x02805804030075a7 */ /* 0x0044e400080011ff */
[----:B---3--:R-:W-:Y:S05]  /*22c70*/  @!P0 NANOSLEEP.SYNCS 0x989680 ;  /* 0x009896800000895d */ /* 0x008fea0003900000 */
[----:B------:R-:W3:Y:S02]  /*22c80*/  @!P0 SYNCS.PHASECHK.TRANS64 P0, [R3+URZ+0x28058], R4 ;  /* 0x02805804030085a7 */ /* 0x000ee400080010ff */
[----:B---3--:R-:W-:Y:S05]  /*22c90*/  @!P0 BRA `(.L_x_423) ;  /* 0xfffffffc00f08947 */ /* 0x008fea000383ffff */
[----:B------:R-:W-:Y:S05]  /*22ca0*/  BRA `(.L_x_424) ;  /* 0xfffffe1000647947 */ /* 0x000fea000383ffff */
.L_x_80:
[----:B------:R-:W-:-:S07]  /*22cb0*/  MOV R0, UR21 ;  /* 0x0000001500007c02 */ /* 0x000fce0008000f00 */
.L_x_425:
[----:B-1----:R1:W2:Y:S02]  /*22cc0*/  SYNCS.PHASECHK.TRANS64.TRYWAIT P0, [R0+URZ+0x280a8], R3 ;  /* 0x0280a803000075a7 */ /* 0x0022a400080011ff */
[----:B--2---:R-:W-:Y:S05]  /*22cd0*/  @!P0 NANOSLEEP.SYNCS 0x989680 ;  /* 0x009896800000895d */ /* 0x004fea0003900000 */
[----:B------:R-:W2:Y:S02]  /*22ce0*/  @!P0 SYNCS.PHASECHK.TRANS64 P0, [R0+URZ+0x280a8], R3 ;  /* 0x0280a803000085a7 */ /* 0x000ea400080010ff */
[----:B--2---:R-:W-:Y:S05]  /*22cf0*/  @!P0 BRA `(.L_x_425) ;  /* 0xfffffffc00f08947 */ /* 0x004fea000383ffff */
[----:B------:R-:W-:Y:S05]  /*22d00*/  BRA `(.L_x_426) ;  /* 0xfffffe1400fc7947 */ /* 0x000fea000383ffff */
.L_x_82:
[----:B------:R-:W-:-:S07]  /*22d10*/  MOV R0, UR21 ;  /* 0x0000001500007c02 */ /* 0x000fce0008000f00 */
.L_x_427:
[----:B-1----:R1:W2:Y:S02]  /*22d20*/  SYNCS.PHASECHK.TRANS64.TRYWAIT P0, [R0+URZ+0x28068], R7 ;  /* 0x02806807000075a7 */ /* 0x0022a400080011ff */
[----:B--2---:R-:W-:Y:S05]  /*22d30*/  @!P0 NANOSLEEP.SYNCS 0x989680 ;  /* 0x009896800000895d */ /* 0x004fea0003900000 */
[----:B------:R-:W2:Y:S02]  /*22d40*/  @!P0 SYNCS.PHASECHK.TRANS64 P0, [R0+URZ+0x28068], R7 ;  /* 0x02806807000085a7 */ /* 0x000ea400080010ff */
[----:B--2---:R-:W-:Y:S05]  /*22d50*/  @!P0 BRA `(.L_x_427) ;  /* 0xfffffffc00f08947 */ /* 0x004fea000383ffff */
[----:B------:R-:W-:Y:S05]  /*22d60*/  BRA `(.L_x_428) ;  /* 0xfffffe1800007947 */ /* 0x000fea000383ffff */
.L_x_89:
[----:B-1----:R1:W2:Y:S02]  /*22d70*/  SYNCS.PHASECHK.TRANS64.TRYWAIT P0, [R17+URZ+0x280c0], R0 ;  /* 0x0280c000110075a7 */ /* 0x0022a400080011ff */
[----:B--2---:R-:W-:Y:S05]  /*22d80*/  @!P0 NANOSLEEP.SYNCS 0x989680 ;  /* 0x009896800000895d */ /* 0x004fea0003900000 */
[----:B------:R-:W2:Y:S02]  /*22d90*/  @!P0 SYNCS.PHASECHK.TRANS64 P0, [R17+URZ+0x280c0], R0 ;  /* 0x0280c000110085a7 */ /* 0x000ea400080010ff */
[----:B--2---:R-:W-:Y:S05]  /*22da0*/  @!P0 BRA `(.L_x_89) ;  /* 0xfffffffc00f08947 */ /* 0x004fea000383ffff */
[----:B------:R-:W-:Y:S05]  /*22db0*/  BRA `(.L_x_429) ;  /* 0xfffffe1c00a47947 */ /* 0x000fea000383ffff */
.L_x_155:
[----:B--2---:R2:W3:Y:S02]  /*22dc0*/  SYNCS.PHASECHK.TRANS64.TRYWAIT P0, [R17+URZ+0x280c8], R4 ;  /* 0x0280c804110075a7 */ /* 0x0044e400080011ff */
[----:B---3--:R-:W-:Y:S05]  /*22dd0*/  @!P0 NANOSLEEP.SYNCS 0x989680 ;  /* 0x009896800000895d */ /* 0x008fea0003900000 */
[----:B------:R-:W3:Y:S02]  /*22de0*/  @!P0 SYNCS.PHASECHK.TRANS64 P0, [R17+URZ+0x280c8], R4 ;  /* 0x0280c804110085a7 */ /* 0x000ee400080010ff */
[----:B---3--:R-:W-:Y:S05]  /*22df0*/  @!P0 BRA `(.L_x_155) ;  /* 0xfffffffc00f08947 */ /* 0x008fea000383ffff */
[----:B------:R-:W-:Y:S05]  /*22e00*/  BRA `(.L_x_430) ;  /* 0xfffffe7000747947 */ /* 0x000fea000383ffff */
.L_x_160:
[----:B-1----:R-:W-:-:S04]  /*22e10*/  MOV R0, UR36 ;  /* 0x0000002400007c02 */ /* 0x002fc80008000f00 */
[----:B------:R1:W2:Y:S03]  /*22e20*/  SYNCS.PHASECHK.TRANS64.TRYWAIT P0, [R0+URZ+0x28070], R3 ;  /* 0x02807003000075a7 */ /* 0x0002a600080011ff */
[----:B--2---:R-:W-:Y:S05]  /*22e30*/  @!P0 NANOSLEEP.SYNCS 0x989680 ;  /* 0x009896800000895d */ /* 0x004fea0003900000 */
[----:B------:R-:W2:Y:S02]  /*22e40*/  @!P0 SYNCS.PHASECHK.TRANS64 P0, [R0+URZ+0x28070], R3 ;  /* 0x02807003000085a7 */ /* 0x000ea400080010ff */
[----:B--2---:R-:W-:Y:S05]  /*22e50*/  @!P0 BRA `(.L_x_160) ;  /* 0xfffffffc00ec8947 */ /* 0x004fea000383ffff */
[----:B------:R-:W-:Y:S05]  /*22e60*/  BRA `(.L_x_431) ;  /* 0xfffffe7400747947 */ /* 0x000fea000383ffff */
.L_x_163:
[----:B-1----:R-:W-:-:S04]  /*22e70*/  MOV R0, UR36 ;  /* 0x0000002400007c02 */ /* 0x002fc80008000f00 */
[----:B------:R1:W2:Y:S03]  /*22e80*/  SYNCS.PHASECHK.TRANS64.TRYWAIT P0, [R0+URZ+0x28080], R3 ;  /* 0x02808003000075a7 */ /* 0x0002a600080011ff */
[----:B--2---:R-:W-:Y:S05]  /*22e90*/  @!P0 NANOSLEEP.SYNCS 0x989680 ;  /* 0x009896800000895d */ /* 0x004fea0003900000 */
[----:B------:R-:W2:Y:S02]  /*22ea0*/  @!P0 SYNCS.PHASECHK.TRANS64 P0, [R0+URZ+0x28080], R3 ;  /* 0x02808003000085a7 */ /* 0x000ea400080010ff */
[----:B--2---:R-:W-:Y:S05]  /*22eb0*/  @!P0 BRA `(.L_x_163) ;  /* 0xfffffffc00ec8947 */ /* 0x004fea000383ffff */
[----:B------:R-:W-:Y:S05]  /*22ec0*/  BRA `(.L_x_432) ;  /* 0xfffffe74008c7947 */ /* 0x000fea000383ffff */
.L_x_166:
[----:B-1----:R-:W-:-:S04]  /*22ed0*/  MOV R0, UR36 ;  /* 0x0000002400007c02 */ /* 0x002fc80008000f00 */
[----:B------:R1:W2:Y:S03]  /*22ee0*/  SYNCS.PHASECHK.TRANS64.TRYWAIT P0, [R0+URZ+0x28070], R3 ;  /* 0x02807003000075a7 */ /* 0x0002a600080011ff */
[----:B--2---:R-:W-:Y:S05]  /*22ef0*/  @!P0 NANOSLEEP.SYNCS 0x989680 ;  /* 0x009896800000895d */ /* 0x004fea0003900000 */
[----:B------:R-:W2:Y:S02]  /*22f00*/  @!P0 SYNCS.PHASECHK.TRANS64 P0, [R0+URZ+0x28070], R3 ;  /* 0x02807003000085a7 */ /* 0x000ea400080010ff */
[----:B--2---:R-:W-:Y:S05]  /*22f10*/  @!P0 BRA `(.L_x_166) ;  /* 0xfffffffc00ec8947 */ /* 0x004fea000383ffff */
[----:B------:R-:W-:Y:S05]  /*22f20*/  BRA `(.L_x_433) ;  /* 0xfffffe7800487947 */ /* 0x000fea000383ffff */
.L_x_168:
[----:B-1----:R-:W-:-:S04]  /*22f30*/  MOV R0, UR36 ;  /* 0x0000002400007c02 */ /* 0x002fc80008000f00 */
[----:B------:R1:W2:Y:S03]  /*22f40*/  SYNCS.PHASECHK.TRANS64.TRYWAIT P0, [R0+URZ+0x28090], R3 ;  /* 0x02809003000075a7 */ /* 0x0002a600080011ff */
[----:B--2---:R-:W-:Y:S05]  /*22f50*/  @!P0 NANOSLEEP.SYNCS 0x989680 ;  /* 0x009896800000895d */ /* 0x004fea0003900000 */
[----:B------:R-:W2:Y:S02]  /*22f60*/  @!P0 SYNCS.PHASECHK.TRANS64 P0, [R0+URZ+0x28090], R3 ;  /* 0x02809003000085a7 */ /* 0x000ea400080010ff */
[----:B--2---:R-:W-:Y:S05]  /*22f70*/  @!P0 BRA `(.L_x_168) ;  /* 0xfffffffc00ec8947 */ /* 0x004fea000383ffff */
[----:B------:R-:W-:Y:S05]  /*22f80*/  BRA `(.L_x_434) ;  /* 0xfffffe7800887947 */ /* 0x000fea000383ffff */
.L_x_189:
[----:B-1----:R-:W-:-:S04]  /*22f90*/  MOV R0, UR36 ;  /* 0x0000002400007c02 */ /* 0x002fc80008000f00 */
[----:B------:R1:W4:Y:S03]  /*22fa0*/  SYNCS.PHASECHK.TRANS64.TRYWAIT P1, [R0+URZ+0x28080], R3 ;  /* 0x02808003000075a7 */ /* 0x00032600080211ff */
[----:B----4-:R-:W-:Y:S05]  /*22fb0*/  @!P1 NANOSLEEP.SYNCS 0x989680 ;  /* 0x009896800000995d */ /* 0x010fea0003900000 */
[----:B------:R-:W4:Y:S02]  /*22fc0*/  @!P1 SYNCS.PHASECHK.TRANS64 P1, [R0+URZ+0x28080], R3 ;  /* 0x02808003000095a7 */ /* 0x000f2400080210ff */
[----:B----4-:R-:W-:Y:S05]  /*22fd0*/  @!P1 BRA `(.L_x_189) ;  /* 0xfffffffc00ec9947 */ /* 0x010fea000383ffff */
[----:B------:R-:W-:Y:S05]  /*22fe0*/  BRA `(.L_x_435) ;  /* 0xfffffe9400387947 */ /* 0x000fea000383ffff */
.L_x_192:
[----:B-1----:R-:W-:-:S04]  /*22ff0*/  MOV R0, UR36 ;  /* 0x0000002400007c02 */ /* 0x002fc80008000f00 */
[----:B------:R1:W4:Y:S03]  /*23000*/  SYNCS.PHASECHK.TRANS64.TRYWAIT P0, [R0+URZ+0x28098], R3 ;  /* 0x02809803000075a7 */ /* 0x00032600080011ff */
[----:B----4-:R-:W-:Y:S05]  /*23010*/  @!P0 NANOSLEEP.SYNCS 0x989680 ;  /* 0x009896800000895d */ /* 0x010fea0003900000 */
[----:B------:R-:W4:Y:S02]  /*23020*/  @!P0 SYNCS.PHASECHK.TRANS64 P0, [R0+URZ+0x28098], R3 ;  /* 0x02809803000085a7 */ /* 0x000f2400080010ff */
[----:B----4-:R-:W-:Y:S05]  /*23030*/  @!P0 BRA `(.L_x_192) ;  /* 0xfffffffc00ec8947 */ /* 0x010fea000383ffff */
[----:B------:R-:W-:Y:S05]  /*23040*/  BRA `(.L_x_436) ;  /* 0xfffffe9400c07947 */ /* 0x000fea000383ffff */
.L_x_215:
[----:B-1----:R1:W3:Y:S02]  /*23050*/  SYNCS.PHASECHK.TRANS64.TRYWAIT P0, [R26+URZ+0x28070], R3 ;  /* 0x028070031a0075a7 */ /* 0x0022e400080011ff */
[----:B---3--:R-:W-:Y:S05]  /*23060*/  @!P0 NANOSLEEP.SYNCS 0x989680 ;  /* 0x009896800000895d */ /* 0x008fea0003900000 */
[----:B------:R-:W3:Y:S02]  /*23070*/  @!P0 SYNCS.PHASECHK.TRANS64 P0, [R26+URZ+0x28070], R3 ;  /* 0x028070031a0085a7 */ /* 0x000ee400080010ff */
[----:B---3--:R-:W-:Y:S05]  /*23080*/  @!P0 BRA `(.L_x_215) ;  /* 0xfffffffc00f08947 */ /* 0x008fea000383ffff */
[----:B------:R-:W-:Y:S05]  /*23090*/  BRA `(.L_x_437) ;  /* 0xfffffeb000a07947 */ /* 0x000fea000383ffff */
.L_x_218:
[----:B-1----:R1:W3:Y:S02]  /*230a0*/  SYNCS.PHASECHK.TRANS64.TRYWAIT P0, [R26+URZ+0x28090], R3 ;  /* 0x028090031a0075a7 */ /* 0x0022e400080011ff */
[----:B---3--:R-:W-:Y:S05]  /*230b0*/  @!P0 NANOSLEEP.SYNCS 0x989680 ;  /* 0x009896800000895d */ /* 0x008fea0003900000 */
[----:B------:R-:W3:Y:S02]  /*230c0*/  @!P0 SYNCS.PHASECHK.TRANS64 P0, [R26+URZ+0x28090], R3 ;  /* 0x028090031a0085a7 */ /* 0x000ee400080010ff */
[----:B---3--:R-:W-:Y:S05]  /*230d0*/  @!P0 BRA `(.L_x_218) ;  /* 0xfffffffc00f08947 */ /* 0x008fea000383ffff */
[----:B------:R-:W-:Y:S05]  /*230e0*/  BRA `(.L_x_438) ;  /* 0xfffffeb000c07947 */ /* 0x000fea000383ffff */
.L_x_220:
[----:B-1----:R1:W3:Y:S02]  /*230f0*/  SYNCS.PHASECHK.TRANS64.TRYWAIT P0, [R26+URZ+0x280c0], R5 ;  /* 0x0280c0051a0075a7 */ /* 0x0022e400080011ff */
[----:B---3--:R-:W-:Y:S05]  /*23100*/  @!P0 NANOSLEEP.SYNCS 0x989680 ;  /* 0x009896800000895d */ /* 0x008fea0003900000 */
[----:B------:R-:W3:Y:S02]  /*23110*/  @!P0 SYNCS.PHASECHK.TRANS64 P0, [R26+URZ+0x280c0], R5 ;  /* 0x0280c0051a0085a7 */ /* 0x000ee400080010ff */
[----:B---3--:R-:W-:Y:S05]  /*23120*/  @!P0 BRA `(.L_x_220) ;  /* 0xfffffffc00f08947 */ /* 0x008fea000383ffff */
[----:B------:R-:W-:Y:S05]  /*23130*/  BRA `(.L_x_439) ;  /* 0xfffffeb000cc7947 */ /* 0x000fea000383ffff */
.L_x_236:
[----:B------:R1:W1:Y:S02]  /*23140*/  SYNCS.PHASECHK.TRANS64.TRYWAIT P1, [R26+URZ+0x28080], R3 ;  /* 0x028080031a0075a7 */ /* 0x00026400080211ff */
[----:B-1----:R-:W-:Y:S05]  /*23150*/  @!P1 NANOSLEEP.SYNCS 0x989680 ;  /* 0x009896800000995d */ /* 0x002fea0003900000 */
[----:B------:R-:W1:Y:S02]  /*23160*/  @!P1 SYNCS.PHASECHK.TRANS64 P1, [R26+URZ+0x28080], R3 ;  /* 0x028080031a0095a7 */ /* 0x000e6400080210ff */
[----:B-1----:R-:W-:Y:S05]  /*23170*/  @!P1 BRA `(.L_x_236) ;  /* 0xfffffffc00f09947 */ /* 0x002fea000383ffff */
[----:B------:R-:W-:Y:S05]  /*23180*/  BRA `(.L_x_440) ;  /* 0xfffffed000c07947 */ /* 0x000fea000383ffff */
.L_x_240:
[----:B--2---:R2:W1:Y:S02]  /*23190*/  SYNCS.PHASECHK.TRANS64.TRYWAIT P0, [R26+URZ+0x28098], R3 ;  /* 0x028098031a0075a7 */ /* 0x00446400080011ff */
[----:B-1----:R-:W-:Y:S05]  /*231a0*/  @!P0 NANOSLEEP.SYNCS 0x989680 ;  /* 0x009896800000895d */ /* 0x002fea0003900000 */
[----:B------:R-:W1:Y:S02]  /*231b0*/  @!P0 SYNCS.PHASECHK.TRANS64 P0, [R26+URZ+0x28098], R3 ;  /* 0x028098031a0085a7 */ /* 0x000e6400080010ff */
[----:B-1----:R-:W-:Y:S05]  /*231c0*/  @!P0 BRA `(.L_x_240) ;  /* 0xfffffffc00f08947 */ /* 0x002fea000383ffff */
[----:B------:R-:W-:Y:S05]  /*231d0*/  BRA `(.L_x_441) ;  /* 0xfffffed4002c7947 */ /* 0x000fea000383ffff */
.L_x_242:
[----:B--2---:R2:W3:Y:S02]  /*231e0*/  SYNCS.PHASECHK.TRANS64.TRYWAIT P0, [R26+URZ+0x280c8], R3 ;  /* 0x0280c8031a0075a7 */ /* 0x0044e400080011ff */
[----:B---3--:R-:W-:Y:S05]  /*231f0*/  @!P0 NANOSLEEP.SYNCS 0x989680 ;  /* 0x009896800000895d */ /* 0x008fea0003900000 */
[----:B------:R-:W3:Y:S02]  /*23200*/  @!P0 SYNCS.PHASECHK.TRANS64 P0, [R26+URZ+0x280c8], R3 ;  /* 0x0280c8031a0085a7 */ /* 0x000ee400080010ff */
[----:B---3--:R-:W-:Y:S05]  /*23210*/  @!P0 BRA `(.L_x_242) ;  /* 0xfffffffc00f08947 */ /* 0x008fea000383ffff */
[----:B------:R-:W-:Y:S05]  /*23220*/  BRA `(.L_x_442) ;  /* 0xfffffed400387947 */ /* 0x000fea000383ffff */
.L_x_258:
[----:B------:R-:W-:-:S07]  /*23230*/  MOV R0, UR4 ;  /* 0x0000000400007c02 */ /* 0x000fce0008000f00 */
.L_x_443:
[----:B-1----:R1:W2:Y:S02]  /*23240*/  SYNCS.PHASECHK.TRANS64.TRYWAIT P0, [R0+URZ], R3 ;  /* 0x00000003000075a7 */ /* 0x0022a400080011ff */
[----:B--2---:R-:W-:Y:S05]  /*23250*/  @!P0 NANOSLEEP.SYNCS 0x989680 ;  /* 0x009896800000895d */ /* 0x004fea0003900000 */
[----:B------:R-:W2:Y:S02]  /*23260*/  @!P0 SYNCS.PHASECHK.TRANS64 P0, [R0+URZ], R3 ;  /* 0x00000003000085a7 */ /* 0x000ea400080010ff */
[----:B--2---:R-:W-:Y:S05]  /*23270*/  @!P0 BRA `(.L_x_443) ;  /* 0xfffffffc00f08947 */ /* 0x004fea000383ffff */
[----:B------:R-:W-:Y:S05]  /*23280*/  BRA `(.L_x_444) ;  /* 0xfffffef400747947 */ /* 0x000fea000383ffff */
.L_x_261:
[----:B------:R-:W-:-:S07]  /*23290*/  MOV R0, UR4 ;  /* 0x0000000400007c02 */ /* 0x000fce0008000f00 */
.L_x_445:
[----:B-1----:R1:W3:Y:S02]  /*232a0*/  SYNCS.PHASECHK.TRANS64.TRYWAIT P1, [R0+URZ], R3 ;  /* 0x00000003000075a7 */ /* 0x0022e400080211ff */
[----:B---3--:R-:W-:Y:S05]  /*232b0*/  @!P1 NANOSLEEP.SYNCS 0x989680 ;  /* 0x009896800000995d */ /* 0x008fea0003900000 */
[----:B------:R-:W3:Y:S02]  /*232c0*/  @!P1 SYNCS.PHASECHK.TRANS64 P1, [R0+URZ], R3 ;  /* 0x00000003000095a7 */ /* 0x000ee400080210ff */
[----:B---3--:R-:W-:Y:S05]  /*232d0*/  @!P1 BRA `(.L_x_445) ;  /* 0xfffffffc00f09947 */ /* 0x008fea000383ffff */
[----:B------:R-:W-:Y:S05]  /*232e0*/  BRA `(.L_x_446) ;  /* 0xfffffef800187947 */ /* 0x000fea000383ffff */
.L_x_268:
[----:B-1----:R-:W-:-:S04]  /*232f0*/  MOV R4, UR55 ;  /* 0x0000003700047c02 */ /* 0x002fc80008000f00 */
[----:B------:R1:W2:Y:S03]  /*23300*/  SYNCS.PHASECHK.TRANS64.TRYWAIT P5, [R4+URZ+0x280d0], R3 ;  /* 0x0280d003040075a7 */ /* 0x0002a600080a11ff */
[----:B--2---:R-:W-:Y:S05]  /*23310*/  @!P5 NANOSLEEP.SYNCS 0x989680 ;  /* 0x009896800000d95d */ /* 0x004fea0003900000 */
[----:B------:R-:W2:Y:S02]  /*23320*/  @!P5 SYNCS.PHASECHK.TRANS64 P5, [R4+URZ+0x280d0], R3 ;  /* 0x0280d0030400d5a7 */ /* 0x000ea400080a10ff */
[----:B--2---:R-:W-:Y:S05]  /*23330*/  @!P5 BRA `(.L_x_268) ;  /* 0xfffffffc00ecd947 */ /* 0x004fea000383ffff */
[----:B------:R-:W-:Y:S05]  /*23340*/  BRA `(.L_x_447) ;  /* 0xffffff0400547947 */ /* 0x000fea000383ffff */
.L_x_273:
[----:B------:R-:W-:-:S07]  /*23350*/  MOV R5, UR4 ;  /* 0x0000000400057c02 */ /* 0x000fce0008000f00 */
.L_x_448:
[----:B--2---:R2:W4:Y:S02]  /*23360*/  SYNCS.PHASECHK.TRANS64.TRYWAIT P2, [R5+URZ], R0 ;  /* 0x00000000050075a7 */ /* 0x00452400080411ff */
[----:B----4-:R-:W-:Y:S05]  /*23370*/  @!P2 NANOSLEEP.SYNCS 0x989680 ;  /* 0x009896800000a95d */ /* 0x010fea0003900000 */
[----:B------:R-:W4:Y:S02]  /*23380*/  @!P2 SYNCS.PHASECHK.TRANS64 P2, [R5+URZ], R0 ;  /* 0x000000000500a5a7 */ /* 0x000f2400080410ff */
[----:B----4-:R-:W-:Y:S05]  /*23390*/  @!P2 BRA `(.L_x_448) ;  /* 0xfffffffc00f0a947 */ /* 0x010fea000383ffff */
[----:B------:R-:W-:Y:S05]  /*233a0*/  BRA `(.L_x_449) ;  /* 0xffffff3000fc7947 */ /* 0x000fea000383ffff */
.L_x_278:
[----:B------:R-:W-:-:S07]  /*233b0*/  MOV R3, UR4 ;  /* 0x0000000400037c02 */ /* 0x000fce0008000f00 */
.L_x_450:
[----:B-1----:R1:W2:Y:S02]  /*233c0*/  SYNCS.PHASECHK.TRANS64.TRYWAIT P1, [R3+URZ], R0 ;  /* 0x00000000030075a7 */ /* 0x0022a400080211ff */
[----:B--2---:R-:W-:Y:S05]  /*233d0*/  @!P1 NANOSLEEP.SYNCS 0x989680 ;  /* 0x009896800000995d */ /* 0x004fea0003900000 */
[----:B------:R-:W2:Y:S02]  /*233e0*/  @!P1 SYNCS.PHASECHK.TRANS64 P1, [R3+URZ], R0 ;  /* 0x00000000030095a7 */ /* 0x000ea400080210ff */
[----:B--2---:R-:W-:Y:S05]  /*233f0*/  @!P1 BRA `(.L_x_450) ;  /* 0xfffffffc00f09947 */ /* 0x004fea000383ffff */
[----:B------:R-:W-:Y:S05]  /*23400*/  BRA `(.L_x_451) ;  /* 0xffffff3800607947 */ /* 0x000fea000383ffff */
.L_x_283:
[----:B------:R-:W-:-:S07]  /*23410*/  MOV R0, UR4 ;  /* 0x0000000400007c02 */ /* 0x000fce0008000f00 */
.L_x_452:
[----:B-1----:R1:W3:Y:S02]  /*23420*/  SYNCS.PHASECHK.TRANS64.TRYWAIT P1, [R0+URZ], R3 ;  /* 0x00000003000075a7 */ /* 0x0022e400080211ff */
[----:B---3--:R-:W-:Y:S05]  /*23430*/  @!P1 NANOSLEEP.SYNCS 0x989680 ;  /* 0x009896800000995d */ /* 0x008fea0003900000 */
[----:B------:R-:W3:Y:S02]  /*23440*/  @!P1 SYNCS.PHASECHK.TRANS64 P1, [R0+URZ], R3 ;  /* 0x00000003000095a7 */ /* 0x000ee400080210ff */
[----:B---3--:R-:W-:Y:S05]  /*23450*/  @!P1 BRA `(.L_x_452) ;  /* 0xfffffffc00f09947 */ /* 0x008fea000383ffff */
[----:B------:R-:W-:Y:S05]  /*23460*/  BRA `(.L_x_453) ;  /* 0xffffff3c00507947 */ /* 0x000fea000383ffff */
.L_x_290:
[----:B-1----:R-:W-:-:S04]  /*23470*/  MOV R4, UR55 ;  /* 0x0000003700047c02 */ /* 0x002fc80008000f00 */
[----:B------:R1:W4:Y:S03]  /*23480*/  SYNCS.PHASECHK.TRANS64.TRYWAIT P5, [R4+URZ+0x280d0], R3 ;  /* 0x0280d003040075a7 */ /* 0x00032600080a11ff */
[----:B----4-:R-:W-:Y:S05]  /*23490*/  @!P5 NANOSLEEP.SYNCS 0x989680 ;  /* 0x009896800000d95d */ /* 0x010fea0003900000 */
[----:B------:R-:W4:Y:S02]  /*234a0*/  @!P5 SYNCS.PHASECHK.TRANS64 P5, [R4+URZ+0x280d0], R3 ;  /* 0x0280d0030400d5a7 */ /* 0x000f2400080a10ff */
[----:B----4-:R-:W-:Y:S05]  /*234b0*/  @!P5 BRA `(.L_x_290) ;  /* 0xfffffffc00ecd947 */ /* 0x010fea000383ffff */
[----:B------:R-:W-:Y:S05]  /*234c0*/  BRA `(.L_x_454) ;  /* 0xffffff7000a47947 */ /* 0x000fea000383ffff */
.L_x_295:
[----:B------:R-:W-:-:S07]  /*234d0*/  MOV R3, UR4 ;  /* 0x0000000400037c02 */ /* 0x000fce0008000f00 */
.L_x_455:
[----:B--2---:R2:W3:Y:S02]  /*234e0*/  SYNCS.PHASECHK.TRANS64.TRYWAIT P2, [R3+URZ], R0 ;  /* 0x00000000030075a7 */ /* 0x0044e400080411ff */
[----:B---3--:R-:W-:Y:S05]  /*234f0*/  @!P2 NANOSLEEP.SYNCS 0x989680 ;  /* 0x009896800000a95d */ /* 0x008fea0003900000 */
[----:B------:R-:W3:Y:S02]  /*23500*/  @!P2 SYNCS.PHASECHK.TRANS64 P2, [R3+URZ], R0 ;  /* 0x000000000300a5a7 */ /* 0x000ee400080410ff */
[----:B---3--:R-:W-:Y:S05]  /*23510*/  @!P2 BRA `(.L_x_455) ;  /* 0xfffffffc00f0a947 */ /* 0x008fea000383ffff */
[----:B------:R-:W-:Y:S05]  /*23520*/  BRA `(.L_x_456) ;  /* 0xffffffa0004c7947 */ /* 0x000fea000383ffff */
.L_x_300:
[----:B------:R-:W-:-:S07]  /*23530*/  MOV R3, UR4 ;  /* 0x0000000400037c02 */ /* 0x000fce0008000f00 */
.L_x_457:
[----:B-1----:R1:W2:Y:S02]  /*23540*/  SYNCS.PHASECHK.TRANS64.TRYWAIT P1, [R3+URZ], R0 ;  /* 0x00000000030075a7 */ /* 0x0022a400080211ff */
[----:B--2---:R-:W-:Y:S05]  /*23550*/  @!P1 NANOSLEEP.SYNCS 0x989680 ;  /* 0x009896800000995d */ /* 0x004fea0003900000 */
[----:B------:R-:W2:Y:S02]  /*23560*/  @!P1 SYNCS.PHASECHK.TRANS64 P1, [R3+URZ], R0 ;  /* 0x00000000030095a7 */ /* 0x000ea400080210ff */
[----:B--2---:R-:W-:Y:S05]  /*23570*/  @!P1 BRA `(.L_x_457) ;  /* 0xfffffffc00f09947 */ /* 0x004fea000383ffff */
[----:B------:R-:W-:Y:S05]  /*23580*/  BRA `(.L_x_458) ;  /* 0xffffffa400a47947 */ /* 0x000fea000383ffff */
.L_x_305:
[----:B------:R-:W-:-:S07]  /*23590*/  MOV R0, UR4 ;  /* 0x0000000400007c02 */ /* 0x000fce0008000f00 */
.L_x_459:
[----:B-1----:R1:W3:Y:S02]  /*235a0*/  SYNCS.PHASECHK.TRANS64.TRYWAIT P0, [R0+URZ], R3 ;  /* 0x00000003000075a7 */ /* 0x0022e400080011ff */
[----:B---3--:R-:W-:Y:S05]  /*235b0*/  @!P0 NANOSLEEP.SYNCS 0x989680 ;  /* 0x009896800000895d */ /* 0x008fea0003900000 */
[----:B------:R-:W3:Y:S02]  /*235c0*/  @!P0 SYNCS.PHASECHK.TRANS64 P0, [R0+URZ], R3 ;  /* 0x00000003000085a7 */ /* 0x000ee400080010ff */
[----:B---3--:R-:W-:Y:S05]  /*235d0*/  @!P0 BRA `(.L_x_459) ;  /* 0xfffffffc00f08947 */ /* 0x008fea000383ffff */
[----:B------:R-:W-:Y:S05]  /*235e0*/  BRA `(.L_x_460) ;  /* 0xffffffa800647947 */ /* 0x000fea000383ffff */
.L_x_309:
[----:B------:R-:W-:-:S07]  /*235f0*/  MOV R0, UR8 ;  /* 0x0000000800007c02 */ /* 0x000fce0008000f00 */
.L_x_461:
[----:B-1----:R1:W2:Y:S02]  /*23600*/  SYNCS.PHASECHK.TRANS64.TRYWAIT P1, [R0+URZ+0x28010], R3 ;  /* 0x02801003000075a7 */ /* 0x0022a400080211ff */
[----:B--2---:R-:W-:Y:S05]  /*23610*/  @!P1 NANOSLEEP.SYNCS 0x989680 ;  /* 0x009896800000995d */ /* 0x004fea0003900000 */
[----:B------:R-:W2:Y:S02]  /*23620*/  @!P1 SYNCS.PHASECHK.TRANS64 P1, [R0+URZ+0x28010], R3 ;  /* 0x02801003000095a7 */ /* 0x000ea400080210ff */
[----:B--2---:R-:W-:Y:S05]  /*23630*/  @!P1 BRA `(.L_x_461) ;  /* 0xfffffffc00f09947 */ /* 0x004fea000383ffff */
[----:B------:R-:W-:Y:S05]  /*23640*/  BRA `(.L_x_462) ;  /* 0xffffffac007c7947 */ /* 0x000fea000383ffff */
.L_x_315:
[----:B-1----:R-:W-:-:S07]  /*23650*/  MOV R0, UR8 ;  /* 0x0000000800007c02 */ /* 0x002fce0008000f00 */
.L_x_463:
[----:B-1----:R1:W2:Y:S02]  /*23660*/  SYNCS.PHASECHK.TRANS64.TRYWAIT P1, [R0+URZ+0x28038], R3 ;  /* 0x02803803000075a7 */ /* 0x0022a400080211ff */
[----:B--2---:R-:W-:Y:S05]  /*23670*/  @!P1 NANOSLEEP.SYNCS 0x989680 ;  /* 0x009896800000995d */ /* 0x004fea0003900000 */
[----:B------:R-:W2:Y:S02]  /*23680*/  @!P1 SYNCS.PHASECHK.TRANS64 P1, [R0+URZ+0x28038], R3 ;  /* 0x02803803000095a7 */ /* 0x000ea400080210ff */
[----:B--2---:R-:W-:Y:S05]  /*23690*/  @!P1 BRA `(.L_x_463) ;  /* 0xfffffffc00f09947 */ /* 0x004fea000383ffff */
[----:B------:R-:W-:Y:S05]  /*236a0*/  BRA `(.L_x_464) ;  /* 0xffffffac00f07947 */ /* 0x000fea000383ffff */
.L_x_321:
[----:B-1----:R-:W-:-:S07]  /*236b0*/  MOV R0, UR8 ;  /* 0x0000000800007c02 */ /* 0x002fce0008000f00 */
.L_x_465:
[----:B-1----:R1:W2:Y:S02]  /*236c0*/  SYNCS.PHASECHK.TRANS64.TRYWAIT P2, [R0+URZ+0x28018], R3 ;  /* 0x02801803000075a7 */ /* 0x0022a400080411ff */
[----:B--2---:R-:W-:Y:S05]  /*236d0*/  @!P2 NANOSLEEP.SYNCS 0x989680 ;  /* 0x009896800000a95d */ /* 0x004fea0003900000 */
[----:B------:R-:W2:Y:S02]  /*236e0*/  @!P2 SYNCS.PHASECHK.TRANS64 P2, [R0+URZ+0x28018], R3 ;  /* 0x028018030000a5a7 */ /* 0x000ea400080410ff */
[----:B--2---:R-:W-:Y:S05]  /*236f0*/  @!P2 BRA `(.L_x_465) ;  /* 0xfffffffc00f0a947 */ /* 0x004fea000383ffff */
[----:B------:R-:W-:Y:S05]  /*23700*/  BRA `(.L_x_466) ;  /* 0xffffffb000647947 */ /* 0x000fea000383ffff */
.L_x_327:
[----:B-1----:R-:W-:-:S07]  /*23710*/  MOV R0, UR8 ;  /* 0x0000000800007c02 */ /* 0x002fce0008000f00 */
.L_x_467:
[----:B-1----:R1:W2:Y:S02]  /*23720*/  SYNCS.PHASECHK.TRANS64.TRYWAIT P2, [R0+URZ+0x28040], R3 ;  /* 0x02804003000075a7 */ /* 0x0022a400080411ff */
[----:B--2---:R-:W-:Y:S05]  /*23730*/  @!P2 NANOSLEEP.SYNCS 0x989680 ;  /* 0x009896800000a95d */ /* 0x004fea0003900000 */
[----:B------:R-:W2:Y:S02]  /*23740*/  @!P2 SYNCS.PHASECHK.TRANS64 P2, [R0+URZ+0x28040], R3 ;  /* 0x028040030000a5a7 */ /* 0x000ea400080410ff */
[----:B--2---:R-:W-:Y:S05]  /*23750*/  @!P2 BRA `(.L_x_467) ;  /* 0xfffffffc00f0a947 */ /* 0x004fea000383ffff */
[----:B------:R-:W-:Y:S05]  /*23760*/  BRA `(.L_x_468) ;  /* 0xffffffb000d87947 */ /* 0x000fea000383ffff */
.L_x_333:
[----:B------:R-:W-:-:S07]  /*23770*/  MOV R0, UR41 ;  /* 0x0000002900007c02 */ /* 0x000fce0008000f00 */
.L_x_469:
[----:B-1----:R1:W2:Y:S02]  /*23780*/  SYNCS.PHASECHK.TRANS64.TRYWAIT P2, [R0+URZ+0x28038], R3 ;  /* 0x02803803000075a7 */ /* 0x0022a400080411ff */
[----:B--2---:R-:W-:Y:S05]  /*23790*/  @!P2 NANOSLEEP.SYNCS 0x989680 ;  /* 0x009896800000a95d */ /* 0x004fea0003900000 */
[----:B------:R-:W2:Y:S02]  /*237a0*/  @!P2 SYNCS.PHASECHK.TRANS64 P2, [R0+URZ+0x28038], R3 ;  /* 0x028038030000a5a7 */ /* 0x000ea400080410ff */
[----:B--2---:R-:W-:Y:S05]  /*237b0*/  @!P2 BRA `(.L_x_469) ;  /* 0xfffffffc00f0a947 */ /* 0x004fea000383ffff */
[----:B------:R-:W-:Y:S05]  /*237c0*/  BRA `(.L_x_470) ;  /* 0xffffffb4009c7947 */ /* 0x000fea000383ffff */
.L_x_338:
[----:B------:R-:W-:-:S07]  /*237d0*/  MOV R0, UR25 ;  /* 0x0000001900007c02 */ /* 0x000fce0008000f00 */
.L_x_471:
[----:B-1----:R1:W2:Y:S02]  /*237e0*/  SYNCS.PHASECHK.TRANS64.TRYWAIT P2, [R0+URZ+0x28038], R5 ;  /* 0x02803805000075a7 */ /* 0x0022a400080411ff */
[----:B--2---:R-:W-:Y:S05]  /*237f0*/  @!P2 NANOSLEEP.SYNCS 0x989680 ;  /* 0x009896800000a95d */ /* 0x004fea0003900000 */
[----:B------:R-:W2:Y:S02]  /*23800*/  @!P2 SYNCS.PHASECHK.TRANS64 P2, [R0+URZ+0x28038], R5 ;  /* 0x028038050000a5a7 */ /* 0x000ea400080410ff */
[----:B--2---:R-:W-:Y:S05]  /*23810*/  @!P2 BRA `(.L_x_471) ;  /* 0xfffffffc00f0a947 */ /* 0x004fea000383ffff */
[----:B------:R-:W-:Y:S05]  /*23820*/  BRA `(.L_x_472) ;  /* 0xffffffb800147947 */ /* 0x000fea000383ffff */
.L_x_343:
[----:B------:R-:W-:-:S07]  /*23830*/  MOV R0, UR33 ;  /* 0x0000002100007c02 */ /* 0x000fce0008000f00 */
.L_x_473:
[----:B-1----:R1:W2:Y:S02]  /*23840*/  SYNCS.PHASECHK.TRANS64.TRYWAIT P2, [R0+URZ+0x28038], R5 ;  /* 0x02803805000075a7 */ /* 0x0022a400080411ff */
[----:B--2---:R-:W-:Y:S05]  /*23850*/  @!P2 NANOSLEEP.SYNCS 0x989680 ;  /* 0x009896800000a95d */ /* 0x004fea0003900000 */
[----:B------:R-:W2:Y:S02]  /*23860*/  @!P2 SYNCS.PHASECHK.TRANS64 P2, [R0+URZ+0x28038], R5 ;  /* 0x028038050000a5a7 */ /* 0x000ea400080410ff */
[----:B--2---:R-:W-:Y:S05]  /*23870*/  @!P2 BRA `(.L_x_473) ;  /* 0xfffffffc00f0a947 */ /* 0x004fea000383ffff */
[----:B------:R-:W-:Y:S05]  /*23880*/  BRA `(.L_x_474) ;  /* 0xffffffb800947947 */ /* 0x000fea000383ffff */
.L_x_348:
[----:B------:R-:W-:-:S07]  /*23890*/  MOV R0, UR25 ;  /* 0x0000001900007c02 */ /* 0x000fce0008000f00 */
.L_x_475:
[----:B-1----:R1:W2:Y:S02]  /*238a0*/  SYNCS.PHASECHK.TRANS64.TRYWAIT P2, [R0+URZ+0x28038], R5 ;  /* 0x02803805000075a7 */ /* 0x0022a400080411ff */
[----:B--2---:R-:W-:Y:S05]  /*238b0*/  @!P2 NANOSLEEP.SYNCS 0x989680 ;  /* 0x009896800000a95d */ /* 0x004fea0003900000 */
[----:B------:R-:W2:Y:S02]  /*238c0*/  @!P2 SYNCS.PHASECHK.TRANS64 P2, [R0+URZ+0x28038], R5 ;  /* 0x028038050000a5a7 */ /* 0x000ea400080410ff */
[----:B--2---:R-:W-:Y:S05]  /*238d0*/  @!P2 BRA `(.L_x_475) ;  /* 0xfffffffc00f0a947 */ /* 0x004fea000383ffff */
[----:B------:R-:W-:Y:S05]  /*238e0*/  BRA `(.L_x_476) ;  /* 0xffffffbc00107947 */ /* 0x000fea000383ffff */
.L_x_353:
[----:B------:R-:W-:-:S07]  /*238f0*/  MOV R0, UR25 ;  /* 0x0000001900007c02 */ /* 0x000fce0008000f00 */
.L_x_477:
[----:B-1----:R1:W2:Y:S02]  /*23900*/  SYNCS.PHASECHK.TRANS64.TRYWAIT P2, [R0+URZ+0x28038], R5 ;  /* 0x02803805000075a7 */ /* 0x0022a400080411ff */
[----:B--2---:R-:W-:Y:S05]  /*23910*/  @!P2 NANOSLEEP.SYNCS 0x989680 ;  /* 0x009896800000a95d */ /* 0x004fea0003900000 */
[----:B------:R-:W2:Y:S02]  /*23920*/  @!P2 SYNCS.PHASECHK.TRANS64 P2, [R0+URZ+0x28038], R5 ;  /* 0x028038050000a5a7 */ /* 0x000ea400080410ff */
[----:B--2---:R-:W-:Y:S05]  /*23930*/  @!P2 BRA `(.L_x_477) ;  /* 0xfffffffc00f0a947 */ /* 0x004fea000383ffff */
[----:B------:R-:W-:Y:S05]  /*23940*/  BRA `(.L_x_478) ;  /* 0xffffffbc00907947 */ /* 0x000fea000383ffff */
.L_x_358:
[----:B------:R-:W-:-:S07]  /*23950*/  MOV R0, UR25 ;  /* 0x0000001900007c02 */ /* 0x000fce0008000f00 */
.L_x_479:
[----:B-1----:R1:W2:Y:S02]  /*23960*/  SYNCS.PHASECHK.TRANS64.TRYWAIT P2, [R0+URZ+0x28038], R5 ;  /* 0x02803805000075a7 */ /* 0x0022a400080411ff */
[----:B--2---:R-:W-:Y:S05]  /*23970*/  @!P2 NANOSLEEP.SYNCS 0x989680 ;  /* 0x009896800000a95d */ /* 0x004fea0003900000 */
[----:B------:R-:W2:Y:S02]  /*23980*/  @!P2 SYNCS.PHASECHK.TRANS64 P2, [R0+URZ+0x28038], R5 ;  /* 0x028038050000a5a7 */ /* 0x000ea400080410ff */
[----:B--2---:R-:W-:Y:S05]  /*23990*/  @!P2 BRA `(.L_x_479) ;  /* 0xfffffffc00f0a947 */ /* 0x004fea000383ffff */
[----:B------:R-:W-:Y:S05]  /*239a0*/  BRA `(.L_x_480) ;  /* 0xffffffc000107947 */ /* 0x000fea000383ffff */
.L_x_363:
[----:B------:R-:W-:-:S07]  /*239b0*/  MOV R0, UR25 ;  /* 0x0000001900007c02 */ /* 0x000fce0008000f00 */
.L_x_481:
[----:B-1----:R1:W2:Y:S02]  /*239c0*/  SYNCS.PHASECHK.TRANS64.TRYWAIT P2, [R0+URZ+0x28038], R5 ;  /* 0x02803805000075a7 */ /* 0x0022a400080411ff */
[----:B--2---:R-:W-:Y:S05]  /*239d0*/  @!P2 NANOSLEEP.SYNCS 0x989680 ;  /* 0x009896800000a95d */ /* 0x004fea0003900000 */
[----:B------:R-:W2:Y:S02]  /*239e0*/  @!P2 SYNCS.PHASECHK.TRANS64 P2, [R0+URZ+0x28038], R5 ;  /* 0x028038050000a5a7 */ /* 0x000ea400080410ff */
[----:B--2---:R-:W-:Y:S05]  /*239f0*/  @!P2 BRA `(.L_x_481) ;  /* 0xfffffffc00f0a947 */ /* 0x004fea000383ffff */
[----:B------:R-:W-:Y:S05]  /*23a00*/  BRA `(.L_x_482) ;  /* 0xffffffc000907947 */ /* 0x000fea000383ffff */
.L_x_368:
[----:B------:R-:W-:-:S07]  /*23a10*/  MOV R0, UR25 ;  /* 0x0000001900007c02 */ /* 0x000fce0008000f00 */
.L_x_483:
[----:B-1----:R1:W2:Y:S02]  /*23a20*/  SYNCS.PHASECHK.TRANS64.TRYWAIT P2, [R0+URZ+0x28038], R5 ;  /* 0x02803805000075a7 */ /* 0x0022a400080411ff */
[----:B--2---:R-:W-:Y:S05]  /*23a30*/  @!P2 NANOSLEEP.SYNCS 0x989680 ;  /* 0x009896800000a95d */ /* 0x004fea0003900000 */
[----:B------:R-:W2:Y:S02]  /*23a40*/  @!P2 SYNCS.PHASECHK.TRANS64 P2, [R0+URZ+0x28038], R5 ;  /* 0x028038050000a5a7 */ /* 0x000ea400080410ff */
[----:B--2---:R-:W-:Y:S05]  /*23a50*/  @!P2 BRA `(.L_x_483) ;  /* 0xfffffffc00f0a947 */ /* 0x004fea000383ffff */
[----:B------:R-:W-:Y:S05]  /*23a60*/  BRA `(.L_x_484) ;  /* 0xffffffc400107947 */ /* 0x000fea000383ffff */
.L_x_374:
[----:B------:R-:W-:-:S07]  /*23a70*/  MOV R0, UR25 ;  /* 0x0000001900007c02 */ /* 0x000fce0008000f00 */
.L_x_485:
[----:B-1----:R1:W2:Y:S02]  /*23a80*/  SYNCS.PHASECHK.TRANS64.TRYWAIT P2, [R0+URZ+0x28038], R3 ;  /* 0x02803803000075a7 */ /* 0x0022a400080411ff */
[----:B--2---:R-:W-:Y:S05]  /*23a90*/  @!P2 NANOSLEEP.SYNCS 0x989680 ;  /* 0x009896800000a95d */ /* 0x004fea0003900000 */
[----:B------:R-:W2:Y:S02]  /*23aa0*/  @!P2 SYNCS.PHASECHK.TRANS64 P2, [R0+URZ+0x28038], R3 ;  /* 0x028038030000a5a7 */ /* 0x000ea400080410ff */
[----:B--2---:R-:W-:Y:S05]  /*23ab0*/  @!P2 BRA `(.L_x_485) ;  /* 0xfffffffc00f0a947 */ /* 0x004fea000383ffff */
[----:B------:R-:W-:Y:S05]  /*23ac0*/  BRA `(.L_x_486) ;  /* 0xffffffc400b87947 */ /* 0x000fea000383ffff */
.L_x_379:
[----:B------:R-:W-:-:S07]  /*23ad0*/  MOV R0, UR25 ;  /* 0x0000001900007c02 */ /* 0x000fce0008000f00 */
.L_x_487:
[----:B-1----:R1:W2:Y:S02]  /*23ae0*/  SYNCS.PHASECHK.TRANS64.TRYWAIT P2, [R0+URZ+0x28038], R5 ;  /* 0x02803805000075a7 */ /* 0x0022a400080411ff */
[----:B--2---:R-:W-:Y:S05]  /*23af0*/  @!P2 NANOSLEEP.SYNCS 0x989680 ;  /* 0x009896800000a95d */ /* 0x004fea0003900000 */
[----:B------:R-:W2:Y:S02]  /*23b00*/  @!P2 SYNCS.PHASECHK.TRANS64 P2, [R0+URZ+0x28038], R5 ;  /* 0x028038050000a5a7 */ /* 0x000ea400080410ff */
[----:B--2---:R-:W-:Y:S05]  /*23b10*/  @!P2 BRA `(.L_x_487) ;  /* 0xfffffffc00f0a947 */ /* 0x004fea000383ffff */
[----:B------:R-:W-:Y:S05]  /*23b20*/  BRA `(.L_x_488) ;  /* 0xffffffc800347947 */ /* 0x000fea000383ffff */
.L_x_385:
[----:B------:R-:W-:-:S07]  /*23b30*/  MOV R3, UR24 ;  /* 0x0000001800037c02 */ /* 0x000fce0008000f00 */
.L_x_489:
[----:B-1----:R1:W2:Y:S02]  /*23b40*/  SYNCS.PHASECHK.TRANS64.TRYWAIT P0, [R3+URZ+0x280b0], R0 ;  /* 0x0280b000030075a7 */ /* 0x0022a400080011ff */
[----:B--2---:R-:W-:Y:S05]  /*23b50*/  @!P0 NANOSLEEP.SYNCS 0x989680 ;  /* 0x009896800000895d */ /* 0x004fea0003900000 */
[----:B------:R-:W2:Y:S02]  /*23b60*/  @!P0 SYNCS.PHASECHK.TRANS64 P0, [R3+URZ+0x280b0], R0 ;  /* 0x0280b000030085a7 */ /* 0x000ea400080010ff */
[----:B--2---:R-:W-:Y:S05]  /*23b70*/  @!P0 BRA `(.L_x_489) ;  /* 0xfffffffc00f08947 */ /* 0x004fea000383ffff */
[----:B------:R-:W-:Y:S05]  /*23b80*/  BRA `(.L_x_490) ;  /* 0xffffffcc00507947 */ /* 0x000fea000383ffff */
.L_x_389:
[----:B-1----:R-:W-:-:S07]  /*23b90*/  MOV R3, UR24 ;  /* 0x0000001800037c02 */ /* 0x002fce0008000f00 */
.L_x_491:
[----:B-1----:R1:W2:Y:S02]  /*23ba0*/  SYNCS.PHASECHK.TRANS64.TRYWAIT P0, [R3+URZ+0x280b8], R0 ;  /* 0x0280b800030075a7 */ /* 0x0022a400080011ff */
[----:B--2---:R-:W-:Y:S05]  /*23bb0*/  @!P0 NANOSLEEP.SYNCS 0x989680 ;  /* 0x009896800000895d */ /* 0x004fea0003900000 */
[----:B------:R-:W2:Y:S02]  /*23bc0*/  @!P0 SYNCS.PHASECHK.TRANS64 P0, [R3+URZ+0x280b8], R0 ;  /* 0x0280b800030085a7 */ /* 0x000ea400080010ff */
[----:B--2---:R-:W-:Y:S05]  /*23bd0*/  @!P0 BRA `(.L_x_491) ;  /* 0xfffffffc00f08947 */ /* 0x004fea000383ffff */
[----:B------:R-:W-:Y:S05]  /*23be0*/  BRA `(.L_x_492) ;  /* 0xffffffd8005c7947 */ /* 0x000fea000383ffff */
        .weak           $__internal_0_$__cuda_sm10x_tcgen05_guardrail_trap_col_being_dealloced_not_returned_by_alloc
        .type           $__internal_0_$__cuda_sm10x_tcgen05_guardrail_trap_col_being_dealloced_not_returned_by_alloc,@function
        .size           $__internal_0_$__cuda_sm10x_tcgen05_guardrail_trap_col_being_dealloced_not_returned_by_alloc,($__internal_1_$__cuda_sm10x_tcgen05_guardrail_trap_phase_invalid_during_alloc - $__internal_0_$__cuda_sm10x_tcgen05_guardrail_trap_col_being_dealloced_not_returned_by_alloc)
$__internal_0_$__cuda_sm10x_tcgen05_guardrail_trap_col_being_dealloced_not_returned_by_alloc:
[----:B------:R-:W-:Y:S05]  /*23bf0*/  BPT.TRAP 0x1 ;  /* 0x000000040000795c */ /* 0x000fea0000300000 */
[----:B------:R-:W-:-:S04]  /*23c00*/  HFMA2 R3, -RZ, RZ, 0, 0 ;  /* 0x00000000ff037431 */ /* 0x000fc800000001ff */
[----:B------:R-:W-:Y:S05]  /*23c10*/  RET.REL.NODEC R2 `(_ZN7cutlass13device_kernelINS_4fmha6kernel36Sm100FmhaFwdKernelTmaWarpspecializedIN4cute5tupleIJiiiNS5_IJNS5_IJiiEEEiEEEEEENS1_10collective38Sm100FmhaFwdMainloopTmaWarpspecializedINS_10bfloat16_tEffNS5_IJNS4_1CILi256EEENSC_ILi128EEESE_EEENS5_IJiNSC_ILi1EEES7_EEENS5_IJiSG_NS5_IJNS5_IJNSC_ILi0EEEiEEEiEEEEEESL_NS9_10CausalMaskILb1EEENS5_IJNSC_ILi2EEESG_SG_EEENSC_ILb0EEEEENS9_38Sm100FmhaFwdEpilogueTmaWarpspecializedINS_6half_tEfNS5_IJSE_SE_SE_EEESH_NS5_IJSG_S7_EEESQ_EENS2_23IndividualTileSchedulerENS2_41Sm100FmhaCtxKernelWarpspecializedScheduleEEEEEvNT_6ParamsE) ;  /* 0xfffffdc002f87950 */ /* 0x000fea0003c3ffff */
        .weak           $__internal_1_$__cuda_sm10x_tcgen05_guardrail_trap_phase_invalid_during_alloc
        .type           $__internal_1_$__cuda_sm10x_tcgen05_guardrail_trap_phase_invalid_during_alloc,@function
        .size           $__internal_1_$__cuda_sm10x_tcgen05_guardrail_trap_phase_invalid_during_alloc,($__internal_2_$__cuda_sm10x_tcgen05_guardrail_trap_unallocated_columns_being_dealloced - $__internal_1_$__cuda_sm10x_tcgen05_guardrail_trap_phase_invalid_during_alloc)
$__internal_1_$__cuda_sm10x_tcgen05_guardrail_trap_phase_invalid_during_alloc:
[----:B------:R-:W-:Y:S05]  /*23c20*/  BPT.TRAP 0x1 ;  /* 0x000000040000795c */ /* 0x000fea0000300000 */
[----:B------:R-:W-:-:S04]  /*23c30*/  MOV R3, 0x0 ;  /* 0x0000000000037802 */ /* 0x000fc80000000f00 */
[----:B------:R-:W-:Y:S05]  /*23c40*/  RET.REL.NODEC R2 `(_ZN7cutlass13device_kernelINS_4fmha6kernel36Sm100FmhaFwdKernelTmaWarpspecializedIN4cute5tupleIJiiiNS5_IJNS5_IJiiEEEiEEEEEENS1_10collective38Sm100FmhaFwdMainloopTmaWarpspecializedINS_10bfloat16_tEffNS5_IJNS4_1CILi256EEENSC_ILi128EEESE_EEENS5_IJiNSC_ILi1EEES7_EEENS5_IJiSG_NS5_IJNS5_IJNSC_ILi0EEEiEEEiEEEEEESL_NS9_10CausalMaskILb1EEENS5_IJNSC_ILi2EEESG_SG_EEENSC_ILb0EEEEENS9_38Sm100FmhaFwdEpilogueTmaWarpspecializedINS_6half_tEfNS5_IJSE_SE_SE_EEESH_NS5_IJSG_S7_EEESQ_EENS2_23IndividualTileSchedulerENS2_41Sm100FmhaCtxKernelWarpspecializedScheduleEEEEEvNT_6ParamsE) ;  /* 0xfffffdc002ec7950 */ /* 0x000fea0003c3ffff */
        .weak           $__internal_2_$__cuda_sm10x_tcgen05_guardrail_trap_unallocated_columns_being_dealloced
        .type           $__internal_2_$__cuda_sm10x_tcgen05_guardrail_trap_unallocated_columns_being_dealloced,@function
        .size           $__internal_2_$__cuda_sm10x_tcgen05_guardrail_trap_unallocated_columns_being_dealloced,($__internal_3_$__cuda_sm3x_div_rn_noftz_f32_slowpath - $__internal_2_$__cuda_sm10x_tcgen05_guardrail_trap_unallocated_columns_being_dealloced)
$__internal_2_$__cuda_sm10x_tcgen05_guardrail_trap_unallocated_columns_being_dealloced:
[----:B------:R-:W-:Y:S05]  /*23c50*/  BPT.TRAP 0x1 ;  /* 0x000000040000795c */ /* 0x000fea0000300000 */
[----:B------:R-:W-:-:S04]  /*23c60*/  HFMA2 R3, -RZ, RZ, 0, 0 ;  /* 0x00000000ff037431 */ /* 0x000fc800000001ff */
[----:B------:R-:W-:Y:S05]  /*23c70*/  RET.REL.NODEC R2 `(_ZN7cutlass13device_kernelINS_4fmha6kernel36Sm100FmhaFwdKernelTmaWarpspecializedIN4cute5tupleIJiiiNS5_IJNS5_IJiiEEEiEEEEEENS1_10collective38Sm100FmhaFwdMainloopTmaWarpspecializedINS_10bfloat16_tEffNS5_IJNS4_1CILi256EEENSC_ILi128EEESE_EEENS5_IJiNSC_ILi1EEES7_EEENS5_IJiSG_NS5_IJNS5_IJNSC_ILi0EEEiEEEiEEEEEESL_NS9_10CausalMaskILb1EEENS5_IJNSC_ILi2EEESG_SG_EEENSC_ILb0EEEEENS9_38Sm100FmhaFwdEpilogueTmaWarpspecializedINS_6half_tEfNS5_IJSE_SE_SE_EEESH_NS5_IJSG_S7_EEESQ_EENS2_23IndividualTileSchedulerENS2_41Sm100FmhaCtxKernelWarpspecializedScheduleEEEEEvNT_6ParamsE) ;  /* 0xfffffdc002e07950 */ /* 0x000fea0003c3ffff */
        .weak           $__internal_3_$__cuda_sm3x_div_rn_noftz_f32_slowpath
        .type           $__internal_3_$__cuda_sm3x_div_rn_noftz_f32_slowpath,@function
        .size           $__internal_3_$__cuda_sm3x_div_rn_noftz_f32_slowpath,(.L_x_509 - $__internal_3_$__cuda_sm3x_div_rn_noftz_f32_slowpath)
$__internal_3_$__cuda_sm3x_div_rn_noftz_f32_slowpath:
[----:B------:R-:W-:Y:S01]  /*23c80*/  SHF.R.U32.HI R3, RZ, 0x17, R24 ;  /* 0x00000017ff037819 */ /* 0x000fe20000011618 */
[----:B------:R-:W-:Y:S01]  /*23c90*/  BSSY.RECONVERGENT B1, `(.L_x_493) ;  /* 0x0000065000017945 */ /* 0x000fe20003800200 */
[--C-:B------:R-:W-:Y:S01]  /*23ca0*/  SHF.R.U32.HI R8, RZ, 0x17, R36.reuse ;  /* 0x00000017ff087819 */ /* 0x100fe20000011624 */
[----:B------:R-:W-:Y:S01]  /*23cb0*/  IMAD.MOV.U32 R7, RZ, RZ, R36 ;  /* 0x000000ffff077224 */ /* 0x000fe200078e0024 */
[----:B------:R-:W-:Y:S01]  /*23cc0*/  LOP3.LUT R3, R3, 0xff, RZ, 0xc0, !PT ;  /* 0x000000ff03037812 */ /* 0x000fe200078ec0ff */
[----:B------:R-:W-:Y:S01]  /*23cd0*/  IMAD.MOV.U32 R6, RZ, RZ, R24 ;  /* 0x000000ffff067224 */ /* 0x000fe200078e0018 */
[----:B------:R-:W-:-:S03]  /*23ce0*/  LOP3.LUT R8, R8, 0xff, RZ, 0xc0, !PT ;  /* 0x000000ff08087812 */ /* 0x000fc600078ec0ff */
[----:B------:R-:W-:Y:S02]  /*23cf0*/  VIADD R0, R3, 0xffffffff ;  /* 0xffffffff03007836 */ /* 0x000fe40000000000 */
[----:B------:R-:W-:-:S03]  /*23d00*/  VIADD R5, R8, 0xffffffff ;  /* 0xffffffff08057836 */ /* 0x000fc60000000000 */
[----:B------:R-:W-:-:S04]  /*23d10*/  ISETP.GT.U32.AND P0, PT, R0, 0xfd, PT ;  /* 0x000000fd0000780c */ /* 0x000fc80003f04070 */
[----:B------:R-:W-:-:S13]  /*23d20*/  ISETP.GT.U32.OR P0, PT, R5, 0xfd, P0 ;  /* 0x000000fd0500780c */ /* 0x000fda0000704470 */
[----:B------:R-:W-:Y:S01]  /*23d30*/  @!P0 IMAD.MOV.U32 R10, RZ, RZ, RZ ;  /* 0x000000ffff0a8224 */ /* 0x000fe200078e00ff */
[----:B------:R-:W-:Y:S06]  /*23d40*/  @!P0 BRA `(.L_x_494) ;  /* 0x00000000005c8947 */ /* 0x000fec0003800000 */
[----:B------:R-:W-:Y:S02]  /*23d50*/  FSETP.GTU.FTZ.AND P1, PT, |R36|, +INF , PT ;  /* 0x7f8000002400780b */ /* 0x000fe40003f3c200 */
[----:B------:R-:W-:-:S04]  /*23d60*/  FSETP.GTU.FTZ.AND P0, PT, |R24|, +INF , PT ;  /* 0x7f8000001800780b */ /* 0x000fc80003f1c200 */
[----:B------:R-:W-:-:S13]  /*23d70*/  PLOP3.LUT P0, PT, P1, P0, PT, 0xf8, 0x8f ;  /* 0x00000000008f781c */ /* 0x000fda0000f01f70 */
[----:B------:R-:W-:Y:S05]  /*23d80*/  @P0 BRA `(.L_x_495) ;  /* 0x0000000400500947 */ /* 0x000fea0003800000 */
[----:B------:R-:W-:-:S13]  /*23d90*/  LOP3.LUT P0, RZ, R6, 0x7fffffff, R7, 0xc8, !PT ;  /* 0x7fffffff06ff7812 */ /* 0x000fda000780c807 */
[----:B------:R-:W-:Y:S05]  /*23da0*/  @!P0 BRA `(.L_x_496) ;  /* 0x0000000400408947 */ /* 0x000fea0003800000 */
[----:B------:R-:W-:Y:S02]  /*23db0*/  FSETP.NEU.FTZ.AND P0, PT, |R36|, +INF , PT ;  /* 0x7f8000002400780b */ /* 0x000fe40003f1d200 */
[----:B------:R-:W-:Y:S02]  /*23dc0*/  FSETP.NEU.FTZ.AND P1, PT, |R24|, +INF , PT ;  /* 0x7f8000001800780b */ /* 0x000fe40003f3d200 */
[----:B------:R-:W-:-:S11]  /*23dd0*/  FSETP.NEU.FTZ.AND P2, PT, |R36|, +INF , PT ;  /* 0x7f8000002400780b */ /* 0x000fd60003f5d200 */
[----:B------:R-:W-:Y:S05]  /*23de0*/  @!P1 BRA !P0, `(.L_x_496) ;  /* 0x0000000400309947 */ /* 0x000fea0004000000 */
[----:B------:R-:W-:-:S04]  /*23df0*/  LOP3.LUT P0, RZ, R7, 0x7fffffff, RZ, 0xc0, !PT ;  /* 0x7fffffff07ff7812 */ /* 0x000fc8000780c0ff */
[----:B------:R-:W-:-:S13]  /*23e00*/  PLOP3.LUT P0, PT, P1, P0, PT, 0x2f, 0xf2 ;  /* 0x0000000000f2781c */ /* 0x000fda0000f00577 */
[----:B------:R-:W-:Y:S05]  /*23e10*/  @P0 BRA `(.L_x_497) ;  /* 0x00000004001c0947 */ /* 0x000fea0003800000 */
[----:B------:R-:W-:-:S04]  /*23e20*/  LOP3.LUT P0, RZ, R6, 0x7fffffff, RZ, 0xc0, !PT ;  /* 0x7fffffff06ff7812 */ /* 0x000fc8000780c0ff */
[----:B------:R-:W-:-:S13]  /*23e30*/  PLOP3.LUT P0, PT, P2, P0, PT, 0x2f, 0xf2 ;  /* 0x0000000000f2781c */ /* 0x000fda0001700577 */
[----:B------:R-:W-:Y:S05]  /*23e40*/  @P0 BRA `(.L_x_498) ;  /* 0x0000000400040947 */ /* 0x000fea0003800000 */
[----:B------:R-:W-:Y:S02]  /*23e50*/  ISETP.GE.AND P1, PT, R5, RZ, PT ;  /* 0x000000ff0500720c */ /* 0x000fe40003f26270 */
[----:B------:R-:W-:-:S11]  /*23e60*/  ISETP.GE.AND P0, PT, R0, RZ, PT ;  /* 0x000000ff0000720c */ /* 0x000fd60003f06270 */
[----:B------:R-:W-:Y:S01]  /*23e70*/  @P1 MOV R10, RZ ;  /* 0x000000ff000a1202 */ /* 0x000fe20000000f00 */
[----:B------:R-:W-:Y:S01]  /*23e80*/  @!P1 FFMA R7, R36, 1.84467440737095516160e+19, RZ ;  /* 0x5f80000024079823 */ /* 0x000fe200000000ff */
[----:B------:R-:W-:Y:S01]  /*23e90*/  @!P1 MOV R10, 0xffffffc0 ;  /* 0xffffffc0000a9802 */ /* 0x000fe20000000f00 */
[----:B------:R-:W-:-:S03]  /*23ea0*/  @!P0 FFMA R6, R24, 1.84467440737095516160e+19, RZ ;  /* 0x5f80000018068823 */ /* 0x000fc600000000ff */
[----:B------:R-:W-:-:S07]  /*23eb0*/  @!P0 IADD3 R10, PT, PT, R10, 0x40, RZ ;  /* 0x000000400a0a8810 */ /* 0x000fce0007ffe0ff */
.L_x_494:
[----:B------:R-:W-:Y:S01]  /*23ec0*/  LEA R11, R3, 0xc0800000, 0x17 ;  /* 0xc0800000030b7811 */ /* 0x000fe200078eb8ff */
[----:B------:R-:W-:Y:S01]  /*23ed0*/  BSSY.RECONVERGENT B0, `(.L_x_499) ;  /* 0x0000036000007945 */ /* 0x000fe20003800200 */
[----:B------:R-:W-:Y:S02]  /*23ee0*/  IADD3 R8, PT, PT, R8, -0x7f, RZ ;  /* 0xffffff8108087810 */ /* 0x000fe40007ffe0ff */
[----:B------:R-:W-:-:S03]  /*23ef0*/  IADD3 R11, PT, PT, -R11, R6, RZ ;  /* 0x000000060b0b7210 */ /* 0x000fc60007ffe1ff */
[----:B------:R-:W-:Y:S01]  /*23f00*/  IMAD R9, R8, -0x800000, R7 ;  /* 0xff80000008097824 */ /* 0x000fe200078e0207 */
[----:B------:R-:W1:Y:S01]  /*23f10*/  MUFU.RCP R5, R11 ;  /* 0x0000000b00057308 */ /* 0x000e620000001000 */
[----:B------:R-:W-:-:S04]  /*23f20*/  FADD.FTZ R6, -R11, -RZ ;  /* 0x800000ff0b067221 */ /* 0x000fc80000010100 */
[----:B-1----:R-:W-:-:S04]  /*23f30*/  FFMA R0, R5, R6, 1 ;  /* 0x3f80000005007423 */ /* 0x002fc80000000006 */
[----:B------:R-:W-:-:S04]  /*23f40*/  FFMA R0, R5, R0, R5 ;  /* 0x0000000005007223 */ /* 0x000fc80000000005 */
[----:B------:R-:W-:-:S04]  /*23f50*/  FFMA R7, R9, R0, RZ ;  /* 0x0000000009077223 */ /* 0x000fc800000000ff */
[----:B------:R-:W-:-:S04]  /*23f60*/  FFMA R5, R6, R7, R9 ;  /* 0x0000000706057223 */ /* 0x000fc80000000009 */
[----:B------:R-:W-:-:S04]  /*23f70*/  FFMA R5, R0, R5, R7 ;  /* 0x0000000500057223 */ /* 0x000fc80000000007 */
[----:B------:R-:W-:Y:S01]  /*23f80*/  FFMA R6, R6, R5, R9 ;  /* 0x0000000506067223 */ /* 0x000fe20000000009 */
[----:B------:R-:W-:-:S03]  /*23f90*/  IADD3 R9, PT, PT, R8, 0x7f, -R3 ;  /* 0x0000007f08097810 */ /* 0x000fc60007ffe803 */
[----:B------:R-:W-:Y:S01]  /*23fa0*/  FFMA R7, R0, R6, R5 ;  /* 0x0000000600077223 */ /* 0x000fe20000000005 */
[----:B------:R-:W-:-:S04]  /*23fb0*/  IADD3 R10, PT, PT, R9, R10, RZ ;  /* 0x0000000a090a7210 */ /* 0x000fc80007ffe0ff */
[----:B------:R-:W-:-:S04]  /*23fc0*/  SHF.R.U32.HI R3, RZ, 0x17, R7 ;  /* 0x00000017ff037819 */ /* 0x000fc80000011607 */
[----:B------:R-:W-:-:S04]  /*23fd0*/  LOP3.LUT R3, R3, 0xff, RZ, 0xc0, !PT ;  /* 0x000000ff03037812 */ /* 0x000fc800078ec0ff */
[----:B------:R-:W-:-:S04]  /*23fe0*/  IADD3 R3, PT, PT, R3, R10, RZ ;  /* 0x0000000a03037210 */ /* 0x000fc80007ffe0ff */
[----:B------:R-:W-:-:S04]  /*23ff0*/  IADD3 R8, PT, PT, R3, -0x1, RZ ;  /* 0xffffffff03087810 */ /* 0x000fc80007ffe0ff */
[----:B------:R-:W-:-:S13]  /*24000*/  ISETP.GE.U32.AND P0, PT, R8, 0xfe, PT ;  /* 0x000000fe0800780c */ /* 0x000fda0003f06070 */
[----:B------:R-:W-:Y:S05]  /*24010*/  @!P0 BRA `(.L_x_500) ;  /* 0x0000000000808947 */ /* 0x000fea0003800000 */
[----:B------:R-:W-:-:S13]  /*24020*/  ISETP.GT.AND P0, PT, R3, 0xfe, PT ;  /* 0x000000fe0300780c */ /* 0x000fda0003f04270 */
[----:B------:R-:W-:Y:S05]  /*24030*/  @P0 BRA `(.L_x_501) ;  /* 0x00000000006c0947 */ /* 0x000fea0003800000 */
[----:B------:R-:W-:-:S13]  /*24040*/  ISETP.GE.AND P0, PT, R3, 0x1, PT ;  /* 0x000000010300780c */ /* 0x000fda0003f06270 */
[----:B------:R-:W-:Y:S05]  /*24050*/  @P0 BRA `(.L_x_502) ;  /* 0x0000000000740947 */ /* 0x000fea0003800000 */
[----:B------:R-:W-:Y:S02]  /*24060*/  ISETP.GE.AND P0, PT, R3, -0x18, PT ;  /* 0xffffffe80300780c */ /* 0x000fe40003f06270 */
[----:B------:R-:W-:-:S11]  /*24070*/  LOP3.LUT R7, R7, 0x80000000, RZ, 0xc0, !PT ;  /* 0x8000000007077812 */ /* 0x000fd600078ec0ff */
[----:B------:R-:W-:Y:S05]  /*24080*/  @!P0 BRA `(.L_x_502) ;  /* 0x0000000000688947 */ /* 0x000fea0003800000 */
[CCC-:B------:R-:W-:Y:S01]  /*24090*/  FFMA.RZ R8, R0.reuse, R6.reuse, R5.reuse ;  /* 0x0000000600087223 */ /* 0x1c0fe2000000c005 */
[CCC-:B------:R-:W-:Y:S01]  /*240a0*/  FFMA.RP R9, R0.reuse, R6.reuse, R5.reuse ;  /* 0x0000000600097223 */ /* 0x1c0fe20000008005 */
[----:B------:R-:W-:Y:S01]  /*240b0*/  FFMA.RM R6, R0, R6, R5 ;  /* 0x0000000600067223 */ /* 0x000fe20000004005 */
[C---:B------:R-:W-:Y:S01]  /*240c0*/  VIADD R0, R3.reuse, 0x20 ;  /* 0x0000002003007836 */ /* 0x040fe20000000000 */
[C---:B------:R-:W-:Y:S02]  /*240d0*/  ISETP.NE.AND P0, PT, R3.reuse, RZ, PT ;  /* 0x000000ff0300720c */ /* 0x040fe40003f05270 */
[----:B------:R-:W-:Y:S02]  /*240e0*/  LOP3.LUT R8, R8, 0x7fffff, RZ, 0xc0, !PT ;  /* 0x007fffff08087812 */ /* 0x000fe400078ec0ff */
[----:B------:R-:W-:Y:S01]  /*240f0*/  ISETP.NE.AND P1, PT, R3, RZ, PT ;  /* 0x000000ff0300720c */ /* 0x000fe20003f25270 */
[----:B------:R-:W-:Y:S01]  /*24100*/  IMAD.MOV R3, RZ, RZ, -R3 ;  /* 0x000000ffff037224 */ /* 0x000fe200078e0a03 */
[----:B------:R-:W-:-:S02]  /*24110*/  LOP3.LUT R5, R8, 0x800000, RZ, 0xfc, !PT ;  /* 0x0080000008057812 */ /* 0x000fc400078efcff */
[----:B------:R-:W-:Y:S02]  /*24120*/  FSETP.NEU.FTZ.AND P2, PT, R9, R6, PT ;  /* 0x000000060900720b */ /* 0x000fe40003f5d000 */
[----:B------:R-:W-:Y:S02]  /*24130*/  SHF.L.U32 R0, R5, R0, RZ ;  /* 0x0000000005007219 */ /* 0x000fe400000006ff */
[----:B------:R-:W-:Y:S02]  /*24140*/  SEL R6, R3, RZ, P0 ;  /* 0x000000ff03067207 */ /* 0x000fe40000000000 */
[----:B------:R-:W-:Y:S02]  /*24150*/  ISETP.NE.AND P1, PT, R0, RZ, P1 ;  /* 0x000000ff0000720c */ /* 0x000fe40000f25270 */
[----:B------:R-:W-:Y:S02]  /*24160*/  SHF.R.U32.HI R5, RZ, R6, R5 ;  /* 0x00000006ff057219 */ /* 0x000fe40000011605 */
[----:B------:R-:W-:-:S02]  /*24170*/  PLOP3.LUT P1, PT, P2, P1, PT, 0xf8, 0x8f ;  /* 0x00000000008f781c */ /* 0x000fc40001723f70 */
[----:B------:R-:W-:Y:S02]  /*24180*/  SHF.R.U32.HI R3, RZ, 0x1, R5 ;  /* 0x00000001ff037819 */ /* 0x000fe40000011605 */
[----:B------:R-:W-:-:S04]  /*24190*/  SEL R0, RZ, 0x1, !P1 ;  /* 0x00000001ff007807 */ /* 0x000fc80004800000 */
[----:B------:R-:W-:-:S04]  /*241a0*/  LOP3.LUT R0, R0, 0x1, R3, 0xf8, !PT ;  /* 0x0000000100007812 */ /* 0x000fc800078ef803 */
[----:B------:R-:W-:-:S05]  /*241b0*/  LOP3.LUT R0, R0, R5, RZ, 0xc0, !PT ;  /* 0x0000000500007212 */ /* 0x000fca00078ec0ff */
[----:B------:R-:W-:-:S05]  /*241c0*/  IMAD.IADD R0, R3, 0x1, R0 ;  /* 0x0000000103007824 */ /* 0x000fca00078e0200 */
[----:B------:R-:W-:Y:S01]  /*241d0*/  LOP3.LUT R7, R0, R7, RZ, 0xfc, !PT ;  /* 0x0000000700077212 */ /* 0x000fe200078efcff */
[----:B------:R-:W-:Y:S05]  /*241e0*/  BRA `(.L_x_502) ;  /* 0x0000000000107947 */ /* 0x000fea0003800000 */
.L_x_501:
[----:B------:R-:W-:-:S04]  /*241f0*/  LOP3.LUT R7, R7, 0x80000000, RZ, 0xc0, !PT ;  /* 0x8000000007077812 */ /* 0x000fc800078ec0ff */
[----:B------:R-:W-:Y:S01]  /*24200*/  LOP3.LUT R7, R7, 0x7f800000, RZ, 0xfc, !PT ;  /* 0x7f80000007077812 */ /* 0x000fe200078efcff */
[----:B------:R-:W-:Y:S05]  /*24210*/  BRA `(.L_x_502) ;  /* 0x0000000000047947 */ /* 0x000fea0003800000 */
.L_x_500:
[----:B------:R-:W-:Y:S02]  /*24220*/  LEA R7, R10, R7, 0x17 ;  /* 0x000000070a077211 */ /* 0x000fe400078eb8ff */
.L_x_502:
[----:B------:R-:W-:Y:S05]  /*24230*/  BSYNC.RECONVERGENT B0 ;  /* 0x0000000000007941 */ /* 0x000fea0003800200 */
.L_x_499:
[----:B------:R-:W-:Y:S01]  /*24240*/  MOV R0, R7 ;  /* 0x0000000700007202 */ /* 0x000fe20000000f00 */
[----:B------:R-:W-:Y:S05]  /*24250*/  BRA `(.L_x_503) ;  /* 0x0000000000207947 */ /* 0x000fea0003800000 */
.L_x_498:
[----:B------:R-:W-:-:S04]  /*24260*/  LOP3.LUT R6, R6, 0x80000000, R7, 0x48, !PT ;  /* 0x8000000006067812 */ /* 0x000fc800078e4807 */
[----:B------:R-:W-:Y:S01]  /*24270*/  LOP3.LUT R0, R6, 0x7f800000, RZ, 0xfc, !PT ;  /* 0x7f80000006007812 */ /* 0x000fe200078efcff */
[----:B------:R-:W-:Y:S05]  /*24280*/  BRA `(.L_x_503) ;  /* 0x0000000000147947 */ /* 0x000fea0003800000 */
.L_x_497:
[----:B------:R-:W-:Y:S01]  /*24290*/  LOP3.LUT R0, R6, 0x80000000, R7, 0x48, !PT ;  /* 0x8000000006007812 */ /* 0x000fe200078e4807 */
[----:B------:R-:W-:Y:S05]  /*242a0*/  BRA `(.L_x_503) ;  /* 0x00000000000c7947 */ /* 0x000fea0003800000 */
.L_x_496:
[----:B------:R-:W1:Y:S01]  /*242b0*/  MUFU.RSQ R0, -QNAN ;  /* 0xffc0000000007908 */ /* 0x000e620000001400 */
[----:B------:R-:W-:Y:S05]  /*242c0*/  BRA `(.L_x_503) ;  /* 0x0000000000047947 */ /* 0x000fea0003800000 */
.L_x_495:
[----:B------:R-:W-:-:S07]  /*242d0*/  FADD.FTZ R0, R36, R24 ;  /* 0x0000001824007221 */ /* 0x000fce0000010000 */
.L_x_503:
[----:B------:R-:W-:Y:S05]  /*242e0*/  BSYNC.RECONVERGENT B1 ;  /* 0x0000000000017941 */ /* 0x000fea0003800200 */
.L_x_493:
[----:B------:R-:W-:-:S04]  /*242f0*/  HFMA2 R5, -RZ, RZ, 0, 0 ;  /* 0x00000000ff057431 */ /* 0x000fc800000001ff */
[----:B-1----:R-:W-:Y:S05]  /*24300*/  RET.REL.NODEC R4 `(_ZN7cutlass13device_kernelINS_4fmha6kernel36Sm100FmhaFwdKernelTmaWarpspecializedIN4cute5tupleIJiiiNS5_IJNS5_IJiiEEEiEEEEEENS1_10collective38Sm100FmhaFwdMainloopTmaWarpspecializedINS_10bfloat16_tEffNS5_IJNS4_1CILi256EEENSC_ILi128EEESE_EEENS5_IJiNSC_ILi1EEES7_EEENS5_IJiSG_NS5_IJNS5_IJNSC_ILi0EEEiEEEiEEEEEESL_NS9_10CausalMaskILb1EEENS5_IJNSC_ILi2EEESG_SG_EEENSC_ILb0EEEEENS9_38Sm100FmhaFwdEpilogueTmaWarpspecializedINS_6half_tEfNS5_IJSE_SE_SE_EEESH_NS5_IJSG_S7_EEESQ_EENS2_23IndividualTileSchedulerENS2_41Sm100FmhaCtxKernelWarpspecializedScheduleEEEEEvNT_6ParamsE) ;  /* 0xfffffdbc043c7950 */ /* 0x002fea0003c3ffff */
.L_x_504:
[----:B------:R-:W-:-:S00]  /*24310*/  BRA `(.L_x_504) ;  /* 0xfffffffc00fc7947 */ /* 0x000fc0000383ffff */
[----:B------:R-:W-:-:S00]  /*24320*/  NOP ;  /* 0x0000000000007918 */ /* 0x000fc00000000000 */
        /* <DEDUP_REMOVED lines=13> */
.L_x_509:


//--------------------- .nv.global.init           --------------------------
	.section	.nv.global.init,"aw",@progbits
.nv.global.init:
	.type		$str$23,@object
	.size		$str$23,($str$37 - $str$23)
$str$23:
        /*0000*/ 	.byte	0x0a, 0x00
	.type		$str$37,@object
	.size		$str$37,($str$32 - $str$37)
$str$37:
        /*0002*/ 	.byte	0x3a, 0x00
	.type		$str$32,@object
	.size		$str$32,($str$29 - $str$32)
$str$32:
        /*0004*/ 	.byte	0x5f, 0x00
	.type		$str$29,@object
	.size		$str$29,($str$28 - $str$29)
$str$29:
        /*0006*/ 	.byte	0x25, 0x64, 0x00
	.type		$str$28,@object
	.size		$str$28,($str$30 - $str$28)
$str$28:
        /*0009*/ 	.byte	0x25, 0x63, 0x00
	.type		$str$30,@object
	.size		$str$30,($str$31 - $str$30)
$str$30:
        /*000c*/ 	.byte	0x25, 0x73, 0x00
	.type		$str$31,@object
	.size		$str$31,($str$35 - $str$31)
$str$31:
        /*000f*/ 	.byte	0x20, 0x6f, 0x20, 0x00
	.type		$str$35,@object
	.size		$str$35,($str$22 - $str$35)
$str$35:
        /*0013*/ 	.byte	0x70, 0x74, 0x72, 0x5b, 0x00
	.type		$str$22,@object
	.size		$str$22,($str$34 - $str$22)
$str$22:
        /*0018*/ 	.byte	0x73, 0x4f, 0x3a, 0x20, 0x00
	.type		$str$34,@object
	.size		$str$34,($str$36 - $str$34)
$str$34:
        /*001d*/ 	.byte	0x73, 0x6d, 0x65, 0x6d, 0x5f, 0x00
	.type		$str$36,@object
	.size		$str$36,($str$33 - $str$36)
$str$36:
        /*0023*/ 	.byte	0x62, 0x5d, 0x28, 0x25, 0x70, 0x29, 0x00
	.type		$str$33,@object
	.size		$str$33,($str$27 - $str$33)
$str$33:
        /*002a*/ 	.byte	0x53, 0x77, 0x3c, 0x25, 0x64, 0x2c, 0x25, 0x64, 0x2c, 0x25, 0x64, 0x3e, 0x00
	.type		$str$27,@object
	.size		$str$27,($str$26 - $str$27)
$str$27:
        /*0037*/ 	.byte	0x2f, 0x74, 0x6d, 0x70, 0x2f, 0x63, 0x75, 0x74, 0x6c, 0x61, 0x73, 0x73, 0x5f, 0x73, 0x77, 0x65
        /*0047*/ 	.byte	0x65, 0x70, 0x5f, 0x73, 0x72, 0x63, 0x2f, 0x69, 0x6e, 0x63, 0x6c, 0x75, 0x64, 0x65, 0x2f, 0x63
        /*0057*/ 	.byte	0x75, 0x74, 0x65, 0x2f, 0x61, 0x74, 0x6f, 0x6d, 0x2f, 0x63, 0x6f, 0x70, 0x79, 0x5f, 0x74, 0x72
        /*0067*/ 	.byte	0x61, 0x69, 0x74, 0x73, 0x5f, 0x73, 0x6d, 0x31, 0x30, 0x30, 0x2e, 0x68, 0x70, 0x70, 0x00
	.type		$str$26,@object
	.size		$str$26,(__unnamed_4 - $str$26)
$str$26:
        /*0076*/ 	.byte	0x28, 0x28, 0x75, 0x69, 0x6e, 0x74, 0x33, 0x32, 0x5f, 0x74, 0x28, 0x74, 0x68, 0x72, 0x65, 0x61
        /*0086*/ 	.byte	0x64, 0x49, 0x64, 0x78, 0x2e, 0x78, 0x29, 0x20, 0x2f, 0x20, 0x33, 0x32, 0x29, 0x20, 0x25, 0x20
        /*0096*/ 	.byte	0x34, 0x29, 0x20, 0x3d, 0x3d, 0x20, 0x28, 0x28, 0x28, 0x74, 0x6d, 0x65, 0x6d, 0x5f, 0x61, 0x64
        /*00a6*/ 	.byte	0x64, 0x72, 0x20, 0x3e, 0x3e, 0x20, 0x31, 0x36, 0x29, 0x20, 0x2f, 0x20, 0x33, 0x32, 0x29, 0x20
        /*00b6*/ 	.byte	0x25, 0x20, 0x34, 0x29, 0x00
	.type		__unnamed_4,@object
	.size		__unnamed_4,(__unnamed_1 - __unnamed_4)
__unnamed_4:
        /* <DEDUP_REMOVED lines=37> */
        /*030b*/ 	.byte	0x30, 0x3e, 0x3e, 0x3e, 0x3e, 0x5d, 0x00
	.type		__unnamed_1,@object
	.size		__unnamed_1,(__unnamed_5 - __unnamed_1)
__unnamed_1:
        /* <DEDUP_REMOVED lines=37> */
        /*0562*/ 	.byte	0x3a, 0x43, 0x3c, 0x30, 0x3e, 0x3e, 0x3e, 0x3e, 0x5d, 0x00
	.type		__unnamed_5,@object
	.size		__unnamed_5,(__unnamed_6 - __unnamed_5)
__unnamed_5:
        /* <DEDUP_REMOVED lines=38> */
	.type		__unnamed_6,@object
	.size		__unnamed_6,(__unnamed_7 - __unnamed_6)
__unnamed_6:
        /* <DEDUP_REMOVED lines=37> */
        /*0a16*/ 	.byte	0x74, 0x65, 0x3a, 0x3a, 0x43, 0x3c, 0x30, 0x3e, 0x3e, 0x3e, 0x3e, 0x5d, 0x00
	.type		__unnamed_7,@object
	.size		__unnamed_7,(__unnamed_2 - __unnamed_7)
__unnamed_7:
        /* <DEDUP_REMOVED lines=37> */
        /*0c73*/ 	.byte	0x63, 0x75, 0x74, 0x65, 0x3a, 0x3a, 0x43, 0x3c, 0x30, 0x3e, 0x3e, 0x3e, 0x3e, 0x5d, 0x00
	.type		__unnamed_2,@object
	.size		__unnamed_2,(__unnamed_3 - __unnamed_2)
__unnamed_2:
        /* <DEDUP_REMOVED lines=38> */
	.type		__unnamed_3,@object
	.size		__unnamed_3,(.L_3 - __unnamed_3)
__unnamed_3:
        /* <DEDUP_REMOVED lines=39> */
.L_3:


//--------------------- .nv.shared._ZN7cutlass13device_kernelINS_4fmha6kernel36Sm100FmhaFwdKernelTmaWarpspecializedIN4cute5tupleIJiiiNS5_IJNS5_IJiiEEEiEEEEEENS1_10collective38Sm100FmhaFwdMainloopTmaWarpspecializedINS_10bfloat16_tEffNS5_IJNS4_1CILi256EEENSC_ILi128EEESE_EEENS5_IJiNSC_ILi1EEES7_EEENS5_IJiSG_NS5_IJNS5_IJNSC_ILi0EEEiEEEiEEEEEESL_NS9_10CausalMaskILb1EEENS5_IJNSC_ILi2EEESG_SG_EEENSC_ILb0EEEEENS9_38Sm100FmhaFwdEpilogueTmaWarpspecializedINS_6half_tEfNS5_IJSE_SE_SE_EEESH_NS5_IJSG_S7_EEESQ_EENS2_23IndividualTileSchedulerENS2_41Sm100FmhaCtxKernelWarpspecializedScheduleEEEEEvNT_6ParamsE --------------------------
	.section	.nv.shared._ZN7cutlass13device_kernelINS_4fmha6kernel36Sm100FmhaFwdKernelTmaWarpspecializedIN4cute5tupleIJiiiNS5_IJNS5_IJiiEEEiEEEEEENS1_10collective38Sm100FmhaFwdMainloopTmaWarpspecializedINS_10bfloat16_tEffNS5_IJNS4_1CILi256EEENSC_ILi128EEESE_EEENS5_IJiNSC_ILi1EEES7_EEENS5_IJiSG_NS5_IJNS5_IJNSC_ILi0EEEiEEEiEEEEEESL_NS9_10CausalMaskILb1EEENS5_IJNSC_ILi2EEESG_SG_EEENSC_ILb0EEEEENS9_38Sm100FmhaFwdEpilogueTmaWarpspecializedINS_6half_tEfNS5_IJSE_SE_SE_EEESH_NS5_IJSG_S7_EEESQ_EENS2_23IndividualTileSchedulerENS2_41Sm100FmhaCtxKernelWarpspecializedScheduleEEEEEvNT_6ParamsE,"aw",@nobits
	.sectionflags	@""
	.align	16
	.zero		1024


//--------------------- .nv.shared.reserved.0     --------------------------
	.section	.nv.shared.reserved.0,"aw",@nobits
	.weak		__nv_reservedSMEM_offset_0_alias
	.size		__nv_reservedSMEM_offset_0_alias, 0, 64
	.other		__nv_reservedSMEM_offset_0_alias,@"STO_CUDA_RESERVED_SHARED STV_DEFAULT"
__nv_reservedSMEM_offset_0_alias:
	.zero		0
.nv.shared.reserved.0:
	.zero		64
	.weak		__nv_reservedSMEM_tcgen05_partition
	.type		__nv_reservedSMEM_tcgen05_partition,@object
	.size		__nv_reservedSMEM_tcgen05_partition,(.L_0 - __nv_reservedSMEM_tcgen05_partition)
__nv_reservedSMEM_tcgen05_partition:
	.zero		32
.L_0:


//--------------------- .nv.global                --------------------------
	.section	.nv.global,"aw",@nobits
.nv.global:
	.type		_ZN39_INTERNAL_a938d90f_4_k_cu_f1db8a69_26604cute1_E,@object
	.size		_ZN39_INTERNAL_a938d90f_4_k_cu_f1db8a69_26604cute1_E,(_ZN39_INTERNAL_a938d90f_4_k_cu_f1db8a69_26604cuda3std3__45__cpo6cbeginE - _ZN39_INTERNAL_a938d90f_4_k_cu_f1db8a69_26604cute1_E)
_ZN39_INTERNAL_a938d90f_4_k_cu_f1db8a69_26604cute1_E:
	.zero		1
	.type		_ZN39_INTERNAL_a938d90f_4_k_cu_f1db8a69_26604cuda3std3__45__cpo6cbeginE,@object
	.size		_ZN39_INTERNAL_a938d90f_4_k_cu_f1db8a69_26604cuda3std3__45__cpo6cbeginE,(_ZN39_INTERNAL_a938d90f_4_k_cu_f1db8a69_26604cuda3std3__48in_placeE - _ZN39_INTERNAL_a938d90f_4_k_cu_f1db8a69_26604cuda3std3__45__cpo6cbeginE)
_ZN39_INTERNAL_a938d90f_4_k_cu_f1db8a69_26604cuda3std3__45__cpo6cbeginE:
	.zero		1
	.type		_ZN39_INTERNAL_a938d90f_4_k_cu_f1db8a69_26604cuda3std3__48in_placeE,@object
	.size		_ZN39_INTERNAL_a938d90f_4_k_cu_f1db8a69_26604cuda3std3__48in_placeE,(_ZN39_INTERNAL_a938d90f_4_k_cu_f1db8a69_26604cuda3std6ranges3__45__cpo9iter_moveE - _ZN39_INTERNAL_a938d90f_4_k_cu_f1db8a69_26604cuda3std3__48in_placeE)
_ZN39_INTERNAL_a938d90f_4_k_cu_f1db8a69_26604cuda3std3__48in_placeE:
	.zero		1
	.type		_ZN39_INTERNAL_a938d90f_4_k_cu_f1db8a69_26604cuda3std6ranges3__45__cpo9iter_moveE,@object
	.size		_ZN39_INTERNAL_a938d90f_4_k_cu_f1db8a69_26604cuda3std6ranges3__45__cpo9iter_moveE,(_ZN39_INTERNAL_a938d90f_4_k_cu_f1db8a69_26604cuda3std3__45__cpo5beginE - _ZN39_INTERNAL_a938d90f_4_k_cu_f1db8a69_26604cuda3std6ranges3__45__cpo9iter_moveE)
_ZN39_INTERNAL_a938d90f_4_k_cu_f1db8a69_26604cuda3std6ranges3__45__cpo9iter_moveE:
	.zero		1
	.type		_ZN39_INTERNAL_a938d90f_4_k_cu_f1db8a69_26604cuda3std3__45__cpo5beginE,@object
	.size		_ZN39_INTERNAL_a938d90f_4_k_cu_f1db8a69_26604cuda3std3__45__cpo5beginE,(_ZN39_INTERNAL_a938d90f_4_k_cu_f1db8a69_26604cuda3std3__441_GLOBAL__N__a938d90f_4_k_cu_f1db8a69_26606ignoreE - _ZN39_INTERNAL_a938d90f_4_k_cu_f1db8a69_26604cuda3std3__45__cpo5beginE)
_ZN39_INTERNAL_a938d90f_4_k_cu_f1db8a69_26604cuda3std3__45__cpo5beginE:
	.zero		1
	.type		_ZN39_INTERNAL_a938d90f_4_k_cu_f1db8a69_26604cuda3std3__441_GLOBAL__N__a938d90f_4_k_cu_f1db8a69_26606ignoreE,@object
	.size		_ZN39_INTERNAL_a938d90f_4_k_cu_f1db8a69_26604cuda3std3__441_GLOBAL__N__a938d90f_4_k_cu_f1db8a69_26606ignoreE,(_ZN39_INTERNAL_a938d90f_4_k_cu_f1db8a69_26604cute7productE - _ZN39_INTERNAL_a938d90f_4_k_cu_f1db8a69_26604cuda3std3__441_GLOBAL__N__a938d90f_4_k_cu_f1db8a69_26606ignoreE)
_ZN39_INTERNAL_a938d90f_4_k_cu_f1db8a69_26604cuda3std3__441_GLOBAL__N__a938d90f_4_k_cu_f1db8a69_26606ignoreE:
	.zero		1
	.type		_ZN39_INTERNAL_a938d90f_4_k_cu_f1db8a69_26604cute7productE,@object
	.size		_ZN39_INTERNAL_a938d90f_4_k_cu_f1db8a69_26604cute7productE,(_ZN39_INTERNAL_a938d90f_4_k_cu_f1db8a69_26604cuda3std3__45__cpo3endE - _ZN39_INTERNAL_a938d90f_4_k_cu_f1db8a69_26604cute7productE)
_ZN39_INTERNAL_a938d90f_4_k_cu_f1db8a69_26604cute7productE:
	.zero		1
	.type		_ZN39_INTERNAL_a938d90f_4_k_cu_f1db8a69_26604cuda3std3__45__cpo3endE,@object
	.size		_ZN39_INTERNAL_a938d90f_4_k_cu_f1db8a69_26604cuda3std3__45__cpo3endE,(_ZN39_INTERNAL_a938d90f_4_k_cu_f1db8a69_26604cuda3std3__419piecewise_constructE - _ZN39_INTERNAL_a938d90f_4_k_cu_f1db8a69_26604cuda3std3__45__cpo3endE)
_ZN39_INTERNAL_a938d90f_4_k_cu_f1db8a69_26604cuda3std3__45__cpo3endE:
	.zero		1
	.type		_ZN39_INTERNAL_a938d90f_4_k_cu_f1db8a69_26604cuda3std3__419piecewise_constructE,@object
	.size		_ZN39_INTERNAL_a938d90f_4_k_cu_f1db8a69_26604cuda3std3__419piecewise_constructE,(_ZN39_INTERNAL_a938d90f_4_k_cu_f1db8a69_26604cuda3std3__45__cpo4cendE - _ZN39_INTERNAL_a938d90f_4_k_cu_f1db8a69_26604cuda3std3__419piecewise_constructE)
_ZN39_INTERNAL_a938d90f_4_k_cu_f1db8a69_26604cuda3std3__419piecewise_constructE:
	.zero		1
	.type		_ZN39_INTERNAL_a938d90f_4_k_cu_f1db8a69_26604cuda3std3__45__cpo4cendE,@object
	.size		_ZN39_INTERNAL_a938d90f_4_k_cu_f1db8a69_26604cuda3std3__45__cpo4cendE,(_ZN39_INTERNAL_a938d90f_4_k_cu_f1db8a69_26604cuda3std6ranges3__45__cpo4swapE - _ZN39_INTERNAL_a938d90f_4_k_cu_f1db8a69_26604cuda3std3__45__cpo4cendE)
_ZN39_INTERNAL_a938d90f_4_k_cu_f1db8a69_26604cuda3std3__45__cpo4cendE:
	.zero		1
	.type		_ZN39_INTERNAL_a938d90f_4_k_cu_f1db8a69_26604cuda3std6ranges3__45__cpo4swapE,@object
	.size		_ZN39_INTERNAL_a938d90f_4_k_cu_f1db8a69_26604cuda3std6ranges3__45__cpo4swapE,(.L_15 - _ZN39_INTERNAL_a938d90f_4_k_cu_f1db8a69_26604cuda3std6ranges3__45__cpo4swapE)
_ZN39_INTERNAL_a938d90f_4_k_cu_f1db8a69_26604cuda3std6ranges3__45__cpo4swapE:
	.zero		1
.L_15:


//--------------------- .nv.constant0._ZN7cutlass13device_kernelINS_4fmha6kernel36Sm100FmhaFwdKernelTmaWarpspecializedIN4cute5tupleIJiiiNS5_IJNS5_IJiiEEEiEEEEEENS1_10collective38Sm100FmhaFwdMainloopTmaWarpspecializedINS_10bfloat16_tEffNS5_IJNS4_1CILi256EEENSC_ILi128EEESE_EEENS5_IJiNSC_ILi1EEES7_EEENS5_IJiSG_NS5_IJNS5_IJNSC_ILi0EEEiEEEiEEEEEESL_NS9_10CausalMaskILb1EEENS5_IJNSC_ILi2EEESG_SG_EEENSC_ILb0EEEEENS9_38Sm100FmhaFwdEpilogueTmaWarpspecializedINS_6half_tEfNS5_IJSE_SE_SE_EEESH_NS5_IJSG_S7_EEESQ_EENS2_23IndividualTileSchedulerENS2_41Sm100FmhaCtxKernelWarpspecializedScheduleEEEEEvNT_6ParamsE --------------------------
	.section	.nv.constant0._ZN7cutlass13device_kernelINS_4fmha6kernel36Sm100FmhaFwdKernelTmaWarpspecializedIN4cute5tupleIJiiiNS5_IJNS5_IJiiEEEiEEEEEENS1_10collective38Sm100FmhaFwdMainloopTmaWarpspecializedINS_10bfloat16_tEffNS5_IJNS4_1CILi256EEENSC_ILi128EEESE_EEENS5_IJiNSC_ILi1EEES7_EEENS5_IJiSG_NS5_IJNS5_IJNSC_ILi0EEEiEEEiEEEEEESL_NS9_10CausalMaskILb1EEENS5_IJNSC_ILi2EEESG_SG_EEENSC_ILb0EEEEENS9_38Sm100FmhaFwdEpilogueTmaWarpspecializedINS_6half_tEfNS5_IJSE_SE_SE_EEESH_NS5_IJSG_S7_EEESQ_EENS2_23IndividualTileSchedulerENS2_41Sm100FmhaCtxKernelWarpspecializedScheduleEEEEEvNT_6ParamsE,"a",@progbits
	.sectionflags	@""
	.align	4
.nv.constant0._ZN7cutlass13device_kernelINS_4fmha6kernel36Sm100FmhaFwdKernelTmaWarpspecializedIN4cute5tupleIJiiiNS5_IJNS5_IJiiEEEiEEEEEENS1_10collective38Sm100FmhaFwdMainloopTmaWarpspecializedINS_10bfloat16_tEffNS5_IJNS4_1CILi256EEENSC_ILi128EEESE_EEENS5_IJiNSC_ILi1EEES7_EEENS5_IJiSG_NS5_IJNS5_IJNSC_ILi0EEEiEEEiEEEEEESL_NS9_10CausalMaskILb1EEENS5_IJNSC_ILi2EEESG_SG_EEENSC_ILb0EEEEENS9_38Sm100FmhaFwdEpilogueTmaWarpspecializedINS_6half_tEfNS5_IJSE_SE_SE_EEESH_NS5_IJSG_S7_EEESQ_EENS2_23IndividualTileSchedulerENS2_41Sm100FmhaCtxKernelWarpspecializedScheduleEEEEEvNT_6ParamsE:
	.zero		2432


//--------------------- SYMBOLS --------------------------

	.type		.nv.reservedSmem.offset0,@object
	.size		.nv.reservedSmem.offset0,0x4
	.type		.nv.reservedSmem.cap,@object
	.size		.nv.reservedSmem.cap,0x4
	.type		vprintf,@function
	.type		__assertfail,@function
